//
// Generated by NVIDIA NVVM Compiler
//
// Compiler Build ID: CL-36424714
// Cuda compilation tools, release 13.0, V13.0.88
// Based on NVVM 20.0.0
//

.version 9.0
.target sm_100
.address_size 64

	// .globl	_Z20render_hybrid_kernelPKhjjjiiiihhPhS1_S1_S1_

.visible .entry _Z20render_hybrid_kernelPKhjjjiiiihhPhS1_S1_S1_(
	.param .u64 .ptr .align 1 _Z20render_hybrid_kernelPKhjjjiiiihhPhS1_S1_S1__param_0,
	.param .u32 _Z20render_hybrid_kernelPKhjjjiiiihhPhS1_S1_S1__param_1,
	.param .u32 _Z20render_hybrid_kernelPKhjjjiiiihhPhS1_S1_S1__param_2,
	.param .u32 _Z20render_hybrid_kernelPKhjjjiiiihhPhS1_S1_S1__param_3,
	.param .u32 _Z20render_hybrid_kernelPKhjjjiiiihhPhS1_S1_S1__param_4,
	.param .u32 _Z20render_hybrid_kernelPKhjjjiiiihhPhS1_S1_S1__param_5,
	.param .u32 _Z20render_hybrid_kernelPKhjjjiiiihhPhS1_S1_S1__param_6,
	.param .u32 _Z20render_hybrid_kernelPKhjjjiiiihhPhS1_S1_S1__param_7,
	.param .u8 _Z20render_hybrid_kernelPKhjjjiiiihhPhS1_S1_S1__param_8,
	.param .u8 _Z20render_hybrid_kernelPKhjjjiiiihhPhS1_S1_S1__param_9,
	.param .u64 .ptr .align 1 _Z20render_hybrid_kernelPKhjjjiiiihhPhS1_S1_S1__param_10,
	.param .u64 .ptr .align 1 _Z20render_hybrid_kernelPKhjjjiiiihhPhS1_S1_S1__param_11,
	.param .u64 .ptr .align 1 _Z20render_hybrid_kernelPKhjjjiiiihhPhS1_S1_S1__param_12,
	.param .u64 .ptr .align 1 _Z20render_hybrid_kernelPKhjjjiiiihhPhS1_S1_S1__param_13
)
{
	.local .align 16 .b8 	__local_depot0[96];
	.reg .b64 	%SP;
	.reg .b64 	%SPL;
	.reg .pred 	%p<178>;
	.reg .b16 	%rs<251>;
	.reg .b32 	%r<721>;
	.reg .b64 	%rd<146>;
	.reg .b64 	%fd<562>;

	mov.u64 	%SPL, __local_depot0;
	ld.param.u32 	%r294, [_Z20render_hybrid_kernelPKhjjjiiiihhPhS1_S1_S1__param_6];
	ld.param.u32 	%r295, [_Z20render_hybrid_kernelPKhjjjiiiihhPhS1_S1_S1__param_7];
	add.u64 	%rd1, %SPL, 0;
	add.u64 	%rd2, %SPL, 32;
	add.u64 	%rd3, %SPL, 64;
	mov.u32 	%r297, %ctaid.x;
	mov.u32 	%r298, %ntid.x;
	mov.u32 	%r299, %tid.x;
	mad.lo.s32 	%r300, %r297, %r298, %r299;
	mov.u32 	%r301, %ctaid.y;
	mov.u32 	%r302, %ntid.y;
	mov.u32 	%r303, %tid.y;
	mad.lo.s32 	%r304, %r301, %r302, %r303;
	setp.ge.s32 	%p1, %r300, %r294;
	setp.ge.s32 	%p2, %r304, %r295;
	or.pred  	%p3, %p1, %p2;
	@%p3 bra 	$L__BB0_216;
	ld.param.u8 	%rs238, [_Z20render_hybrid_kernelPKhjjjiiiihhPhS1_S1_S1__param_8];
	ld.param.u32 	%r608, [_Z20render_hybrid_kernelPKhjjjiiiihhPhS1_S1_S1__param_6];
	ld.param.u32 	%r607, [_Z20render_hybrid_kernelPKhjjjiiiihhPhS1_S1_S1__param_5];
	ld.param.u32 	%r606, [_Z20render_hybrid_kernelPKhjjjiiiihhPhS1_S1_S1__param_4];
	ld.param.u32 	%r604, [_Z20render_hybrid_kernelPKhjjjiiiihhPhS1_S1_S1__param_3];
	ld.param.u32 	%r603, [_Z20render_hybrid_kernelPKhjjjiiiihhPhS1_S1_S1__param_2];
	ld.param.u32 	%r602, [_Z20render_hybrid_kernelPKhjjjiiiihhPhS1_S1_S1__param_1];
	ld.param.u64 	%rd137, [_Z20render_hybrid_kernelPKhjjjiiiihhPhS1_S1_S1__param_0];
	mov.u32 	%r306, %ctaid.y;
	mov.u32 	%r307, %ntid.y;
	mov.u32 	%r308, %tid.y;
	mad.lo.s32 	%r309, %r306, %r307, %r308;
	mov.u32 	%r310, %ctaid.x;
	mov.u32 	%r311, %ntid.x;
	mov.u32 	%r312, %tid.x;
	mad.lo.s32 	%r1, %r310, %r311, %r312;
	mad.lo.s32 	%r2, %r608, %r309, %r1;
	add.s32 	%r3, %r603, -1;
	cvt.rn.f64.u32 	%fd1, %r603;
	add.s32 	%r4, %r602, -1;
	cvt.rn.f64.u32 	%fd2, %r602;
	cvt.rn.f64.s32 	%fd3, %r607;
	shl.b32 	%r313, %r309, 2;
	cvt.rn.f64.s32 	%fd4, %r606;
	shl.b32 	%r314, %r1, 1;
	cvt.rn.f64.s32 	%fd261, %r314;
	add.f64 	%fd262, %fd261, 0d3FE0000000000000;
	div.rn.f64 	%fd263, %fd262, %fd4;
	cvt.rn.f64.u32 	%fd5, %r313;
	add.f64 	%fd264, %fd5, 0d3FE0000000000000;
	div.rn.f64 	%fd265, %fd264, %fd3;
	mul.f64 	%fd266, %fd263, %fd2;
	cvt.rzi.s32.f64 	%r315, %fd266;
	max.s32 	%r316, %r315, 0;
	min.s32 	%r317, %r316, %r4;
	mul.f64 	%fd267, %fd265, %fd1;
	cvt.rzi.s32.f64 	%r318, %fd267;
	max.s32 	%r319, %r318, 0;
	min.s32 	%r320, %r319, %r3;
	mul.lo.s32 	%r321, %r320, %r604;
	cvt.u64.u32 	%rd13, %r321;
	shl.b32 	%r322, %r317, 2;
	cvt.s64.s32 	%rd14, %r322;
	add.s64 	%rd15, %rd13, %rd14;
	cvta.to.global.u64 	%rd4, %rd137;
	add.s64 	%rd16, %rd4, %rd15;
	ld.global.u8 	%rs1, [%rd16+2];
	ld.global.u8 	%rs2, [%rd16+1];
	ld.global.u8 	%rs3, [%rd16];
	cvt.rn.f64.u16 	%fd268, %rs1;
	cvt.rn.f64.u16 	%fd269, %rs2;
	mul.f64 	%fd270, %fd269, 0d3FE2C8B439581062;
	fma.rn.f64 	%fd271, %fd268, 0d3FD322D0E5604189, %fd270;
	cvt.rn.f64.u16 	%fd272, %rs3;
	fma.rn.f64 	%fd6, %fd272, 0d3FBD2F1A9FBE76C9, %fd271;
	add.f64 	%fd7, %fd6, 0d0000000000000000;
	or.b32  	%r323, %r313, 1;
	cvt.rn.f64.u32 	%fd273, %r323;
	add.f64 	%fd274, %fd273, 0d3FE0000000000000;
	div.rn.f64 	%fd275, %fd274, %fd3;
	mul.f64 	%fd276, %fd275, %fd1;
	cvt.rzi.s32.f64 	%r324, %fd276;
	max.s32 	%r325, %r324, 0;
	min.s32 	%r326, %r325, %r3;
	mul.lo.s32 	%r327, %r326, %r604;
	cvt.u64.u32 	%rd17, %r327;
	add.s64 	%rd18, %rd17, %rd14;
	add.s64 	%rd19, %rd4, %rd18;
	ld.global.u8 	%rs4, [%rd19+2];
	ld.global.u8 	%rs5, [%rd19+1];
	ld.global.u8 	%rs6, [%rd19];
	cvt.rn.f64.u16 	%fd277, %rs4;
	cvt.rn.f64.u16 	%fd278, %rs5;
	mul.f64 	%fd279, %fd278, 0d3FE2C8B439581062;
	fma.rn.f64 	%fd280, %fd277, 0d3FD322D0E5604189, %fd279;
	cvt.rn.f64.u16 	%fd281, %rs6;
	fma.rn.f64 	%fd8, %fd281, 0d3FBD2F1A9FBE76C9, %fd280;
	add.f64 	%fd282, %fd7, %fd8;
	or.b32  	%r328, %r313, 2;
	cvt.rn.f64.u32 	%fd9, %r328;
	add.f64 	%fd283, %fd9, 0d3FE0000000000000;
	div.rn.f64 	%fd284, %fd283, %fd3;
	mul.f64 	%fd285, %fd284, %fd1;
	cvt.rzi.s32.f64 	%r329, %fd285;
	max.s32 	%r330, %r329, 0;
	min.s32 	%r331, %r330, %r3;
	mul.lo.s32 	%r332, %r331, %r604;
	cvt.u64.u32 	%rd20, %r332;
	add.s64 	%rd21, %rd20, %rd14;
	add.s64 	%rd22, %rd4, %rd21;
	ld.global.u8 	%rs7, [%rd22+2];
	ld.global.u8 	%rs8, [%rd22+1];
	ld.global.u8 	%rs9, [%rd22];
	cvt.u32.u16 	%r333, %rs8;
	cvt.u32.u16 	%r334, %rs7;
	prmt.b32 	%r335, %r334, %r333, 0x3340U;
	cvt.u32.u16 	%r336, %rs6;
	cvt.u32.u16 	%r337, %rs5;
	prmt.b32 	%r338, %r337, %r336, 0x3340U;
	prmt.b32 	%r339, %r338, %r335, 0x5410U;
	cvt.u32.u16 	%r340, %rs2;
	cvt.u32.u16 	%r341, %rs1;
	prmt.b32 	%r342, %r341, %r340, 0x3340U;
	cvt.u32.u16 	%r343, %rs3;
	cvt.u32.u16 	%r344, %rs4;
	prmt.b32 	%r345, %r343, %r344, 0x3340U;
	prmt.b32 	%r346, %r342, %r345, 0x5410U;
	st.local.v2.b32 	[%rd3], {%r346, %r339};
	cvt.rn.f64.u16 	%fd286, %rs7;
	cvt.rn.f64.u16 	%fd287, %rs8;
	mul.f64 	%fd288, %fd287, 0d3FE2C8B439581062;
	fma.rn.f64 	%fd289, %fd286, 0d3FD322D0E5604189, %fd288;
	cvt.rn.f64.u16 	%fd290, %rs9;
	fma.rn.f64 	%fd10, %fd290, 0d3FBD2F1A9FBE76C9, %fd289;
	add.f64 	%fd291, %fd282, %fd10;
	or.b32  	%r347, %r314, 1;
	cvt.rn.f64.s32 	%fd292, %r347;
	add.f64 	%fd293, %fd292, 0d3FE0000000000000;
	div.rn.f64 	%fd294, %fd293, %fd4;
	mul.f64 	%fd295, %fd294, %fd2;
	cvt.rzi.s32.f64 	%r348, %fd295;
	max.s32 	%r349, %r348, 0;
	min.s32 	%r350, %r349, %r4;
	shl.b32 	%r351, %r350, 2;
	cvt.s64.s32 	%rd23, %r351;
	add.s64 	%rd24, %rd13, %rd23;
	add.s64 	%rd25, %rd4, %rd24;
	ld.global.u8 	%rs10, [%rd25+2];
	ld.global.u8 	%rs11, [%rd25+1];
	ld.global.u8 	%rs12, [%rd25];
	cvt.rn.f64.u16 	%fd296, %rs10;
	cvt.rn.f64.u16 	%fd297, %rs11;
	mul.f64 	%fd298, %fd297, 0d3FE2C8B439581062;
	fma.rn.f64 	%fd299, %fd296, 0d3FD322D0E5604189, %fd298;
	cvt.rn.f64.u16 	%fd300, %rs12;
	fma.rn.f64 	%fd11, %fd300, 0d3FBD2F1A9FBE76C9, %fd299;
	add.f64 	%fd301, %fd291, %fd11;
	add.s64 	%rd26, %rd17, %rd23;
	add.s64 	%rd27, %rd4, %rd26;
	ld.global.u8 	%rs13, [%rd27+2];
	ld.global.u8 	%rs14, [%rd27+1];
	ld.global.u8 	%rs15, [%rd27];
	cvt.rn.f64.u16 	%fd302, %rs13;
	cvt.rn.f64.u16 	%fd303, %rs14;
	mul.f64 	%fd304, %fd303, 0d3FE2C8B439581062;
	fma.rn.f64 	%fd305, %fd302, 0d3FD322D0E5604189, %fd304;
	cvt.rn.f64.u16 	%fd306, %rs15;
	fma.rn.f64 	%fd12, %fd306, 0d3FBD2F1A9FBE76C9, %fd305;
	add.f64 	%fd307, %fd301, %fd12;
	add.s64 	%rd28, %rd20, %rd23;
	add.s64 	%rd29, %rd4, %rd28;
	ld.global.u8 	%rs16, [%rd29+2];
	ld.global.u8 	%rs17, [%rd29+1];
	ld.global.u8 	%rs18, [%rd29];
	cvt.u32.u16 	%r352, %rs16;
	cvt.u32.u16 	%r353, %rs15;
	prmt.b32 	%r354, %r353, %r352, 0x3340U;
	cvt.u32.u16 	%r355, %rs14;
	cvt.u32.u16 	%r356, %rs13;
	prmt.b32 	%r357, %r356, %r355, 0x3340U;
	prmt.b32 	%r358, %r357, %r354, 0x5410U;
	cvt.u32.u16 	%r359, %rs12;
	cvt.u32.u16 	%r360, %rs11;
	prmt.b32 	%r361, %r360, %r359, 0x3340U;
	cvt.u32.u16 	%r362, %rs9;
	cvt.u32.u16 	%r363, %rs10;
	prmt.b32 	%r364, %r362, %r363, 0x3340U;
	prmt.b32 	%r365, %r364, %r361, 0x5410U;
	st.local.v2.b32 	[%rd3+8], {%r365, %r358};
	cvt.rn.f64.u16 	%fd308, %rs16;
	cvt.rn.f64.u16 	%fd309, %rs17;
	mul.f64 	%fd310, %fd309, 0d3FE2C8B439581062;
	fma.rn.f64 	%fd311, %fd308, 0d3FD322D0E5604189, %fd310;
	cvt.rn.f64.u16 	%fd312, %rs18;
	fma.rn.f64 	%fd13, %fd312, 0d3FBD2F1A9FBE76C9, %fd311;
	add.f64 	%fd313, %fd307, %fd13;
	or.b32  	%r366, %r313, 3;
	cvt.rn.f64.u32 	%fd314, %r366;
	add.f64 	%fd315, %fd314, 0d3FE0000000000000;
	div.rn.f64 	%fd316, %fd315, %fd3;
	mul.f64 	%fd317, %fd316, %fd1;
	cvt.rzi.s32.f64 	%r367, %fd317;
	max.s32 	%r368, %r367, 0;
	min.s32 	%r369, %r368, %r3;
	mul.lo.s32 	%r370, %r369, %r604;
	cvt.u64.u32 	%rd30, %r370;
	add.s64 	%rd31, %rd30, %rd14;
	add.s64 	%rd32, %rd4, %rd31;
	ld.global.u8 	%rs19, [%rd32+2];
	ld.global.u8 	%rs20, [%rd32+1];
	ld.global.u8 	%rs21, [%rd32];
	cvt.rn.f64.u16 	%fd318, %rs19;
	cvt.rn.f64.u16 	%fd319, %rs20;
	mul.f64 	%fd320, %fd319, 0d3FE2C8B439581062;
	fma.rn.f64 	%fd321, %fd318, 0d3FD322D0E5604189, %fd320;
	cvt.rn.f64.u16 	%fd322, %rs21;
	fma.rn.f64 	%fd14, %fd322, 0d3FBD2F1A9FBE76C9, %fd321;
	add.f64 	%fd323, %fd313, %fd14;
	add.s64 	%rd33, %rd30, %rd23;
	add.s64 	%rd34, %rd4, %rd33;
	ld.global.u8 	%rs22, [%rd34+2];
	ld.global.u8 	%rs23, [%rd34+1];
	ld.global.u8 	%rs24, [%rd34];
	cvt.u32.u16 	%r371, %rs24;
	cvt.u32.u16 	%r372, %rs23;
	prmt.b32 	%r373, %r372, %r371, 0x3340U;
	cvt.u32.u16 	%r374, %rs22;
	cvt.u32.u16 	%r375, %rs21;
	prmt.b32 	%r376, %r375, %r374, 0x3340U;
	prmt.b32 	%r377, %r376, %r373, 0x5410U;
	cvt.u32.u16 	%r378, %rs18;
	cvt.u32.u16 	%r379, %rs17;
	prmt.b32 	%r380, %r379, %r378, 0x3340U;
	cvt.u32.u16 	%r381, %rs20;
	cvt.u32.u16 	%r382, %rs19;
	prmt.b32 	%r383, %r382, %r381, 0x3340U;
	prmt.b32 	%r384, %r380, %r383, 0x5410U;
	st.local.v2.b32 	[%rd3+16], {%r384, %r377};
	cvt.rn.f64.u16 	%fd324, %rs22;
	cvt.rn.f64.u16 	%fd325, %rs23;
	mul.f64 	%fd326, %fd325, 0d3FE2C8B439581062;
	fma.rn.f64 	%fd327, %fd324, 0d3FD322D0E5604189, %fd326;
	cvt.rn.f64.u16 	%fd328, %rs24;
	fma.rn.f64 	%fd15, %fd328, 0d3FBD2F1A9FBE76C9, %fd327;
	add.f64 	%fd329, %fd323, %fd15;
	mul.f64 	%fd16, %fd329, 0d3FC0000000000000;
	sub.f64 	%fd17, %fd6, %fd16;
	sub.f64 	%fd18, %fd8, %fd16;
	mul.f64 	%fd330, %fd18, %fd18;
	fma.rn.f64 	%fd331, %fd17, %fd17, %fd330;
	sub.f64 	%fd19, %fd10, %fd16;
	fma.rn.f64 	%fd332, %fd19, %fd19, %fd331;
	sub.f64 	%fd20, %fd11, %fd16;
	fma.rn.f64 	%fd333, %fd20, %fd20, %fd332;
	sub.f64 	%fd21, %fd12, %fd16;
	fma.rn.f64 	%fd334, %fd21, %fd21, %fd333;
	sub.f64 	%fd22, %fd13, %fd16;
	fma.rn.f64 	%fd335, %fd22, %fd22, %fd334;
	sub.f64 	%fd23, %fd14, %fd16;
	fma.rn.f64 	%fd336, %fd23, %fd23, %fd335;
	sub.f64 	%fd24, %fd15, %fd16;
	fma.rn.f64 	%fd337, %fd24, %fd24, %fd336;
	mul.f64 	%fd338, %fd337, 0d3FC0000000000000;
	cvt.rn.f64.u16 	%fd339, %rs238;
	div.rn.f64 	%fd340, %fd339, 0dC059000000000000;
	fma.rn.f64 	%fd341, %fd340, 0d408DB00000000000, 0d408F400000000000;
	setp.leu.f64 	%p4, %fd338, %fd341;
	@%p4 bra 	$L__BB0_215;
	ld.param.u8 	%rs243, [_Z20render_hybrid_kernelPKhjjjiiiihhPhS1_S1_S1__param_9];
	ld.param.u8 	%rs239, [_Z20render_hybrid_kernelPKhjjjiiiihhPhS1_S1_S1__param_8];
	mul.lo.s16 	%rs130, %rs243, 37;
	shr.u16 	%rs131, %rs130, 8;
	sub.s16 	%rs132, %rs243, %rs131;
	and.b16  	%rs133, %rs132, 254;
	shr.u16 	%rs134, %rs133, 1;
	add.s16 	%rs135, %rs134, %rs131;
	shr.u16 	%rs136, %rs135, 2;
	cvt.u32.u16 	%r404, %rs136;
	sub.s32 	%r405, 16, %r404;
	max.s32 	%r5, %r405, 1;
	setp.lt.u16 	%p5, %rs239, 90;
	@%p5 bra 	$L__BB0_92;
	max.u16 	%rs189, %rs1, %rs2;
	max.u16 	%rs25, %rs189, %rs3;
	min.u16 	%rs190, %rs1, %rs2;
	min.u16 	%rs26, %rs190, %rs3;
	setp.eq.s16 	%p87, %rs25, %rs26;
	mov.f64 	%fd456, 0d0000000000000000;
	@%p87 bra 	$L__BB0_5;
	cvt.u32.u16 	%r417, %rs25;
	cvt.u32.u16 	%r418, %rs26;
	sub.s32 	%r419, %r417, %r418;
	cvt.rn.f64.s32 	%fd386, %r419;
	cvt.rn.f64.u16 	%fd387, %rs25;
	div.rn.f64 	%fd388, %fd386, %fd387;
	mul.f64 	%fd456, %fd388, 0d404E000000000000;
$L__BB0_5:
	add.f64 	%fd27, %fd6, %fd456;
	max.u16 	%rs191, %rs4, %rs5;
	max.u16 	%rs27, %rs191, %rs6;
	min.u16 	%rs192, %rs4, %rs5;
	min.u16 	%rs28, %rs192, %rs6;
	setp.eq.s16 	%p88, %rs27, %rs28;
	mov.f64 	%fd457, 0d0000000000000000;
	@%p88 bra 	$L__BB0_7;
	cvt.u32.u16 	%r420, %rs27;
	cvt.u32.u16 	%r421, %rs28;
	sub.s32 	%r422, %r420, %r421;
	cvt.rn.f64.s32 	%fd390, %r422;
	cvt.rn.f64.u16 	%fd391, %rs27;
	div.rn.f64 	%fd392, %fd390, %fd391;
	mul.f64 	%fd457, %fd392, 0d404E000000000000;
$L__BB0_7:
	add.f64 	%fd30, %fd8, %fd457;
	max.u16 	%rs193, %rs7, %rs8;
	max.u16 	%rs29, %rs193, %rs9;
	min.u16 	%rs194, %rs7, %rs8;
	min.u16 	%rs30, %rs194, %rs9;
	setp.eq.s16 	%p89, %rs29, %rs30;
	mov.f64 	%fd458, 0d0000000000000000;
	@%p89 bra 	$L__BB0_9;
	cvt.u32.u16 	%r423, %rs29;
	cvt.u32.u16 	%r424, %rs30;
	sub.s32 	%r425, %r423, %r424;
	cvt.rn.f64.s32 	%fd394, %r425;
	cvt.rn.f64.u16 	%fd395, %rs29;
	div.rn.f64 	%fd396, %fd394, %fd395;
	mul.f64 	%fd458, %fd396, 0d404E000000000000;
$L__BB0_9:
	add.f64 	%fd33, %fd10, %fd458;
	max.u16 	%rs195, %rs10, %rs11;
	max.u16 	%rs31, %rs195, %rs12;
	min.u16 	%rs196, %rs10, %rs11;
	min.u16 	%rs32, %rs196, %rs12;
	setp.eq.s16 	%p90, %rs31, %rs32;
	mov.f64 	%fd459, 0d0000000000000000;
	@%p90 bra 	$L__BB0_11;
	cvt.u32.u16 	%r426, %rs31;
	cvt.u32.u16 	%r427, %rs32;
	sub.s32 	%r428, %r426, %r427;
	cvt.rn.f64.s32 	%fd398, %r428;
	cvt.rn.f64.u16 	%fd399, %rs31;
	div.rn.f64 	%fd400, %fd398, %fd399;
	mul.f64 	%fd459, %fd400, 0d404E000000000000;
$L__BB0_11:
	add.f64 	%fd36, %fd11, %fd459;
	max.u16 	%rs197, %rs13, %rs14;
	max.u16 	%rs33, %rs197, %rs15;
	min.u16 	%rs198, %rs13, %rs14;
	min.u16 	%rs34, %rs198, %rs15;
	setp.eq.s16 	%p91, %rs33, %rs34;
	mov.f64 	%fd460, 0d0000000000000000;
	@%p91 bra 	$L__BB0_13;
	cvt.u32.u16 	%r429, %rs33;
	cvt.u32.u16 	%r430, %rs34;
	sub.s32 	%r431, %r429, %r430;
	cvt.rn.f64.s32 	%fd402, %r431;
	cvt.rn.f64.u16 	%fd403, %rs33;
	div.rn.f64 	%fd404, %fd402, %fd403;
	mul.f64 	%fd460, %fd404, 0d404E000000000000;
$L__BB0_13:
	add.f64 	%fd39, %fd12, %fd460;
	max.u16 	%rs199, %rs16, %rs17;
	max.u16 	%rs35, %rs199, %rs18;
	min.u16 	%rs200, %rs16, %rs17;
	min.u16 	%rs36, %rs200, %rs18;
	setp.eq.s16 	%p92, %rs35, %rs36;
	mov.f64 	%fd461, 0d0000000000000000;
	@%p92 bra 	$L__BB0_15;
	cvt.u32.u16 	%r432, %rs35;
	cvt.u32.u16 	%r433, %rs36;
	sub.s32 	%r434, %r432, %r433;
	cvt.rn.f64.s32 	%fd406, %r434;
	cvt.rn.f64.u16 	%fd407, %rs35;
	div.rn.f64 	%fd408, %fd406, %fd407;
	mul.f64 	%fd461, %fd408, 0d404E000000000000;
$L__BB0_15:
	add.f64 	%fd42, %fd13, %fd461;
	max.u16 	%rs201, %rs19, %rs20;
	max.u16 	%rs37, %rs201, %rs21;
	min.u16 	%rs202, %rs19, %rs20;
	min.u16 	%rs38, %rs202, %rs21;
	setp.eq.s16 	%p93, %rs37, %rs38;
	mov.f64 	%fd462, 0d0000000000000000;
	@%p93 bra 	$L__BB0_17;
	cvt.u32.u16 	%r435, %rs37;
	cvt.u32.u16 	%r436, %rs38;
	sub.s32 	%r437, %r435, %r436;
	cvt.rn.f64.s32 	%fd410, %r437;
	cvt.rn.f64.u16 	%fd411, %rs37;
	div.rn.f64 	%fd412, %fd410, %fd411;
	mul.f64 	%fd462, %fd412, 0d404E000000000000;
$L__BB0_17:
	add.f64 	%fd45, %fd14, %fd462;
	max.u16 	%rs203, %rs22, %rs23;
	max.u16 	%rs39, %rs203, %rs24;
	min.u16 	%rs204, %rs22, %rs23;
	min.u16 	%rs40, %rs204, %rs24;
	setp.eq.s16 	%p94, %rs39, %rs40;
	mov.f64 	%fd463, 0d0000000000000000;
	@%p94 bra 	$L__BB0_19;
	cvt.u32.u16 	%r438, %rs39;
	cvt.u32.u16 	%r439, %rs40;
	sub.s32 	%r440, %r438, %r439;
	cvt.rn.f64.s32 	%fd414, %r440;
	cvt.rn.f64.u16 	%fd415, %rs39;
	div.rn.f64 	%fd416, %fd414, %fd415;
	mul.f64 	%fd463, %fd416, 0d404E000000000000;
$L__BB0_19:
	add.f64 	%fd48, %fd15, %fd463;
	cvt.u16.u32 	%rs205, %r5;
	and.b16  	%rs206, %rs205, 255;
	div.u16 	%rs207, 255, %rs206;
	cvt.u32.u16 	%r6, %rs207;
	add.s32 	%r442, %r6, 1;
	add.f64 	%fd49, %fd27, 0d0000000000000000;
	shl.b32 	%r7, %r5, 1;
	and.b32  	%r443, %r442, 510;
	neg.s32 	%r609, %r443;
	mov.b32 	%r611, 0;
	mov.f64 	%fd480, 0d0000000000000000;
	mov.f64 	%fd481, 0d405FC00000000000;
	mov.u32 	%r610, %r5;
$L__BB0_20:
	cvt.rn.f64.u32 	%fd52, %r611;
	setp.geu.f64 	%p95, %fd27, %fd52;
	selp.f64 	%fd466, %fd49, 0d0000000000000000, %p95;
	selp.f64 	%fd469, 0d0000000000000000, %fd49, %p95;
	setp.lt.f64 	%p96, %fd30, %fd52;
	@%p96 bra 	$L__BB0_22;
	setp.lt.f64 	%p98, %fd27, %fd52;
	selp.u32 	%r615, 1, 0, %p98;
	add.f64 	%fd466, %fd466, %fd30;
	selp.b32 	%r614, 2, 1, %p95;
	bra.uni 	$L__BB0_23;
$L__BB0_22:
	selp.u32 	%r614, 1, 0, %p95;
	add.f64 	%fd469, %fd469, %fd30;
	selp.b32 	%r615, 1, 2, %p95;
$L__BB0_23:
	setp.lt.f64 	%p100, %fd33, %fd52;
	@%p100 bra 	$L__BB0_25;
	add.f64 	%fd466, %fd466, %fd33;
	add.s32 	%r614, %r614, 1;
	bra.uni 	$L__BB0_26;
$L__BB0_25:
	add.f64 	%fd469, %fd469, %fd33;
	add.s32 	%r615, %r615, 1;
$L__BB0_26:
	setp.lt.f64 	%p101, %fd36, %fd52;
	@%p101 bra 	$L__BB0_28;
	add.f64 	%fd466, %fd466, %fd36;
	add.s32 	%r614, %r614, 1;
	bra.uni 	$L__BB0_29;
$L__BB0_28:
	add.f64 	%fd469, %fd469, %fd36;
	add.s32 	%r615, %r615, 1;
$L__BB0_29:
	setp.lt.f64 	%p102, %fd39, %fd52;
	@%p102 bra 	$L__BB0_31;
	add.f64 	%fd466, %fd466, %fd39;
	add.s32 	%r614, %r614, 1;
	bra.uni 	$L__BB0_32;
$L__BB0_31:
	add.f64 	%fd469, %fd469, %fd39;
	add.s32 	%r615, %r615, 1;
$L__BB0_32:
	setp.lt.f64 	%p103, %fd42, %fd52;
	@%p103 bra 	$L__BB0_34;
	add.f64 	%fd466, %fd466, %fd42;
	add.s32 	%r614, %r614, 1;
	bra.uni 	$L__BB0_35;
$L__BB0_34:
	add.f64 	%fd469, %fd469, %fd42;
	add.s32 	%r615, %r615, 1;
$L__BB0_35:
	setp.lt.f64 	%p104, %fd45, %fd52;
	@%p104 bra 	$L__BB0_37;
	add.f64 	%fd466, %fd466, %fd45;
	add.s32 	%r614, %r614, 1;
	bra.uni 	$L__BB0_38;
$L__BB0_37:
	add.f64 	%fd469, %fd469, %fd45;
	add.s32 	%r615, %r615, 1;
$L__BB0_38:
	setp.lt.f64 	%p105, %fd48, %fd52;
	@%p105 bra 	$L__BB0_40;
	add.f64 	%fd466, %fd466, %fd48;
	add.s32 	%r614, %r614, 1;
	bra.uni 	$L__BB0_41;
$L__BB0_40:
	add.f64 	%fd469, %fd469, %fd48;
	add.s32 	%r615, %r615, 1;
$L__BB0_41:
	setp.eq.s32 	%p106, %r615, 0;
	setp.eq.s32 	%p107, %r614, 0;
	or.pred  	%p108, %p106, %p107;
	@%p108 bra 	$L__BB0_43;
	cvt.rn.f64.u32 	%fd419, %r615;
	div.rn.f64 	%fd420, %fd469, %fd419;
	cvt.rn.f64.u32 	%fd421, %r614;
	div.rn.f64 	%fd422, %fd466, %fd421;
	mul.lo.s32 	%r445, %r615, %r614;
	cvt.rn.f64.u32 	%fd423, %r445;
	sub.f64 	%fd424, %fd422, %fd420;
	mul.f64 	%fd425, %fd424, %fd423;
	mul.f64 	%fd426, %fd424, %fd425;
	setp.gt.f64 	%p109, %fd426, %fd480;
	selp.f64 	%fd480, %fd426, %fd480, %p109;
	selp.f64 	%fd481, %fd52, %fd481, %p109;
$L__BB0_43:
	cvt.rn.f64.u32 	%fd87, %r610;
	setp.geu.f64 	%p110, %fd27, %fd87;
	selp.f64 	%fd482, %fd49, 0d0000000000000000, %p110;
	selp.f64 	%fd485, 0d0000000000000000, %fd49, %p110;
	setp.lt.f64 	%p111, %fd30, %fd87;
	@%p111 bra 	$L__BB0_45;
	setp.lt.f64 	%p113, %fd27, %fd87;
	selp.u32 	%r629, 1, 0, %p113;
	add.f64 	%fd482, %fd482, %fd30;
	selp.b32 	%r628, 2, 1, %p110;
	bra.uni 	$L__BB0_46;
$L__BB0_45:
	selp.u32 	%r628, 1, 0, %p110;
	add.f64 	%fd485, %fd485, %fd30;
	selp.b32 	%r629, 1, 2, %p110;
$L__BB0_46:
	setp.lt.f64 	%p115, %fd33, %fd87;
	@%p115 bra 	$L__BB0_48;
	add.f64 	%fd482, %fd482, %fd33;
	add.s32 	%r628, %r628, 1;
	bra.uni 	$L__BB0_49;
$L__BB0_48:
	add.f64 	%fd485, %fd485, %fd33;
	add.s32 	%r629, %r629, 1;
$L__BB0_49:
	setp.lt.f64 	%p116, %fd36, %fd87;
	@%p116 bra 	$L__BB0_51;
	add.f64 	%fd482, %fd482, %fd36;
	add.s32 	%r628, %r628, 1;
	bra.uni 	$L__BB0_52;
$L__BB0_51:
	add.f64 	%fd485, %fd485, %fd36;
	add.s32 	%r629, %r629, 1;
$L__BB0_52:
	setp.lt.f64 	%p117, %fd39, %fd87;
	@%p117 bra 	$L__BB0_54;
	add.f64 	%fd482, %fd482, %fd39;
	add.s32 	%r628, %r628, 1;
	bra.uni 	$L__BB0_55;
$L__BB0_54:
	add.f64 	%fd485, %fd485, %fd39;
	add.s32 	%r629, %r629, 1;
$L__BB0_55:
	setp.lt.f64 	%p118, %fd42, %fd87;
	@%p118 bra 	$L__BB0_57;
	add.f64 	%fd482, %fd482, %fd42;
	add.s32 	%r628, %r628, 1;
	bra.uni 	$L__BB0_58;
$L__BB0_57:
	add.f64 	%fd485, %fd485, %fd42;
	add.s32 	%r629, %r629, 1;
$L__BB0_58:
	setp.lt.f64 	%p119, %fd45, %fd87;
	@%p119 bra 	$L__BB0_60;
	add.f64 	%fd482, %fd482, %fd45;
	add.s32 	%r628, %r628, 1;
	bra.uni 	$L__BB0_61;
$L__BB0_60:
	add.f64 	%fd485, %fd485, %fd45;
	add.s32 	%r629, %r629, 1;
$L__BB0_61:
	setp.lt.f64 	%p120, %fd48, %fd87;
	@%p120 bra 	$L__BB0_63;
	add.f64 	%fd482, %fd482, %fd48;
	add.s32 	%r628, %r628, 1;
	bra.uni 	$L__BB0_64;
$L__BB0_63:
	add.f64 	%fd485, %fd485, %fd48;
	add.s32 	%r629, %r629, 1;
$L__BB0_64:
	setp.eq.s32 	%p121, %r629, 0;
	setp.eq.s32 	%p122, %r628, 0;
	or.pred  	%p123, %p121, %p122;
	@%p123 bra 	$L__BB0_66;
	cvt.rn.f64.u32 	%fd427, %r629;
	div.rn.f64 	%fd428, %fd485, %fd427;
	cvt.rn.f64.u32 	%fd429, %r628;
	div.rn.f64 	%fd430, %fd482, %fd429;
	mul.lo.s32 	%r447, %r629, %r628;
	cvt.rn.f64.u32 	%fd431, %r447;
	sub.f64 	%fd432, %fd430, %fd428;
	mul.f64 	%fd433, %fd432, %fd431;
	mul.f64 	%fd434, %fd432, %fd433;
	setp.gt.f64 	%p124, %fd434, %fd480;
	selp.f64 	%fd480, %fd434, %fd480, %p124;
	selp.f64 	%fd481, %fd87, %fd481, %p124;
$L__BB0_66:
	add.s32 	%r448, %r611, %r5;
	add.s32 	%r611, %r448, %r5;
	add.s32 	%r610, %r610, %r7;
	add.s32 	%r609, %r609, 2;
	setp.ne.s32 	%p125, %r609, 0;
	@%p125 bra 	$L__BB0_20;
	cvt.rn.f64.u32 	%fd122, %r611;
	and.b32  	%r449, %r6, 1;
	setp.eq.b32 	%p126, %r449, 1;
	@%p126 bra 	$L__BB0_91;
	setp.geu.f64 	%p127, %fd27, %fd122;
	selp.f64 	%fd498, %fd49, 0d0000000000000000, %p127;
	selp.f64 	%fd501, 0d0000000000000000, %fd49, %p127;
	setp.lt.f64 	%p128, %fd30, %fd122;
	@%p128 bra 	$L__BB0_70;
	setp.geu.f64 	%p129, %fd27, %fd122;
	setp.lt.f64 	%p130, %fd27, %fd122;
	selp.u32 	%r643, 1, 0, %p130;
	add.f64 	%fd498, %fd498, %fd30;
	selp.b32 	%r642, 2, 1, %p129;
	bra.uni 	$L__BB0_71;
$L__BB0_70:
	setp.geu.f64 	%p131, %fd27, %fd122;
	selp.u32 	%r642, 1, 0, %p131;
	add.f64 	%fd501, %fd501, %fd30;
	selp.b32 	%r643, 1, 2, %p131;
$L__BB0_71:
	setp.lt.f64 	%p132, %fd33, %fd122;
	@%p132 bra 	$L__BB0_73;
	add.f64 	%fd498, %fd498, %fd33;
	add.s32 	%r642, %r642, 1;
	bra.uni 	$L__BB0_74;
$L__BB0_73:
	add.f64 	%fd501, %fd501, %fd33;
	add.s32 	%r643, %r643, 1;
$L__BB0_74:
	setp.lt.f64 	%p133, %fd36, %fd122;
	@%p133 bra 	$L__BB0_76;
	add.f64 	%fd498, %fd498, %fd36;
	add.s32 	%r642, %r642, 1;
	bra.uni 	$L__BB0_77;
$L__BB0_76:
	add.f64 	%fd501, %fd501, %fd36;
	add.s32 	%r643, %r643, 1;
$L__BB0_77:
	setp.lt.f64 	%p134, %fd39, %fd122;
	@%p134 bra 	$L__BB0_79;
	add.f64 	%fd498, %fd498, %fd39;
	add.s32 	%r642, %r642, 1;
	bra.uni 	$L__BB0_80;
$L__BB0_79:
	add.f64 	%fd501, %fd501, %fd39;
	add.s32 	%r643, %r643, 1;
$L__BB0_80:
	setp.lt.f64 	%p135, %fd42, %fd122;
	@%p135 bra 	$L__BB0_82;
	add.f64 	%fd498, %fd498, %fd42;
	add.s32 	%r642, %r642, 1;
	bra.uni 	$L__BB0_83;
$L__BB0_82:
	add.f64 	%fd501, %fd501, %fd42;
	add.s32 	%r643, %r643, 1;
$L__BB0_83:
	setp.lt.f64 	%p136, %fd45, %fd122;
	@%p136 bra 	$L__BB0_85;
	add.f64 	%fd498, %fd498, %fd45;
	add.s32 	%r642, %r642, 1;
	bra.uni 	$L__BB0_86;
$L__BB0_85:
	add.f64 	%fd501, %fd501, %fd45;
	add.s32 	%r643, %r643, 1;
$L__BB0_86:
	setp.lt.f64 	%p137, %fd48, %fd122;
	@%p137 bra 	$L__BB0_88;
	add.f64 	%fd498, %fd498, %fd48;
	add.s32 	%r642, %r642, 1;
	bra.uni 	$L__BB0_89;
$L__BB0_88:
	add.f64 	%fd501, %fd501, %fd48;
	add.s32 	%r643, %r643, 1;
$L__BB0_89:
	setp.eq.s32 	%p138, %r643, 0;
	setp.eq.s32 	%p139, %r642, 0;
	or.pred  	%p140, %p138, %p139;
	@%p140 bra 	$L__BB0_91;
	cvt.rn.f64.u32 	%fd435, %r643;
	div.rn.f64 	%fd436, %fd501, %fd435;
	cvt.rn.f64.u32 	%fd437, %r642;
	div.rn.f64 	%fd438, %fd498, %fd437;
	mul.lo.s32 	%r451, %r643, %r642;
	cvt.rn.f64.u32 	%fd439, %r451;
	sub.f64 	%fd440, %fd438, %fd436;
	mul.f64 	%fd441, %fd440, %fd439;
	mul.f64 	%fd442, %fd440, %fd441;
	setp.gt.f64 	%p141, %fd442, %fd480;
	selp.f64 	%fd481, %fd122, %fd481, %p141;
$L__BB0_91:
	setp.gt.f64 	%p142, %fd27, %fd481;
	selp.u16 	%rs208, 1, 0, %p142;
	setp.gt.f64 	%p143, %fd30, %fd481;
	selp.b16 	%rs209, 2, 0, %p143;
	or.b16  	%rs210, %rs209, %rs208;
	setp.gt.f64 	%p144, %fd33, %fd481;
	selp.b16 	%rs211, 4, 0, %p144;
	or.b16  	%rs212, %rs211, %rs210;
	setp.gt.f64 	%p145, %fd36, %fd481;
	selp.b16 	%rs213, 8, 0, %p145;
	or.b16  	%rs214, %rs213, %rs212;
	setp.gt.f64 	%p146, %fd39, %fd481;
	selp.b16 	%rs215, 16, 0, %p146;
	or.b16  	%rs216, %rs215, %rs214;
	setp.gt.f64 	%p147, %fd42, %fd481;
	selp.b16 	%rs217, 32, 0, %p147;
	or.b16  	%rs218, %rs217, %rs216;
	setp.gt.f64 	%p148, %fd45, %fd481;
	selp.b16 	%rs219, 64, 0, %p148;
	or.b16  	%rs220, %rs219, %rs218;
	setp.gt.f64 	%p149, %fd48, %fd481;
	selp.b16 	%rs221, -128, 0, %p149;
	or.b16  	%rs244, %rs221, %rs220;
	bra.uni 	$L__BB0_169;
$L__BB0_92:
	ld.param.u8 	%rs240, [_Z20render_hybrid_kernelPKhjjjiiiihhPhS1_S1_S1__param_8];
	setp.lt.u16 	%p6, %rs240, 70;
	@%p6 bra 	$L__BB0_166;
	cvt.u16.u32 	%rs172, %r5;
	and.b16  	%rs173, %rs172, 255;
	div.u16 	%rs174, 255, %rs173;
	cvt.u32.u16 	%r105, %rs174;
	add.s32 	%r407, %r105, 1;
	shl.b32 	%r106, %r5, 1;
	and.b32  	%r408, %r407, 510;
	neg.s32 	%r654, %r408;
	mov.f64 	%fd529, 0d405FC00000000000;
	mov.f64 	%fd530, 0d0000000000000000;
	mov.b32 	%r656, 0;
	mov.u32 	%r655, %r5;
$L__BB0_94:
	cvt.rn.f64.u32 	%fd157, %r656;
	setp.lt.f64 	%p32, %fd6, %fd157;
	selp.f64 	%fd517, %fd7, 0d0000000000000000, %p32;
	selp.f64 	%fd516, 0d0000000000000000, %fd7, %p32;
	setp.lt.f64 	%p33, %fd8, %fd157;
	@%p33 bra 	$L__BB0_96;
	selp.u32 	%r659, 1, 0, %p32;
	add.f64 	%fd516, %fd516, %fd8;
	selp.b32 	%r660, 1, 2, %p32;
	bra.uni 	$L__BB0_97;
$L__BB0_96:
	setp.geu.f64 	%p36, %fd6, %fd157;
	selp.u32 	%r660, 1, 0, %p36;
	add.f64 	%fd517, %fd517, %fd8;
	selp.b32 	%r659, 2, 1, %p32;
$L__BB0_97:
	setp.lt.f64 	%p37, %fd10, %fd157;
	@%p37 bra 	$L__BB0_99;
	add.f64 	%fd516, %fd516, %fd10;
	add.s32 	%r660, %r660, 1;
	bra.uni 	$L__BB0_100;
$L__BB0_99:
	add.f64 	%fd517, %fd517, %fd10;
	add.s32 	%r659, %r659, 1;
$L__BB0_100:
	setp.lt.f64 	%p38, %fd11, %fd157;
	@%p38 bra 	$L__BB0_102;
	add.f64 	%fd516, %fd516, %fd11;
	add.s32 	%r660, %r660, 1;
	bra.uni 	$L__BB0_103;
$L__BB0_102:
	add.f64 	%fd517, %fd517, %fd11;
	add.s32 	%r659, %r659, 1;
$L__BB0_103:
	setp.lt.f64 	%p39, %fd12, %fd157;
	@%p39 bra 	$L__BB0_105;
	add.f64 	%fd516, %fd516, %fd12;
	add.s32 	%r660, %r660, 1;
	bra.uni 	$L__BB0_106;
$L__BB0_105:
	add.f64 	%fd517, %fd517, %fd12;
	add.s32 	%r659, %r659, 1;
$L__BB0_106:
	setp.lt.f64 	%p40, %fd13, %fd157;
	@%p40 bra 	$L__BB0_108;
	add.f64 	%fd516, %fd516, %fd13;
	add.s32 	%r660, %r660, 1;
	bra.uni 	$L__BB0_109;
$L__BB0_108:
	add.f64 	%fd517, %fd517, %fd13;
	add.s32 	%r659, %r659, 1;
$L__BB0_109:
	setp.lt.f64 	%p41, %fd14, %fd157;
	@%p41 bra 	$L__BB0_111;
	add.f64 	%fd516, %fd516, %fd14;
	add.s32 	%r660, %r660, 1;
	bra.uni 	$L__BB0_112;
$L__BB0_111:
	add.f64 	%fd517, %fd517, %fd14;
	add.s32 	%r659, %r659, 1;
$L__BB0_112:
	setp.lt.f64 	%p42, %fd15, %fd157;
	@%p42 bra 	$L__BB0_114;
	add.f64 	%fd516, %fd516, %fd15;
	add.s32 	%r660, %r660, 1;
	bra.uni 	$L__BB0_115;
$L__BB0_114:
	add.f64 	%fd517, %fd517, %fd15;
	add.s32 	%r659, %r659, 1;
$L__BB0_115:
	setp.eq.s32 	%p43, %r659, 0;
	setp.eq.s32 	%p44, %r660, 0;
	or.pred  	%p45, %p43, %p44;
	@%p45 bra 	$L__BB0_117;
	cvt.rn.f64.u32 	%fd361, %r659;
	div.rn.f64 	%fd362, %fd517, %fd361;
	cvt.rn.f64.u32 	%fd363, %r660;
	div.rn.f64 	%fd364, %fd516, %fd363;
	mul.lo.s32 	%r410, %r660, %r659;
	cvt.rn.f64.u32 	%fd365, %r410;
	sub.f64 	%fd366, %fd364, %fd362;
	mul.f64 	%fd367, %fd366, %fd365;
	mul.f64 	%fd368, %fd366, %fd367;
	setp.gt.f64 	%p46, %fd368, %fd530;
	selp.f64 	%fd529, %fd157, %fd529, %p46;
	selp.f64 	%fd530, %fd368, %fd530, %p46;
$L__BB0_117:
	cvt.rn.f64.u32 	%fd192, %r655;
	setp.lt.f64 	%p47, %fd6, %fd192;
	selp.f64 	%fd533, %fd7, 0d0000000000000000, %p47;
	selp.f64 	%fd532, 0d0000000000000000, %fd7, %p47;
	setp.lt.f64 	%p48, %fd8, %fd192;
	@%p48 bra 	$L__BB0_119;
	selp.u32 	%r673, 1, 0, %p47;
	add.f64 	%fd532, %fd532, %fd8;
	selp.b32 	%r674, 1, 2, %p47;
	bra.uni 	$L__BB0_120;
$L__BB0_119:
	setp.geu.f64 	%p51, %fd6, %fd192;
	selp.u32 	%r674, 1, 0, %p51;
	add.f64 	%fd533, %fd533, %fd8;
	selp.b32 	%r673, 2, 1, %p47;
$L__BB0_120:
	setp.lt.f64 	%p52, %fd10, %fd192;
	@%p52 bra 	$L__BB0_122;
	add.f64 	%fd532, %fd532, %fd10;
	add.s32 	%r674, %r674, 1;
	bra.uni 	$L__BB0_123;
$L__BB0_122:
	add.f64 	%fd533, %fd533, %fd10;
	add.s32 	%r673, %r673, 1;
$L__BB0_123:
	setp.lt.f64 	%p53, %fd11, %fd192;
	@%p53 bra 	$L__BB0_125;
	add.f64 	%fd532, %fd532, %fd11;
	add.s32 	%r674, %r674, 1;
	bra.uni 	$L__BB0_126;
$L__BB0_125:
	add.f64 	%fd533, %fd533, %fd11;
	add.s32 	%r673, %r673, 1;
$L__BB0_126:
	setp.lt.f64 	%p54, %fd12, %fd192;
	@%p54 bra 	$L__BB0_128;
	add.f64 	%fd532, %fd532, %fd12;
	add.s32 	%r674, %r674, 1;
	bra.uni 	$L__BB0_129;
$L__BB0_128:
	add.f64 	%fd533, %fd533, %fd12;
	add.s32 	%r673, %r673, 1;
$L__BB0_129:
	setp.lt.f64 	%p55, %fd13, %fd192;
	@%p55 bra 	$L__BB0_131;
	add.f64 	%fd532, %fd532, %fd13;
	add.s32 	%r674, %r674, 1;
	bra.uni 	$L__BB0_132;
$L__BB0_131:
	add.f64 	%fd533, %fd533, %fd13;
	add.s32 	%r673, %r673, 1;
$L__BB0_132:
	setp.lt.f64 	%p56, %fd14, %fd192;
	@%p56 bra 	$L__BB0_134;
	add.f64 	%fd532, %fd532, %fd14;
	add.s32 	%r674, %r674, 1;
	bra.uni 	$L__BB0_135;
$L__BB0_134:
	add.f64 	%fd533, %fd533, %fd14;
	add.s32 	%r673, %r673, 1;
$L__BB0_135:
	setp.lt.f64 	%p57, %fd15, %fd192;
	@%p57 bra 	$L__BB0_137;
	add.f64 	%fd532, %fd532, %fd15;
	add.s32 	%r674, %r674, 1;
	bra.uni 	$L__BB0_138;
$L__BB0_137:
	add.f64 	%fd533, %fd533, %fd15;
	add.s32 	%r673, %r673, 1;
$L__BB0_138:
	setp.eq.s32 	%p58, %r673, 0;
	setp.eq.s32 	%p59, %r674, 0;
	or.pred  	%p60, %p58, %p59;
	@%p60 bra 	$L__BB0_140;
	cvt.rn.f64.u32 	%fd369, %r673;
	div.rn.f64 	%fd370, %fd533, %fd369;
	cvt.rn.f64.u32 	%fd371, %r674;
	div.rn.f64 	%fd372, %fd532, %fd371;
	mul.lo.s32 	%r412, %r674, %r673;
	cvt.rn.f64.u32 	%fd373, %r412;
	sub.f64 	%fd374, %fd372, %fd370;
	mul.f64 	%fd375, %fd374, %fd373;
	mul.f64 	%fd376, %fd374, %fd375;
	setp.gt.f64 	%p61, %fd376, %fd530;
	selp.f64 	%fd529, %fd192, %fd529, %p61;
	selp.f64 	%fd530, %fd376, %fd530, %p61;
$L__BB0_140:
	add.s32 	%r413, %r656, %r5;
	add.s32 	%r656, %r413, %r5;
	add.s32 	%r655, %r655, %r106;
	add.s32 	%r654, %r654, 2;
	setp.ne.s32 	%p62, %r654, 0;
	@%p62 bra 	$L__BB0_94;
	cvt.rn.f64.u32 	%fd227, %r656;
	and.b32  	%r414, %r105, 1;
	setp.eq.b32 	%p63, %r414, 1;
	@%p63 bra 	$L__BB0_165;
	setp.lt.f64 	%p64, %fd6, %fd227;
	selp.f64 	%fd549, %fd7, 0d0000000000000000, %p64;
	selp.f64 	%fd548, 0d0000000000000000, %fd7, %p64;
	setp.lt.f64 	%p65, %fd8, %fd227;
	@%p65 bra 	$L__BB0_144;
	setp.lt.f64 	%p66, %fd6, %fd227;
	selp.u32 	%r687, 1, 0, %p66;
	add.f64 	%fd548, %fd548, %fd8;
	selp.b32 	%r688, 1, 2, %p66;
	bra.uni 	$L__BB0_145;
$L__BB0_144:
	setp.lt.f64 	%p67, %fd6, %fd227;
	setp.geu.f64 	%p68, %fd6, %fd227;
	selp.u32 	%r688, 1, 0, %p68;
	add.f64 	%fd549, %fd549, %fd8;
	selp.b32 	%r687, 2, 1, %p67;
$L__BB0_145:
	setp.lt.f64 	%p69, %fd10, %fd227;
	@%p69 bra 	$L__BB0_147;
	add.f64 	%fd548, %fd548, %fd10;
	add.s32 	%r688, %r688, 1;
	bra.uni 	$L__BB0_148;
$L__BB0_147:
	add.f64 	%fd549, %fd549, %fd10;
	add.s32 	%r687, %r687, 1;
$L__BB0_148:
	setp.lt.f64 	%p70, %fd11, %fd227;
	@%p70 bra 	$L__BB0_150;
	add.f64 	%fd548, %fd548, %fd11;
	add.s32 	%r688, %r688, 1;
	bra.uni 	$L__BB0_151;
$L__BB0_150:
	add.f64 	%fd549, %fd549, %fd11;
	add.s32 	%r687, %r687, 1;
$L__BB0_151:
	setp.lt.f64 	%p71, %fd12, %fd227;
	@%p71 bra 	$L__BB0_153;
	add.f64 	%fd548, %fd548, %fd12;
	add.s32 	%r688, %r688, 1;
	bra.uni 	$L__BB0_154;
$L__BB0_153:
	add.f64 	%fd549, %fd549, %fd12;
	add.s32 	%r687, %r687, 1;
$L__BB0_154:
	setp.lt.f64 	%p72, %fd13, %fd227;
	@%p72 bra 	$L__BB0_156;
	add.f64 	%fd548, %fd548, %fd13;
	add.s32 	%r688, %r688, 1;
	bra.uni 	$L__BB0_157;
$L__BB0_156:
	add.f64 	%fd549, %fd549, %fd13;
	add.s32 	%r687, %r687, 1;
$L__BB0_157:
	setp.lt.f64 	%p73, %fd14, %fd227;
	@%p73 bra 	$L__BB0_159;
	add.f64 	%fd548, %fd548, %fd14;
	add.s32 	%r688, %r688, 1;
	bra.uni 	$L__BB0_160;
$L__BB0_159:
	add.f64 	%fd549, %fd549, %fd14;
	add.s32 	%r687, %r687, 1;
$L__BB0_160:
	setp.lt.f64 	%p74, %fd15, %fd227;
	@%p74 bra 	$L__BB0_162;
	add.f64 	%fd548, %fd548, %fd15;
	add.s32 	%r688, %r688, 1;
	bra.uni 	$L__BB0_163;
$L__BB0_162:
	add.f64 	%fd549, %fd549, %fd15;
	add.s32 	%r687, %r687, 1;
$L__BB0_163:
	setp.eq.s32 	%p75, %r687, 0;
	setp.eq.s32 	%p76, %r688, 0;
	or.pred  	%p77, %p75, %p76;
	@%p77 bra 	$L__BB0_165;
	cvt.rn.f64.u32 	%fd377, %r687;
	div.rn.f64 	%fd378, %fd549, %fd377;
	cvt.rn.f64.u32 	%fd379, %r688;
	div.rn.f64 	%fd380, %fd548, %fd379;
	mul.lo.s32 	%r416, %r688, %r687;
	cvt.rn.f64.u32 	%fd381, %r416;
	sub.f64 	%fd382, %fd380, %fd378;
	mul.f64 	%fd383, %fd382, %fd381;
	mul.f64 	%fd384, %fd382, %fd383;
	setp.gt.f64 	%p78, %fd384, %fd530;
	selp.f64 	%fd529, %fd227, %fd529, %p78;
$L__BB0_165:
	setp.gt.f64 	%p79, %fd6, %fd529;
	selp.u16 	%rs175, 1, 0, %p79;
	setp.gt.f64 	%p80, %fd8, %fd529;
	selp.b16 	%rs176, 2, 0, %p80;
	or.b16  	%rs177, %rs176, %rs175;
	setp.gt.f64 	%p81, %fd10, %fd529;
	selp.b16 	%rs178, 4, 0, %p81;
	or.b16  	%rs179, %rs178, %rs177;
	setp.gt.f64 	%p82, %fd11, %fd529;
	selp.b16 	%rs180, 8, 0, %p82;
	or.b16  	%rs181, %rs180, %rs179;
	setp.gt.f64 	%p83, %fd12, %fd529;
	selp.b16 	%rs182, 16, 0, %p83;
	or.b16  	%rs183, %rs182, %rs181;
	setp.gt.f64 	%p84, %fd13, %fd529;
	selp.b16 	%rs184, 32, 0, %p84;
	or.b16  	%rs185, %rs184, %rs183;
	setp.gt.f64 	%p85, %fd14, %fd529;
	selp.b16 	%rs186, 64, 0, %p85;
	or.b16  	%rs187, %rs186, %rs185;
	setp.gt.f64 	%p86, %fd15, %fd529;
	selp.b16 	%rs188, -128, 0, %p86;
	or.b16  	%rs244, %rs188, %rs187;
	bra.uni 	$L__BB0_169;
$L__BB0_166:
	ld.param.u8 	%rs241, [_Z20render_hybrid_kernelPKhjjjiiiihhPhS1_S1_S1__param_8];
	setp.gt.u16 	%p7, %rs241, 39;
	add.f64 	%fd350, %fd16, 0d4024000000000000;
	selp.f64 	%fd260, %fd16, %fd350, %p7;
	setp.gt.u16 	%p8, %rs241, 49;
	@%p8 bra 	$L__BB0_168;
	sub.f64 	%fd351, %fd6, %fd260;
	setp.gt.f64 	%p17, %fd351, 0d0000000000000000;
	selp.u16 	%rs151, 1, 0, %p17;
	sub.f64 	%fd352, %fd8, %fd260;
	setp.gt.f64 	%p18, %fd352, 0d4018000000000000;
	setp.gt.f64 	%p19, %fd352, 0d0000000000000000;
	selp.b16 	%rs152, 2, 0, %p19;
	selp.b16 	%rs153, 2, %rs152, %p18;
	or.b16  	%rs154, %rs153, %rs151;
	sub.f64 	%fd353, %fd10, %fd260;
	setp.gt.f64 	%p20, %fd353, 0d4018000000000000;
	setp.gt.f64 	%p21, %fd353, 0d0000000000000000;
	selp.b16 	%rs155, 4, 0, %p21;
	selp.b16 	%rs156, 4, %rs155, %p20;
	or.b16  	%rs157, %rs156, %rs154;
	sub.f64 	%fd354, %fd11, %fd260;
	setp.gt.f64 	%p22, %fd354, 0d4018000000000000;
	setp.gt.f64 	%p23, %fd354, 0d0000000000000000;
	selp.b16 	%rs158, 8, 0, %p23;
	selp.b16 	%rs159, 8, %rs158, %p22;
	or.b16  	%rs160, %rs159, %rs157;
	sub.f64 	%fd355, %fd12, %fd260;
	setp.gt.f64 	%p24, %fd355, 0d4018000000000000;
	setp.gt.f64 	%p25, %fd355, 0d0000000000000000;
	selp.b16 	%rs161, 16, 0, %p25;
	selp.b16 	%rs162, 16, %rs161, %p24;
	or.b16  	%rs163, %rs162, %rs160;
	sub.f64 	%fd356, %fd13, %fd260;
	setp.gt.f64 	%p26, %fd356, 0d4018000000000000;
	setp.gt.f64 	%p27, %fd356, 0d0000000000000000;
	selp.b16 	%rs164, 32, 0, %p27;
	selp.b16 	%rs165, 32, %rs164, %p26;
	or.b16  	%rs166, %rs165, %rs163;
	sub.f64 	%fd357, %fd14, %fd260;
	setp.gt.f64 	%p28, %fd357, 0d4018000000000000;
	setp.gt.f64 	%p29, %fd357, 0d0000000000000000;
	selp.b16 	%rs167, 64, 0, %p29;
	selp.b16 	%rs168, 64, %rs167, %p28;
	or.b16  	%rs169, %rs168, %rs166;
	sub.f64 	%fd358, %fd15, %fd260;
	setp.gt.f64 	%p30, %fd358, 0d4018000000000000;
	setp.gt.f64 	%p31, %fd358, 0d0000000000000000;
	selp.b16 	%rs170, -128, 0, %p31;
	selp.b16 	%rs171, -128, %rs170, %p30;
	or.b16  	%rs244, %rs171, %rs169;
	bra.uni 	$L__BB0_169;
$L__BB0_168:
	setp.ge.f64 	%p9, %fd17, 0d0000000000000000;
	selp.u16 	%rs137, 1, 0, %p9;
	setp.ge.f64 	%p10, %fd18, 0d0000000000000000;
	selp.b16 	%rs138, 2, 0, %p10;
	or.b16  	%rs139, %rs138, %rs137;
	setp.ge.f64 	%p11, %fd19, 0d0000000000000000;
	selp.b16 	%rs140, 4, 0, %p11;
	or.b16  	%rs141, %rs140, %rs139;
	setp.ge.f64 	%p12, %fd20, 0d0000000000000000;
	selp.b16 	%rs142, 8, 0, %p12;
	or.b16  	%rs143, %rs142, %rs141;
	setp.ge.f64 	%p13, %fd21, 0d0000000000000000;
	selp.b16 	%rs144, 16, 0, %p13;
	or.b16  	%rs145, %rs144, %rs143;
	setp.ge.f64 	%p14, %fd22, 0d0000000000000000;
	selp.b16 	%rs146, 32, 0, %p14;
	or.b16  	%rs147, %rs146, %rs145;
	setp.ge.f64 	%p15, %fd23, 0d0000000000000000;
	selp.b16 	%rs148, 64, 0, %p15;
	or.b16  	%rs149, %rs148, %rs147;
	setp.ge.f64 	%p16, %fd24, 0d0000000000000000;
	selp.b16 	%rs150, -128, 0, %p16;
	or.b16  	%rs244, %rs150, %rs149;
$L__BB0_169:
	cvt.u32.u16 	%r452, %rs244;
	and.b32  	%r204, %r452, 255;
	and.b16  	%rs222, %rs244, 1;
	setp.eq.b16 	%p150, %rs222, 1;
	not.pred 	%p151, %p150;
	@%p151 bra 	$L__BB0_171;
	mov.b32 	%r701, 0;
	st.local.u32 	[%rd1], %r701;
	mov.b32 	%r700, 1;
	bra.uni 	$L__BB0_172;
$L__BB0_171:
	mov.b32 	%r700, 0;
	st.local.u32 	[%rd2], %r700;
	mov.b32 	%r701, 1;
$L__BB0_172:
	and.b32  	%r457, %r204, 2;
	setp.eq.s32 	%p152, %r457, 0;
	@%p152 bra 	$L__BB0_174;
	add.s32 	%r702, %r700, 1;
	mul.wide.u32 	%rd67, %r700, 4;
	add.s64 	%rd68, %rd1, %rd67;
	mov.b32 	%r458, 1;
	st.local.u32 	[%rd68], %r458;
	bra.uni 	$L__BB0_175;
$L__BB0_174:
	add.s32 	%r208, %r701, 1;
	mul.wide.u32 	%rd69, %r701, 4;
	add.s64 	%rd70, %rd2, %rd69;
	mov.b32 	%r459, 1;
	st.local.u32 	[%rd70], %r459;
	mov.u32 	%r701, %r208;
	mov.u32 	%r702, %r700;
$L__BB0_175:
	and.b32  	%r460, %r204, 4;
	setp.eq.s32 	%p153, %r460, 0;
	@%p153 bra 	$L__BB0_177;
	add.s32 	%r704, %r702, 1;
	mul.wide.u32 	%rd71, %r702, 4;
	add.s64 	%rd72, %rd1, %rd71;
	mov.b32 	%r461, 2;
	st.local.u32 	[%rd72], %r461;
	bra.uni 	$L__BB0_178;
$L__BB0_177:
	add.s32 	%r212, %r701, 1;
	mul.wide.u32 	%rd73, %r701, 4;
	add.s64 	%rd74, %rd2, %rd73;
	mov.b32 	%r462, 2;
	st.local.u32 	[%rd74], %r462;
	mov.u32 	%r701, %r212;
	mov.u32 	%r704, %r702;
$L__BB0_178:
	and.b32  	%r463, %r204, 8;
	setp.eq.s32 	%p154, %r463, 0;
	@%p154 bra 	$L__BB0_180;
	add.s32 	%r706, %r704, 1;
	mul.wide.u32 	%rd75, %r704, 4;
	add.s64 	%rd76, %rd1, %rd75;
	mov.b32 	%r464, 3;
	st.local.u32 	[%rd76], %r464;
	bra.uni 	$L__BB0_181;
$L__BB0_180:
	add.s32 	%r216, %r701, 1;
	mul.wide.u32 	%rd77, %r701, 4;
	add.s64 	%rd78, %rd2, %rd77;
	mov.b32 	%r465, 3;
	st.local.u32 	[%rd78], %r465;
	mov.u32 	%r701, %r216;
	mov.u32 	%r706, %r704;
$L__BB0_181:
	and.b32  	%r466, %r204, 16;
	setp.eq.s32 	%p155, %r466, 0;
	@%p155 bra 	$L__BB0_183;
	add.s32 	%r708, %r706, 1;
	mul.wide.u32 	%rd79, %r706, 4;
	add.s64 	%rd80, %rd1, %rd79;
	mov.b32 	%r467, 4;
	st.local.u32 	[%rd80], %r467;
	bra.uni 	$L__BB0_184;
$L__BB0_183:
	add.s32 	%r220, %r701, 1;
	mul.wide.u32 	%rd81, %r701, 4;
	add.s64 	%rd82, %rd2, %rd81;
	mov.b32 	%r468, 4;
	st.local.u32 	[%rd82], %r468;
	mov.u32 	%r701, %r220;
	mov.u32 	%r708, %r706;
$L__BB0_184:
	and.b32  	%r469, %r204, 32;
	setp.eq.s32 	%p156, %r469, 0;
	@%p156 bra 	$L__BB0_186;
	add.s32 	%r710, %r708, 1;
	mul.wide.u32 	%rd83, %r708, 4;
	add.s64 	%rd84, %rd1, %rd83;
	mov.b32 	%r470, 5;
	st.local.u32 	[%rd84], %r470;
	bra.uni 	$L__BB0_187;
$L__BB0_186:
	add.s32 	%r224, %r701, 1;
	mul.wide.u32 	%rd85, %r701, 4;
	add.s64 	%rd86, %rd2, %rd85;
	mov.b32 	%r471, 5;
	st.local.u32 	[%rd86], %r471;
	mov.u32 	%r701, %r224;
	mov.u32 	%r710, %r708;
$L__BB0_187:
	and.b32  	%r472, %r204, 64;
	setp.eq.s32 	%p157, %r472, 0;
	@%p157 bra 	$L__BB0_189;
	add.s32 	%r712, %r710, 1;
	mul.wide.u32 	%rd87, %r710, 4;
	add.s64 	%rd88, %rd1, %rd87;
	mov.b32 	%r473, 6;
	st.local.u32 	[%rd88], %r473;
	bra.uni 	$L__BB0_190;
$L__BB0_189:
	add.s32 	%r228, %r701, 1;
	mul.wide.u32 	%rd89, %r701, 4;
	add.s64 	%rd90, %rd2, %rd89;
	mov.b32 	%r474, 6;
	st.local.u32 	[%rd90], %r474;
	mov.u32 	%r701, %r228;
	mov.u32 	%r712, %r710;
$L__BB0_190:
	and.b32  	%r475, %r204, 128;
	setp.eq.s32 	%p158, %r475, 0;
	@%p158 bra 	$L__BB0_192;
	add.s32 	%r714, %r712, 1;
	mul.wide.u32 	%rd91, %r712, 4;
	add.s64 	%rd92, %rd1, %rd91;
	mov.b32 	%r476, 7;
	st.local.u32 	[%rd92], %r476;
	bra.uni 	$L__BB0_193;
$L__BB0_192:
	add.s32 	%r232, %r701, 1;
	mul.wide.u32 	%rd93, %r701, 4;
	add.s64 	%rd94, %rd2, %rd93;
	mov.b32 	%r477, 7;
	st.local.u32 	[%rd94], %r477;
	mov.u32 	%r701, %r232;
	mov.u32 	%r714, %r712;
$L__BB0_193:
	setp.ne.s32 	%p159, %r714, 0;
	setp.ne.s32 	%p160, %r701, 0;
	and.pred  	%p161, %p159, %p160;
	@%p161 bra 	$L__BB0_195;
	add.s32 	%r555, %r341, %r344;
	add.s32 	%r558, %r340, %r337;
	add.s32 	%r561, %r343, %r336;
	add.s32 	%r563, %r555, %r334;
	add.s32 	%r565, %r558, %r333;
	add.s32 	%r567, %r561, %r362;
	cvt.u32.u16 	%r568, %rs10;
	add.s32 	%r569, %r563, %r568;
	cvt.u32.u16 	%r570, %rs11;
	add.s32 	%r571, %r565, %r570;
	cvt.u32.u16 	%r572, %rs12;
	add.s32 	%r573, %r567, %r572;
	cvt.u32.u16 	%r574, %rs13;
	add.s32 	%r575, %r569, %r574;
	cvt.u32.u16 	%r576, %rs14;
	add.s32 	%r577, %r571, %r576;
	cvt.u32.u16 	%r578, %rs15;
	add.s32 	%r579, %r573, %r578;
	cvt.u32.u16 	%r580, %rs16;
	add.s32 	%r581, %r575, %r580;
	cvt.u32.u16 	%r582, %rs17;
	add.s32 	%r583, %r577, %r582;
	cvt.u32.u16 	%r584, %rs18;
	add.s32 	%r585, %r579, %r584;
	cvt.u32.u16 	%r586, %rs19;
	add.s32 	%r587, %r581, %r586;
	cvt.u32.u16 	%r588, %rs20;
	add.s32 	%r589, %r583, %r588;
	cvt.u32.u16 	%r590, %rs21;
	add.s32 	%r591, %r585, %r590;
	cvt.u32.u16 	%r592, %rs22;
	add.s32 	%r593, %r587, %r592;
	cvt.u32.u16 	%r594, %rs23;
	add.s32 	%r595, %r589, %r594;
	cvt.u32.u16 	%r596, %rs24;
	add.s32 	%r597, %r591, %r596;
	shr.u32 	%r598, %r593, 3;
	cvt.u16.u32 	%rs247, %r598;
	shr.u32 	%r599, %r595, 3;
	cvt.u16.u32 	%rs246, %r599;
	shr.u32 	%r600, %r597, 3;
	cvt.u16.u32 	%rs245, %r600;
	mov.u16 	%rs248, %rs245;
	mov.u16 	%rs249, %rs246;
	mov.u16 	%rs250, %rs247;
	bra.uni 	$L__BB0_214;
$L__BB0_195:
	ld.local.u32 	%r479, [%rd1];
	mul.lo.s32 	%r480, %r479, 3;
	cvt.s64.s32 	%rd95, %r480;
	add.s64 	%rd96, %rd3, %rd95;
	ld.local.u8 	%r717, [%rd96];
	ld.local.u8 	%r716, [%rd96+1];
	ld.local.u8 	%r715, [%rd96+2];
	setp.eq.s32 	%p162, %r714, 1;
	@%p162 bra 	$L__BB0_203;
	ld.local.u32 	%r481, [%rd1+4];
	mul.lo.s32 	%r482, %r481, 3;
	cvt.s64.s32 	%rd97, %r482;
	add.s64 	%rd98, %rd3, %rd97;
	ld.local.u8 	%r483, [%rd98];
	add.s32 	%r717, %r717, %r483;
	ld.local.u8 	%r484, [%rd98+1];
	add.s32 	%r716, %r716, %r484;
	ld.local.u8 	%r485, [%rd98+2];
	add.s32 	%r715, %r715, %r485;
	setp.eq.s32 	%p163, %r714, 2;
	@%p163 bra 	$L__BB0_203;
	ld.local.u32 	%r486, [%rd1+8];
	mul.lo.s32 	%r487, %r486, 3;
	cvt.s64.s32 	%rd99, %r487;
	add.s64 	%rd100, %rd3, %rd99;
	ld.local.u8 	%r488, [%rd100];
	add.s32 	%r717, %r717, %r488;
	ld.local.u8 	%r489, [%rd100+1];
	add.s32 	%r716, %r716, %r489;
	ld.local.u8 	%r490, [%rd100+2];
	add.s32 	%r715, %r715, %r490;
	setp.eq.s32 	%p164, %r714, 3;
	@%p164 bra 	$L__BB0_203;
	ld.local.u32 	%r491, [%rd1+12];
	mul.lo.s32 	%r492, %r491, 3;
	cvt.s64.s32 	%rd101, %r492;
	add.s64 	%rd102, %rd3, %rd101;
	ld.local.u8 	%r493, [%rd102];
	add.s32 	%r717, %r717, %r493;
	ld.local.u8 	%r494, [%rd102+1];
	add.s32 	%r716, %r716, %r494;
	ld.local.u8 	%r495, [%rd102+2];
	add.s32 	%r715, %r715, %r495;
	setp.eq.s32 	%p165, %r714, 4;
	@%p165 bra 	$L__BB0_203;
	ld.local.u32 	%r496, [%rd1+16];
	mul.lo.s32 	%r497, %r496, 3;
	cvt.s64.s32 	%rd103, %r497;
	add.s64 	%rd104, %rd3, %rd103;
	ld.local.u8 	%r498, [%rd104];
	add.s32 	%r717, %r717, %r498;
	ld.local.u8 	%r499, [%rd104+1];
	add.s32 	%r716, %r716, %r499;
	ld.local.u8 	%r500, [%rd104+2];
	add.s32 	%r715, %r715, %r500;
	setp.eq.s32 	%p166, %r714, 5;
	@%p166 bra 	$L__BB0_203;
	ld.local.u32 	%r501, [%rd1+20];
	mul.lo.s32 	%r502, %r501, 3;
	cvt.s64.s32 	%rd105, %r502;
	add.s64 	%rd106, %rd3, %rd105;
	ld.local.u8 	%r503, [%rd106];
	add.s32 	%r717, %r717, %r503;
	ld.local.u8 	%r504, [%rd106+1];
	add.s32 	%r716, %r716, %r504;
	ld.local.u8 	%r505, [%rd106+2];
	add.s32 	%r715, %r715, %r505;
	setp.eq.s32 	%p167, %r714, 6;
	@%p167 bra 	$L__BB0_203;
	ld.local.u32 	%r506, [%rd1+24];
	mul.lo.s32 	%r507, %r506, 3;
	cvt.s64.s32 	%rd107, %r507;
	add.s64 	%rd108, %rd3, %rd107;
	ld.local.u8 	%r508, [%rd108];
	add.s32 	%r717, %r717, %r508;
	ld.local.u8 	%r509, [%rd108+1];
	add.s32 	%r716, %r716, %r509;
	ld.local.u8 	%r510, [%rd108+2];
	add.s32 	%r715, %r715, %r510;
	setp.eq.s32 	%p168, %r714, 7;
	@%p168 bra 	$L__BB0_203;
	ld.local.u32 	%r511, [%rd1+28];
	mul.lo.s32 	%r512, %r511, 3;
	cvt.s64.s32 	%rd109, %r512;
	add.s64 	%rd110, %rd3, %rd109;
	ld.local.u8 	%r513, [%rd110];
	add.s32 	%r717, %r717, %r513;
	ld.local.u8 	%r514, [%rd110+1];
	add.s32 	%r716, %r716, %r514;
	ld.local.u8 	%r515, [%rd110+2];
	add.s32 	%r715, %r715, %r515;
$L__BB0_203:
	ld.local.u32 	%r516, [%rd2];
	mul.lo.s32 	%r517, %r516, 3;
	cvt.s64.s32 	%rd111, %r517;
	add.s64 	%rd112, %rd3, %rd111;
	ld.local.u8 	%r720, [%rd112];
	ld.local.u8 	%r719, [%rd112+1];
	ld.local.u8 	%r718, [%rd112+2];
	setp.eq.s32 	%p169, %r701, 1;
	@%p169 bra 	$L__BB0_211;
	ld.local.u32 	%r518, [%rd2+4];
	mul.lo.s32 	%r519, %r518, 3;
	cvt.s64.s32 	%rd113, %r519;
	add.s64 	%rd114, %rd3, %rd113;
	ld.local.u8 	%r520, [%rd114];
	add.s32 	%r720, %r720, %r520;
	ld.local.u8 	%r521, [%rd114+1];
	add.s32 	%r719, %r719, %r521;
	ld.local.u8 	%r522, [%rd114+2];
	add.s32 	%r718, %r718, %r522;
	setp.eq.s32 	%p170, %r701, 2;
	@%p170 bra 	$L__BB0_211;
	ld.local.u32 	%r523, [%rd2+8];
	mul.lo.s32 	%r524, %r523, 3;
	cvt.s64.s32 	%rd115, %r524;
	add.s64 	%rd116, %rd3, %rd115;
	ld.local.u8 	%r525, [%rd116];
	add.s32 	%r720, %r720, %r525;
	ld.local.u8 	%r526, [%rd116+1];
	add.s32 	%r719, %r719, %r526;
	ld.local.u8 	%r527, [%rd116+2];
	add.s32 	%r718, %r718, %r527;
	setp.eq.s32 	%p171, %r701, 3;
	@%p171 bra 	$L__BB0_211;
	ld.local.u32 	%r528, [%rd2+12];
	mul.lo.s32 	%r529, %r528, 3;
	cvt.s64.s32 	%rd117, %r529;
	add.s64 	%rd118, %rd3, %rd117;
	ld.local.u8 	%r530, [%rd118];
	add.s32 	%r720, %r720, %r530;
	ld.local.u8 	%r531, [%rd118+1];
	add.s32 	%r719, %r719, %r531;
	ld.local.u8 	%r532, [%rd118+2];
	add.s32 	%r718, %r718, %r532;
	setp.eq.s32 	%p172, %r701, 4;
	@%p172 bra 	$L__BB0_211;
	ld.local.u32 	%r533, [%rd2+16];
	mul.lo.s32 	%r534, %r533, 3;
	cvt.s64.s32 	%rd119, %r534;
	add.s64 	%rd120, %rd3, %rd119;
	ld.local.u8 	%r535, [%rd120];
	add.s32 	%r720, %r720, %r535;
	ld.local.u8 	%r536, [%rd120+1];
	add.s32 	%r719, %r719, %r536;
	ld.local.u8 	%r537, [%rd120+2];
	add.s32 	%r718, %r718, %r537;
	setp.eq.s32 	%p173, %r701, 5;
	@%p173 bra 	$L__BB0_211;
	ld.local.u32 	%r538, [%rd2+20];
	mul.lo.s32 	%r539, %r538, 3;
	cvt.s64.s32 	%rd121, %r539;
	add.s64 	%rd122, %rd3, %rd121;
	ld.local.u8 	%r540, [%rd122];
	add.s32 	%r720, %r720, %r540;
	ld.local.u8 	%r541, [%rd122+1];
	add.s32 	%r719, %r719, %r541;
	ld.local.u8 	%r542, [%rd122+2];
	add.s32 	%r718, %r718, %r542;
	setp.eq.s32 	%p174, %r701, 6;
	@%p174 bra 	$L__BB0_211;
	ld.local.u32 	%r543, [%rd2+24];
	mul.lo.s32 	%r544, %r543, 3;
	cvt.s64.s32 	%rd123, %r544;
	add.s64 	%rd124, %rd3, %rd123;
	ld.local.u8 	%r545, [%rd124];
	add.s32 	%r720, %r720, %r545;
	ld.local.u8 	%r546, [%rd124+1];
	add.s32 	%r719, %r719, %r546;
	ld.local.u8 	%r547, [%rd124+2];
	add.s32 	%r718, %r718, %r547;
	setp.eq.s32 	%p175, %r701, 7;
	@%p175 bra 	$L__BB0_211;
	ld.local.u32 	%r548, [%rd2+28];
	mul.lo.s32 	%r549, %r548, 3;
	cvt.s64.s32 	%rd125, %r549;
	add.s64 	%rd126, %rd3, %rd125;
	ld.local.u8 	%r550, [%rd126];
	add.s32 	%r720, %r720, %r550;
	ld.local.u8 	%r551, [%rd126+1];
	add.s32 	%r719, %r719, %r551;
	ld.local.u8 	%r552, [%rd126+2];
	add.s32 	%r718, %r718, %r552;
$L__BB0_211:
	ld.param.u8 	%rs242, [_Z20render_hybrid_kernelPKhjjjiiiihhPhS1_S1_S1__param_8];
	cvt.u16.u32 	%rs223, %r717;
	cvt.u16.u32 	%rs224, %r714;
	div.u16 	%rs50, %rs223, %rs224;
	cvt.u16.u32 	%rs225, %r716;
	div.u16 	%rs52, %rs225, %rs224;
	cvt.u16.u32 	%rs226, %r715;
	div.u16 	%rs54, %rs226, %rs224;
	cvt.u16.u32 	%rs227, %r720;
	cvt.u16.u32 	%rs228, %r701;
	div.u16 	%rs250, %rs227, %rs228;
	cvt.u16.u32 	%rs229, %r719;
	div.u16 	%rs249, %rs229, %rs228;
	cvt.u16.u32 	%rs230, %r718;
	div.u16 	%rs248, %rs230, %rs228;
	setp.gt.u16 	%p176, %rs242, 69;
	mov.u16 	%rs245, %rs54;
	mov.u16 	%rs246, %rs52;
	mov.u16 	%rs247, %rs50;
	@%p176 bra 	$L__BB0_214;
	and.b16  	%rs231, %rs248, 255;
	and.b16  	%rs232, %rs249, 255;
	and.b16  	%rs233, %rs250, 255;
	and.b16  	%rs234, %rs54, 255;
	and.b16  	%rs235, %rs52, 255;
	and.b16  	%rs236, %rs50, 255;
	cvt.rn.f64.u16 	%fd443, %rs236;
	cvt.rn.f64.u16 	%fd444, %rs235;
	mul.f64 	%fd445, %fd444, 0d3FE2C8B439581062;
	fma.rn.f64 	%fd446, %fd443, 0d3FD322D0E5604189, %fd445;
	cvt.rn.f64.u16 	%fd447, %rs234;
	fma.rn.f64 	%fd448, %fd447, 0d3FBD2F1A9FBE76C9, %fd446;
	cvt.rn.f64.u16 	%fd449, %rs233;
	cvt.rn.f64.u16 	%fd450, %rs232;
	mul.f64 	%fd451, %fd450, 0d3FE2C8B439581062;
	fma.rn.f64 	%fd452, %fd449, 0d3FD322D0E5604189, %fd451;
	cvt.rn.f64.u16 	%fd453, %rs231;
	fma.rn.f64 	%fd454, %fd453, 0d3FBD2F1A9FBE76C9, %fd452;
	add.f64 	%fd455, %fd454, 0dC02E000000000000;
	setp.geu.f64 	%p177, %fd448, %fd455;
	mov.u16 	%rs245, %rs54;
	mov.u16 	%rs246, %rs52;
	mov.u16 	%rs247, %rs50;
	@%p177 bra 	$L__BB0_214;
	mov.u16 	%rs245, %rs248;
	mov.u16 	%rs246, %rs249;
	mov.u16 	%rs247, %rs250;
	mov.u16 	%rs248, %rs54;
	mov.u16 	%rs249, %rs52;
	mov.u16 	%rs250, %rs50;
$L__BB0_214:
	ld.param.u64 	%rd145, [_Z20render_hybrid_kernelPKhjjjiiiihhPhS1_S1_S1__param_13];
	ld.param.u64 	%rd143, [_Z20render_hybrid_kernelPKhjjjiiiihhPhS1_S1_S1__param_12];
	ld.param.u64 	%rd141, [_Z20render_hybrid_kernelPKhjjjiiiihhPhS1_S1_S1__param_11];
	ld.param.u64 	%rd139, [_Z20render_hybrid_kernelPKhjjjiiiihhPhS1_S1_S1__param_10];
	cvt.s64.s32 	%rd127, %r2;
	cvta.to.global.u64 	%rd128, %rd139;
	add.s64 	%rd129, %rd128, %rd127;
	mov.b16 	%rs237, 1;
	st.global.u8 	[%rd129], %rs237;
	cvta.to.global.u64 	%rd130, %rd141;
	add.s64 	%rd131, %rd130, %rd127;
	st.global.u8 	[%rd131], %rs244;
	mul.lo.s32 	%r601, %r2, 3;
	cvt.s64.s32 	%rd132, %r601;
	cvta.to.global.u64 	%rd133, %rd143;
	add.s64 	%rd134, %rd133, %rd132;
	st.global.u8 	[%rd134], %rs247;
	cvta.to.global.u64 	%rd135, %rd145;
	add.s64 	%rd136, %rd135, %rd132;
	st.global.u8 	[%rd136], %rs250;
	st.global.u8 	[%rd134+1], %rs246;
	st.global.u8 	[%rd136+1], %rs249;
	st.global.u8 	[%rd134+2], %rs245;
	st.global.u8 	[%rd136+2], %rs248;
	bra.uni 	$L__BB0_216;
$L__BB0_215:
	ld.param.u64 	%rd144, [_Z20render_hybrid_kernelPKhjjjiiiihhPhS1_S1_S1__param_13];
	ld.param.u64 	%rd142, [_Z20render_hybrid_kernelPKhjjjiiiihhPhS1_S1_S1__param_12];
	ld.param.u64 	%rd140, [_Z20render_hybrid_kernelPKhjjjiiiihhPhS1_S1_S1__param_11];
	ld.param.u64 	%rd138, [_Z20render_hybrid_kernelPKhjjjiiiihhPhS1_S1_S1__param_10];
	ld.param.u32 	%r605, [_Z20render_hybrid_kernelPKhjjjiiiihhPhS1_S1_S1__param_3];
	mul.f64 	%fd342, %fd5, %fd1;
	div.rn.f64 	%fd343, %fd342, %fd3;
	cvt.rzi.s32.f64 	%r385, %fd343;
	min.s32 	%r386, %r385, %r3;
	mul.f64 	%fd344, %fd9, %fd1;
	div.rn.f64 	%fd345, %fd344, %fd3;
	cvt.rzi.s32.f64 	%r387, %fd345;
	min.s32 	%r388, %r387, %r3;
	cvt.rn.f64.s32 	%fd346, %r1;
	add.f64 	%fd347, %fd346, %fd346;
	mul.f64 	%fd348, %fd347, %fd2;
	div.rn.f64 	%fd349, %fd348, %fd4;
	cvt.rzi.s32.f64 	%r389, %fd349;
	min.s32 	%r390, %r389, %r4;
	shl.b32 	%r391, %r390, 2;
	cvt.s64.s32 	%rd35, %r391;
	mul.lo.s32 	%r392, %r386, %r605;
	mul.lo.s32 	%r393, %r388, %r605;
	cvt.u64.u32 	%rd36, %r393;
	cvt.u64.u32 	%rd37, %r392;
	add.s64 	%rd38, %rd35, %rd37;
	add.s64 	%rd39, %rd4, %rd38;
	add.s64 	%rd40, %rd35, %rd36;
	add.s64 	%rd41, %rd4, %rd40;
	ld.global.u8 	%rs81, [%rd39+2];
	ld.global.u8 	%rs82, [%rd39+1];
	ld.global.u8 	%rs83, [%rd39];
	ld.global.u8 	%rs84, [%rd41+2];
	ld.global.u8 	%rs85, [%rd41+1];
	ld.global.u8 	%rs86, [%rd41];
	add.s32 	%r394, %r390, 1;
	min.s32 	%r395, %r394, %r4;
	shl.b32 	%r396, %r395, 2;
	cvt.s64.s32 	%rd42, %r396;
	add.s64 	%rd43, %rd42, %rd37;
	add.s64 	%rd44, %rd4, %rd43;
	add.s64 	%rd45, %rd42, %rd36;
	add.s64 	%rd46, %rd4, %rd45;
	ld.global.u8 	%rs87, [%rd44+2];
	add.s16 	%rs88, %rs81, %rs87;
	ld.global.u8 	%rs89, [%rd44+1];
	add.s16 	%rs90, %rs82, %rs89;
	ld.global.u8 	%rs91, [%rd44];
	add.s16 	%rs92, %rs83, %rs91;
	ld.global.u8 	%rs93, [%rd46+2];
	add.s16 	%rs94, %rs84, %rs93;
	ld.global.u8 	%rs95, [%rd46+1];
	add.s16 	%rs96, %rs85, %rs95;
	ld.global.u8 	%rs97, [%rd46];
	add.s16 	%rs98, %rs86, %rs97;
	add.s32 	%r397, %r386, 1;
	min.s32 	%r398, %r397, %r3;
	mul.lo.s32 	%r399, %r398, %r605;
	add.s32 	%r400, %r388, 1;
	min.s32 	%r401, %r400, %r3;
	mul.lo.s32 	%r402, %r401, %r605;
	cvt.u64.u32 	%rd47, %r402;
	cvt.u64.u32 	%rd48, %r399;
	add.s64 	%rd49, %rd35, %rd48;
	add.s64 	%rd50, %rd4, %rd49;
	add.s64 	%rd51, %rd35, %rd47;
	add.s64 	%rd52, %rd4, %rd51;
	ld.global.u8 	%rs99, [%rd50+2];
	add.s16 	%rs100, %rs88, %rs99;
	ld.global.u8 	%rs101, [%rd50+1];
	add.s16 	%rs102, %rs90, %rs101;
	ld.global.u8 	%rs103, [%rd50];
	add.s16 	%rs104, %rs92, %rs103;
	ld.global.u8 	%rs105, [%rd52+2];
	add.s16 	%rs106, %rs94, %rs105;
	ld.global.u8 	%rs107, [%rd52+1];
	add.s16 	%rs108, %rs96, %rs107;
	ld.global.u8 	%rs109, [%rd52];
	add.s16 	%rs110, %rs98, %rs109;
	add.s64 	%rd53, %rd42, %rd48;
	add.s64 	%rd54, %rd4, %rd53;
	add.s64 	%rd55, %rd42, %rd47;
	add.s64 	%rd56, %rd4, %rd55;
	ld.global.u8 	%rs111, [%rd54+2];
	add.s16 	%rs112, %rs100, %rs111;
	ld.global.u8 	%rs113, [%rd54+1];
	add.s16 	%rs114, %rs102, %rs113;
	ld.global.u8 	%rs115, [%rd54];
	add.s16 	%rs116, %rs104, %rs115;
	ld.global.u8 	%rs117, [%rd56+2];
	add.s16 	%rs118, %rs106, %rs117;
	ld.global.u8 	%rs119, [%rd56+1];
	add.s16 	%rs120, %rs108, %rs119;
	ld.global.u8 	%rs121, [%rd56];
	add.s16 	%rs122, %rs110, %rs121;
	cvt.s64.s32 	%rd57, %r2;
	cvta.to.global.u64 	%rd58, %rd138;
	add.s64 	%rd59, %rd58, %rd57;
	mov.b16 	%rs123, 0;
	st.global.u8 	[%rd59], %rs123;
	cvta.to.global.u64 	%rd60, %rd140;
	add.s64 	%rd61, %rd60, %rd57;
	st.global.u8 	[%rd61], %rs123;
	shr.u16 	%rs124, %rs112, 2;
	mul.lo.s32 	%r403, %r2, 3;
	cvt.s64.s32 	%rd62, %r403;
	cvta.to.global.u64 	%rd63, %rd142;
	add.s64 	%rd64, %rd63, %rd62;
	st.global.u8 	[%rd64], %rs124;
	shr.u16 	%rs125, %rs114, 2;
	st.global.u8 	[%rd64+1], %rs125;
	shr.u16 	%rs126, %rs116, 2;
	st.global.u8 	[%rd64+2], %rs126;
	shr.u16 	%rs127, %rs118, 2;
	cvta.to.global.u64 	%rd65, %rd144;
	add.s64 	%rd66, %rd65, %rd62;
	st.global.u8 	[%rd66], %rs127;
	shr.u16 	%rs128, %rs120, 2;
	st.global.u8 	[%rd66+1], %rs128;
	shr.u16 	%rs129, %rs122, 2;
	st.global.u8 	[%rd66+2], %rs129;
$L__BB0_216:
	ret;

}
	// .globl	_Z21render_braille_kernelPKhjjjiiiihhPhS1_S1_
.visible .entry _Z21render_braille_kernelPKhjjjiiiihhPhS1_S1_(
	.param .u64 .ptr .align 1 _Z21render_braille_kernelPKhjjjiiiihhPhS1_S1__param_0,
	.param .u32 _Z21render_braille_kernelPKhjjjiiiihhPhS1_S1__param_1,
	.param .u32 _Z21render_braille_kernelPKhjjjiiiihhPhS1_S1__param_2,
	.param .u32 _Z21render_braille_kernelPKhjjjiiiihhPhS1_S1__param_3,
	.param .u32 _Z21render_braille_kernelPKhjjjiiiihhPhS1_S1__param_4,
	.param .u32 _Z21render_braille_kernelPKhjjjiiiihhPhS1_S1__param_5,
	.param .u32 _Z21render_braille_kernelPKhjjjiiiihhPhS1_S1__param_6,
	.param .u32 _Z21render_braille_kernelPKhjjjiiiihhPhS1_S1__param_7,
	.param .u8 _Z21render_braille_kernelPKhjjjiiiihhPhS1_S1__param_8,
	.param .u8 _Z21render_braille_kernelPKhjjjiiiihhPhS1_S1__param_9,
	.param .u64 .ptr .align 1 _Z21render_braille_kernelPKhjjjiiiihhPhS1_S1__param_10,
	.param .u64 .ptr .align 1 _Z21render_braille_kernelPKhjjjiiiihhPhS1_S1__param_11,
	.param .u64 .ptr .align 1 _Z21render_braille_kernelPKhjjjiiiihhPhS1_S1__param_12
)
{
	.local .align 16 .b8 	__local_depot1[96];
	.reg .b64 	%SP;
	.reg .b64 	%SPL;
	.reg .pred 	%p<177>;
	.reg .b16 	%rs<456>;
	.reg .b32 	%r<673>;
	.reg .b64 	%rd<158>;
	.reg .b64 	%fd<544>;

	mov.u64 	%SPL, __local_depot1;
	ld.param.u32 	%r288, [_Z21render_braille_kernelPKhjjjiiiihhPhS1_S1__param_1];
	ld.param.u32 	%r289, [_Z21render_braille_kernelPKhjjjiiiihhPhS1_S1__param_2];
	ld.param.u32 	%r290, [_Z21render_braille_kernelPKhjjjiiiihhPhS1_S1__param_3];
	ld.param.u32 	%r291, [_Z21render_braille_kernelPKhjjjiiiihhPhS1_S1__param_4];
	ld.param.u32 	%r292, [_Z21render_braille_kernelPKhjjjiiiihhPhS1_S1__param_5];
	ld.param.u32 	%r293, [_Z21render_braille_kernelPKhjjjiiiihhPhS1_S1__param_6];
	ld.param.u32 	%r294, [_Z21render_braille_kernelPKhjjjiiiihhPhS1_S1__param_7];
	ld.param.u8 	%rs79, [_Z21render_braille_kernelPKhjjjiiiihhPhS1_S1__param_8];
	ld.param.u8 	%rs80, [_Z21render_braille_kernelPKhjjjiiiihhPhS1_S1__param_9];
	ld.param.u64 	%rd5, [_Z21render_braille_kernelPKhjjjiiiihhPhS1_S1__param_10];
	ld.param.u64 	%rd6, [_Z21render_braille_kernelPKhjjjiiiihhPhS1_S1__param_11];
	add.u64 	%rd1, %SPL, 0;
	add.u64 	%rd2, %SPL, 32;
	add.u64 	%rd3, %SPL, 64;
	mov.u32 	%r296, %ctaid.x;
	mov.u32 	%r297, %ntid.x;
	mov.u32 	%r298, %tid.x;
	mad.lo.s32 	%r1, %r296, %r297, %r298;
	mov.u32 	%r299, %ctaid.y;
	mov.u32 	%r300, %ntid.y;
	mov.u32 	%r301, %tid.y;
	mad.lo.s32 	%r302, %r299, %r300, %r301;
	setp.ge.s32 	%p1, %r1, %r293;
	setp.ge.s32 	%p2, %r302, %r294;
	or.pred  	%p3, %p1, %p2;
	@%p3 bra 	$L__BB1_214;
	ld.param.u64 	%rd156, [_Z21render_braille_kernelPKhjjjiiiihhPhS1_S1__param_0];
	cvta.to.global.u64 	%rd11, %rd156;
	mad.lo.s32 	%r3, %r293, %r302, %r1;
	cvt.rn.f64.s32 	%fd247, %r1;
	cvt.rn.f64.s32 	%fd248, %r291;
	shl.b32 	%r303, %r302, 2;
	cvt.rn.f64.u32 	%fd249, %r303;
	cvt.rn.f64.s32 	%fd250, %r292;
	cvt.rn.f64.u32 	%fd251, %r288;
	cvt.rn.f64.u32 	%fd252, %r289;
	add.s32 	%r304, %r288, -1;
	add.s32 	%r305, %r289, -1;
	fma.rn.f64 	%fd253, %fd247, 0d4000000000000000, 0d0000000000000000;
	add.f64 	%fd254, %fd253, 0d3FE0000000000000;
	div.rn.f64 	%fd255, %fd254, %fd248;
	add.f64 	%fd256, %fd249, 0d3FE0000000000000;
	div.rn.f64 	%fd257, %fd256, %fd250;
	mul.f64 	%fd258, %fd255, %fd251;
	cvt.rzi.s32.f64 	%r306, %fd258;
	mul.f64 	%fd259, %fd257, %fd252;
	cvt.rzi.s32.f64 	%r307, %fd259;
	max.s32 	%r308, %r306, 0;
	min.s32 	%r309, %r308, %r304;
	max.s32 	%r310, %r307, 0;
	min.s32 	%r311, %r310, %r305;
	max.s32 	%r312, %r309, 0;
	min.s32 	%r313, %r312, %r304;
	shl.b32 	%r314, %r313, 2;
	cvt.s64.s32 	%rd12, %r314;
	max.s32 	%r315, %r311, 0;
	min.s32 	%r316, %r315, %r305;
	mul.lo.s32 	%r317, %r316, %r290;
	cvt.u64.u32 	%rd13, %r317;
	add.s64 	%rd14, %rd12, %rd13;
	add.s64 	%rd15, %rd11, %rd14;
	ld.global.u8 	%rs81, [%rd15];
	ld.global.u8 	%rs82, [%rd15+1];
	ld.global.u8 	%rs83, [%rd15+2];
	max.s32 	%r318, %r309, -1;
	add.s32 	%r319, %r318, 1;
	min.s32 	%r320, %r319, %r304;
	shl.b32 	%r321, %r320, 2;
	cvt.s64.s32 	%rd16, %r321;
	add.s64 	%rd17, %rd16, %rd13;
	add.s64 	%rd18, %rd11, %rd17;
	ld.global.u8 	%rs84, [%rd18];
	ld.global.u8 	%rs85, [%rd18+1];
	ld.global.u8 	%rs86, [%rd18+2];
	add.s16 	%rs87, %rs83, %rs86;
	add.s16 	%rs88, %rs82, %rs85;
	add.s16 	%rs89, %rs81, %rs84;
	max.s32 	%r322, %r311, -1;
	add.s32 	%r323, %r322, 1;
	min.s32 	%r324, %r323, %r305;
	mul.lo.s32 	%r325, %r324, %r290;
	cvt.u64.u32 	%rd19, %r325;
	add.s64 	%rd20, %rd12, %rd19;
	add.s64 	%rd21, %rd11, %rd20;
	ld.global.u8 	%rs90, [%rd21];
	ld.global.u8 	%rs91, [%rd21+1];
	ld.global.u8 	%rs92, [%rd21+2];
	add.s16 	%rs93, %rs87, %rs92;
	add.s16 	%rs94, %rs88, %rs91;
	add.s16 	%rs95, %rs89, %rs90;
	add.s64 	%rd22, %rd16, %rd19;
	add.s64 	%rd23, %rd11, %rd22;
	ld.global.u8 	%rs96, [%rd23];
	ld.global.u8 	%rs97, [%rd23+1];
	ld.global.u8 	%rs98, [%rd23+2];
	add.s16 	%rs99, %rs93, %rs98;
	add.s16 	%rs100, %rs94, %rs97;
	add.s16 	%rs101, %rs95, %rs96;
	shr.u16 	%rs1, %rs99, 2;
	and.b16  	%rs102, %rs1, 255;
	shr.u16 	%rs2, %rs100, 2;
	and.b16  	%rs103, %rs2, 255;
	shr.u16 	%rs3, %rs101, 2;
	and.b16  	%rs104, %rs3, 255;
	cvt.rn.f64.u16 	%fd260, %rs102;
	cvt.rn.f64.u16 	%fd261, %rs103;
	mul.f64 	%fd262, %fd261, 0d3FE2C8B439581062;
	fma.rn.f64 	%fd263, %fd260, 0d3FD322D0E5604189, %fd262;
	cvt.rn.f64.u16 	%fd264, %rs104;
	fma.rn.f64 	%fd1, %fd264, 0d3FBD2F1A9FBE76C9, %fd263;
	or.b32  	%r326, %r303, 1;
	cvt.rn.f64.u32 	%fd265, %r326;
	add.f64 	%fd266, %fd265, 0d3FE0000000000000;
	div.rn.f64 	%fd267, %fd266, %fd250;
	mul.f64 	%fd268, %fd267, %fd252;
	cvt.rzi.s32.f64 	%r327, %fd268;
	max.s32 	%r328, %r327, 0;
	min.s32 	%r329, %r328, %r305;
	max.s32 	%r330, %r329, 0;
	min.s32 	%r331, %r330, %r305;
	mul.lo.s32 	%r332, %r331, %r290;
	cvt.u64.u32 	%rd24, %r332;
	add.s64 	%rd25, %rd12, %rd24;
	add.s64 	%rd26, %rd11, %rd25;
	ld.global.u8 	%rs105, [%rd26];
	ld.global.u8 	%rs106, [%rd26+1];
	ld.global.u8 	%rs107, [%rd26+2];
	add.s64 	%rd27, %rd16, %rd24;
	add.s64 	%rd28, %rd11, %rd27;
	ld.global.u8 	%rs108, [%rd28];
	ld.global.u8 	%rs109, [%rd28+1];
	ld.global.u8 	%rs110, [%rd28+2];
	add.s16 	%rs111, %rs107, %rs110;
	add.s16 	%rs112, %rs106, %rs109;
	add.s16 	%rs113, %rs105, %rs108;
	max.s32 	%r333, %r329, -1;
	add.s32 	%r334, %r333, 1;
	min.s32 	%r335, %r334, %r305;
	mul.lo.s32 	%r336, %r335, %r290;
	cvt.u64.u32 	%rd29, %r336;
	add.s64 	%rd30, %rd12, %rd29;
	add.s64 	%rd31, %rd11, %rd30;
	ld.global.u8 	%rs114, [%rd31];
	ld.global.u8 	%rs115, [%rd31+1];
	ld.global.u8 	%rs116, [%rd31+2];
	add.s16 	%rs117, %rs111, %rs116;
	add.s16 	%rs118, %rs112, %rs115;
	add.s16 	%rs119, %rs113, %rs114;
	add.s64 	%rd32, %rd16, %rd29;
	add.s64 	%rd33, %rd11, %rd32;
	ld.global.u8 	%rs120, [%rd33];
	ld.global.u8 	%rs121, [%rd33+1];
	ld.global.u8 	%rs122, [%rd33+2];
	add.s16 	%rs123, %rs117, %rs122;
	add.s16 	%rs124, %rs118, %rs121;
	add.s16 	%rs125, %rs119, %rs120;
	shr.u16 	%rs4, %rs123, 2;
	and.b16  	%rs126, %rs4, 255;
	shr.u16 	%rs5, %rs124, 2;
	and.b16  	%rs127, %rs5, 255;
	shr.u16 	%rs6, %rs125, 2;
	and.b16  	%rs128, %rs6, 255;
	cvt.rn.f64.u16 	%fd269, %rs126;
	cvt.rn.f64.u16 	%fd270, %rs127;
	mul.f64 	%fd271, %fd270, 0d3FE2C8B439581062;
	fma.rn.f64 	%fd272, %fd269, 0d3FD322D0E5604189, %fd271;
	cvt.rn.f64.u16 	%fd273, %rs128;
	fma.rn.f64 	%fd2, %fd273, 0d3FBD2F1A9FBE76C9, %fd272;
	or.b32  	%r337, %r303, 2;
	cvt.rn.f64.u32 	%fd274, %r337;
	add.f64 	%fd275, %fd274, 0d3FE0000000000000;
	div.rn.f64 	%fd276, %fd275, %fd250;
	mul.f64 	%fd277, %fd276, %fd252;
	cvt.rzi.s32.f64 	%r338, %fd277;
	max.s32 	%r339, %r338, 0;
	min.s32 	%r340, %r339, %r305;
	max.s32 	%r341, %r340, 0;
	min.s32 	%r342, %r341, %r305;
	mul.lo.s32 	%r343, %r342, %r290;
	cvt.u64.u32 	%rd34, %r343;
	add.s64 	%rd35, %rd12, %rd34;
	add.s64 	%rd36, %rd11, %rd35;
	ld.global.u8 	%rs129, [%rd36];
	ld.global.u8 	%rs130, [%rd36+1];
	ld.global.u8 	%rs131, [%rd36+2];
	add.s64 	%rd37, %rd16, %rd34;
	add.s64 	%rd38, %rd11, %rd37;
	ld.global.u8 	%rs132, [%rd38];
	ld.global.u8 	%rs133, [%rd38+1];
	ld.global.u8 	%rs134, [%rd38+2];
	add.s16 	%rs135, %rs131, %rs134;
	add.s16 	%rs136, %rs130, %rs133;
	add.s16 	%rs137, %rs129, %rs132;
	max.s32 	%r344, %r340, -1;
	add.s32 	%r345, %r344, 1;
	min.s32 	%r346, %r345, %r305;
	mul.lo.s32 	%r347, %r346, %r290;
	cvt.u64.u32 	%rd39, %r347;
	add.s64 	%rd40, %rd12, %rd39;
	add.s64 	%rd41, %rd11, %rd40;
	ld.global.u8 	%rs138, [%rd41];
	ld.global.u8 	%rs139, [%rd41+1];
	ld.global.u8 	%rs140, [%rd41+2];
	add.s16 	%rs141, %rs135, %rs140;
	add.s16 	%rs142, %rs136, %rs139;
	add.s16 	%rs143, %rs137, %rs138;
	add.s64 	%rd42, %rd16, %rd39;
	add.s64 	%rd43, %rd11, %rd42;
	ld.global.u8 	%rs144, [%rd43];
	ld.global.u8 	%rs145, [%rd43+1];
	ld.global.u8 	%rs146, [%rd43+2];
	add.s16 	%rs147, %rs141, %rs146;
	add.s16 	%rs148, %rs142, %rs145;
	add.s16 	%rs149, %rs143, %rs144;
	shr.u16 	%rs7, %rs147, 2;
	and.b16  	%rs150, %rs7, 255;
	shr.u16 	%rs8, %rs148, 2;
	and.b16  	%rs151, %rs8, 255;
	shr.u16 	%rs9, %rs149, 2;
	and.b16  	%rs152, %rs9, 255;
	cvt.u32.u16 	%r348, %rs8;
	cvt.u32.u16 	%r349, %rs7;
	prmt.b32 	%r350, %r349, %r348, 0x3340U;
	cvt.u32.u16 	%r351, %rs6;
	cvt.u32.u16 	%r352, %rs5;
	prmt.b32 	%r353, %r352, %r351, 0x3340U;
	prmt.b32 	%r354, %r353, %r350, 0x5410U;
	cvt.u32.u16 	%r355, %rs4;
	cvt.u32.u16 	%r356, %rs3;
	prmt.b32 	%r357, %r356, %r355, 0x3340U;
	cvt.u32.u16 	%r358, %rs2;
	cvt.u32.u16 	%r359, %rs1;
	prmt.b32 	%r360, %r359, %r358, 0x3340U;
	prmt.b32 	%r361, %r360, %r357, 0x5410U;
	st.local.v2.b32 	[%rd3], {%r361, %r354};
	cvt.rn.f64.u16 	%fd278, %rs150;
	cvt.rn.f64.u16 	%fd279, %rs151;
	mul.f64 	%fd280, %fd279, 0d3FE2C8B439581062;
	fma.rn.f64 	%fd281, %fd278, 0d3FD322D0E5604189, %fd280;
	cvt.rn.f64.u16 	%fd282, %rs152;
	fma.rn.f64 	%fd3, %fd282, 0d3FBD2F1A9FBE76C9, %fd281;
	fma.rn.f64 	%fd283, %fd247, 0d4000000000000000, 0d3FF0000000000000;
	add.f64 	%fd284, %fd283, 0d3FE0000000000000;
	div.rn.f64 	%fd285, %fd284, %fd248;
	mul.f64 	%fd286, %fd285, %fd251;
	cvt.rzi.s32.f64 	%r362, %fd286;
	max.s32 	%r363, %r362, 0;
	min.s32 	%r364, %r363, %r304;
	max.s32 	%r365, %r364, 0;
	min.s32 	%r366, %r365, %r304;
	shl.b32 	%r367, %r366, 2;
	cvt.s64.s32 	%rd44, %r367;
	add.s64 	%rd45, %rd44, %rd13;
	add.s64 	%rd46, %rd11, %rd45;
	ld.global.u8 	%rs153, [%rd46];
	ld.global.u8 	%rs154, [%rd46+1];
	ld.global.u8 	%rs155, [%rd46+2];
	max.s32 	%r368, %r364, -1;
	add.s32 	%r369, %r368, 1;
	min.s32 	%r370, %r369, %r304;
	shl.b32 	%r371, %r370, 2;
	cvt.s64.s32 	%rd47, %r371;
	add.s64 	%rd48, %rd47, %rd13;
	add.s64 	%rd49, %rd11, %rd48;
	ld.global.u8 	%rs156, [%rd49];
	ld.global.u8 	%rs157, [%rd49+1];
	ld.global.u8 	%rs158, [%rd49+2];
	add.s16 	%rs159, %rs155, %rs158;
	add.s16 	%rs160, %rs154, %rs157;
	add.s16 	%rs161, %rs153, %rs156;
	add.s64 	%rd50, %rd44, %rd19;
	add.s64 	%rd51, %rd11, %rd50;
	ld.global.u8 	%rs162, [%rd51];
	ld.global.u8 	%rs163, [%rd51+1];
	ld.global.u8 	%rs164, [%rd51+2];
	add.s16 	%rs165, %rs159, %rs164;
	add.s16 	%rs166, %rs160, %rs163;
	add.s16 	%rs167, %rs161, %rs162;
	add.s64 	%rd52, %rd47, %rd19;
	add.s64 	%rd53, %rd11, %rd52;
	ld.global.u8 	%rs168, [%rd53];
	ld.global.u8 	%rs169, [%rd53+1];
	ld.global.u8 	%rs170, [%rd53+2];
	add.s16 	%rs171, %rs165, %rs170;
	add.s16 	%rs172, %rs166, %rs169;
	add.s16 	%rs173, %rs167, %rs168;
	shr.u16 	%rs10, %rs171, 2;
	and.b16  	%rs174, %rs10, 255;
	shr.u16 	%rs11, %rs172, 2;
	and.b16  	%rs175, %rs11, 255;
	shr.u16 	%rs12, %rs173, 2;
	and.b16  	%rs176, %rs12, 255;
	cvt.rn.f64.u16 	%fd287, %rs174;
	cvt.rn.f64.u16 	%fd288, %rs175;
	mul.f64 	%fd289, %fd288, 0d3FE2C8B439581062;
	fma.rn.f64 	%fd290, %fd287, 0d3FD322D0E5604189, %fd289;
	cvt.rn.f64.u16 	%fd291, %rs176;
	fma.rn.f64 	%fd4, %fd291, 0d3FBD2F1A9FBE76C9, %fd290;
	add.s64 	%rd54, %rd44, %rd24;
	add.s64 	%rd55, %rd11, %rd54;
	ld.global.u8 	%rs177, [%rd55];
	ld.global.u8 	%rs178, [%rd55+1];
	ld.global.u8 	%rs179, [%rd55+2];
	add.s64 	%rd56, %rd47, %rd24;
	add.s64 	%rd57, %rd11, %rd56;
	ld.global.u8 	%rs180, [%rd57];
	ld.global.u8 	%rs181, [%rd57+1];
	ld.global.u8 	%rs182, [%rd57+2];
	add.s16 	%rs183, %rs179, %rs182;
	add.s16 	%rs184, %rs178, %rs181;
	add.s16 	%rs185, %rs177, %rs180;
	add.s64 	%rd58, %rd44, %rd29;
	add.s64 	%rd59, %rd11, %rd58;
	ld.global.u8 	%rs186, [%rd59];
	ld.global.u8 	%rs187, [%rd59+1];
	ld.global.u8 	%rs188, [%rd59+2];
	add.s16 	%rs189, %rs183, %rs188;
	add.s16 	%rs190, %rs184, %rs187;
	add.s16 	%rs191, %rs185, %rs186;
	add.s64 	%rd60, %rd47, %rd29;
	add.s64 	%rd61, %rd11, %rd60;
	ld.global.u8 	%rs192, [%rd61];
	ld.global.u8 	%rs193, [%rd61+1];
	ld.global.u8 	%rs194, [%rd61+2];
	add.s16 	%rs195, %rs189, %rs194;
	add.s16 	%rs196, %rs190, %rs193;
	add.s16 	%rs197, %rs191, %rs192;
	shr.u16 	%rs13, %rs195, 2;
	and.b16  	%rs198, %rs13, 255;
	shr.u16 	%rs14, %rs196, 2;
	and.b16  	%rs199, %rs14, 255;
	shr.u16 	%rs15, %rs197, 2;
	and.b16  	%rs200, %rs15, 255;
	cvt.rn.f64.u16 	%fd292, %rs198;
	cvt.rn.f64.u16 	%fd293, %rs199;
	mul.f64 	%fd294, %fd293, 0d3FE2C8B439581062;
	fma.rn.f64 	%fd295, %fd292, 0d3FD322D0E5604189, %fd294;
	cvt.rn.f64.u16 	%fd296, %rs200;
	fma.rn.f64 	%fd5, %fd296, 0d3FBD2F1A9FBE76C9, %fd295;
	add.s64 	%rd62, %rd44, %rd34;
	add.s64 	%rd63, %rd11, %rd62;
	ld.global.u8 	%rs201, [%rd63];
	ld.global.u8 	%rs202, [%rd63+1];
	ld.global.u8 	%rs203, [%rd63+2];
	add.s64 	%rd64, %rd47, %rd34;
	add.s64 	%rd65, %rd11, %rd64;
	ld.global.u8 	%rs204, [%rd65];
	ld.global.u8 	%rs205, [%rd65+1];
	ld.global.u8 	%rs206, [%rd65+2];
	add.s16 	%rs207, %rs203, %rs206;
	add.s16 	%rs208, %rs202, %rs205;
	add.s16 	%rs209, %rs201, %rs204;
	add.s64 	%rd66, %rd44, %rd39;
	add.s64 	%rd67, %rd11, %rd66;
	ld.global.u8 	%rs210, [%rd67];
	ld.global.u8 	%rs211, [%rd67+1];
	ld.global.u8 	%rs212, [%rd67+2];
	add.s16 	%rs213, %rs207, %rs212;
	add.s16 	%rs214, %rs208, %rs211;
	add.s16 	%rs215, %rs209, %rs210;
	add.s64 	%rd68, %rd47, %rd39;
	add.s64 	%rd69, %rd11, %rd68;
	ld.global.u8 	%rs216, [%rd69];
	ld.global.u8 	%rs217, [%rd69+1];
	ld.global.u8 	%rs218, [%rd69+2];
	add.s16 	%rs219, %rs213, %rs218;
	add.s16 	%rs220, %rs214, %rs217;
	add.s16 	%rs221, %rs215, %rs216;
	shr.u16 	%rs16, %rs219, 2;
	and.b16  	%rs222, %rs16, 255;
	shr.u16 	%rs17, %rs220, 2;
	and.b16  	%rs223, %rs17, 255;
	shr.u16 	%rs18, %rs221, 2;
	and.b16  	%rs224, %rs18, 255;
	cvt.u32.u16 	%r372, %rs16;
	cvt.u32.u16 	%r373, %rs15;
	prmt.b32 	%r374, %r373, %r372, 0x3340U;
	cvt.u32.u16 	%r375, %rs14;
	cvt.u32.u16 	%r376, %rs13;
	prmt.b32 	%r377, %r376, %r375, 0x3340U;
	prmt.b32 	%r378, %r377, %r374, 0x5410U;
	cvt.u32.u16 	%r379, %rs12;
	cvt.u32.u16 	%r380, %rs11;
	prmt.b32 	%r381, %r380, %r379, 0x3340U;
	cvt.u32.u16 	%r382, %rs9;
	cvt.u32.u16 	%r383, %rs10;
	prmt.b32 	%r384, %r382, %r383, 0x3340U;
	prmt.b32 	%r385, %r384, %r381, 0x5410U;
	st.local.v2.b32 	[%rd3+8], {%r385, %r378};
	cvt.rn.f64.u16 	%fd297, %rs222;
	cvt.rn.f64.u16 	%fd298, %rs223;
	mul.f64 	%fd299, %fd298, 0d3FE2C8B439581062;
	fma.rn.f64 	%fd300, %fd297, 0d3FD322D0E5604189, %fd299;
	cvt.rn.f64.u16 	%fd301, %rs224;
	fma.rn.f64 	%fd6, %fd301, 0d3FBD2F1A9FBE76C9, %fd300;
	or.b32  	%r386, %r303, 3;
	cvt.rn.f64.u32 	%fd302, %r386;
	add.f64 	%fd303, %fd302, 0d3FE0000000000000;
	div.rn.f64 	%fd304, %fd303, %fd250;
	mul.f64 	%fd305, %fd304, %fd252;
	cvt.rzi.s32.f64 	%r387, %fd305;
	max.s32 	%r388, %r387, 0;
	min.s32 	%r389, %r388, %r305;
	max.s32 	%r390, %r389, 0;
	min.s32 	%r391, %r390, %r305;
	mul.lo.s32 	%r392, %r391, %r290;
	cvt.u64.u32 	%rd70, %r392;
	add.s64 	%rd71, %rd12, %rd70;
	add.s64 	%rd72, %rd11, %rd71;
	ld.global.u8 	%rs225, [%rd72];
	ld.global.u8 	%rs226, [%rd72+1];
	ld.global.u8 	%rs227, [%rd72+2];
	add.s64 	%rd73, %rd16, %rd70;
	add.s64 	%rd74, %rd11, %rd73;
	ld.global.u8 	%rs228, [%rd74];
	ld.global.u8 	%rs229, [%rd74+1];
	ld.global.u8 	%rs230, [%rd74+2];
	add.s16 	%rs231, %rs227, %rs230;
	add.s16 	%rs232, %rs226, %rs229;
	add.s16 	%rs233, %rs225, %rs228;
	max.s32 	%r393, %r389, -1;
	add.s32 	%r394, %r393, 1;
	min.s32 	%r395, %r394, %r305;
	mul.lo.s32 	%r396, %r395, %r290;
	cvt.u64.u32 	%rd75, %r396;
	add.s64 	%rd76, %rd12, %rd75;
	add.s64 	%rd77, %rd11, %rd76;
	ld.global.u8 	%rs234, [%rd77];
	ld.global.u8 	%rs235, [%rd77+1];
	ld.global.u8 	%rs236, [%rd77+2];
	add.s16 	%rs237, %rs231, %rs236;
	add.s16 	%rs238, %rs232, %rs235;
	add.s16 	%rs239, %rs233, %rs234;
	add.s64 	%rd78, %rd16, %rd75;
	add.s64 	%rd79, %rd11, %rd78;
	ld.global.u8 	%rs240, [%rd79];
	ld.global.u8 	%rs241, [%rd79+1];
	ld.global.u8 	%rs242, [%rd79+2];
	add.s16 	%rs243, %rs237, %rs242;
	add.s16 	%rs244, %rs238, %rs241;
	add.s16 	%rs245, %rs239, %rs240;
	shr.u16 	%rs19, %rs243, 2;
	and.b16  	%rs246, %rs19, 255;
	shr.u16 	%rs20, %rs244, 2;
	and.b16  	%rs247, %rs20, 255;
	shr.u16 	%rs21, %rs245, 2;
	and.b16  	%rs248, %rs21, 255;
	cvt.rn.f64.u16 	%fd306, %rs246;
	cvt.rn.f64.u16 	%fd307, %rs247;
	mul.f64 	%fd308, %fd307, 0d3FE2C8B439581062;
	fma.rn.f64 	%fd309, %fd306, 0d3FD322D0E5604189, %fd308;
	cvt.rn.f64.u16 	%fd310, %rs248;
	fma.rn.f64 	%fd7, %fd310, 0d3FBD2F1A9FBE76C9, %fd309;
	add.s64 	%rd80, %rd44, %rd70;
	add.s64 	%rd81, %rd11, %rd80;
	ld.global.u8 	%rs249, [%rd81];
	ld.global.u8 	%rs250, [%rd81+1];
	ld.global.u8 	%rs251, [%rd81+2];
	add.s64 	%rd82, %rd47, %rd70;
	add.s64 	%rd83, %rd11, %rd82;
	ld.global.u8 	%rs252, [%rd83];
	ld.global.u8 	%rs253, [%rd83+1];
	ld.global.u8 	%rs254, [%rd83+2];
	add.s16 	%rs255, %rs251, %rs254;
	add.s16 	%rs256, %rs250, %rs253;
	add.s16 	%rs257, %rs249, %rs252;
	add.s64 	%rd84, %rd44, %rd75;
	add.s64 	%rd85, %rd11, %rd84;
	ld.global.u8 	%rs258, [%rd85];
	ld.global.u8 	%rs259, [%rd85+1];
	ld.global.u8 	%rs260, [%rd85+2];
	add.s16 	%rs261, %rs255, %rs260;
	add.s16 	%rs262, %rs256, %rs259;
	add.s16 	%rs263, %rs257, %rs258;
	add.s64 	%rd86, %rd47, %rd75;
	add.s64 	%rd87, %rd11, %rd86;
	ld.global.u8 	%rs264, [%rd87];
	ld.global.u8 	%rs265, [%rd87+1];
	ld.global.u8 	%rs266, [%rd87+2];
	add.s16 	%rs267, %rs261, %rs266;
	add.s16 	%rs268, %rs262, %rs265;
	add.s16 	%rs269, %rs263, %rs264;
	shr.u16 	%rs22, %rs267, 2;
	and.b16  	%rs270, %rs22, 255;
	shr.u16 	%rs23, %rs268, 2;
	and.b16  	%rs271, %rs23, 255;
	shr.u16 	%rs24, %rs269, 2;
	and.b16  	%rs272, %rs24, 255;
	cvt.u32.u16 	%r397, %rs24;
	cvt.u32.u16 	%r398, %rs23;
	prmt.b32 	%r399, %r398, %r397, 0x3340U;
	cvt.u32.u16 	%r400, %rs22;
	cvt.u32.u16 	%r401, %rs21;
	prmt.b32 	%r402, %r401, %r400, 0x3340U;
	prmt.b32 	%r403, %r402, %r399, 0x5410U;
	cvt.u32.u16 	%r404, %rs18;
	cvt.u32.u16 	%r405, %rs17;
	prmt.b32 	%r406, %r405, %r404, 0x3340U;
	cvt.u32.u16 	%r407, %rs20;
	cvt.u32.u16 	%r408, %rs19;
	prmt.b32 	%r409, %r408, %r407, 0x3340U;
	prmt.b32 	%r410, %r406, %r409, 0x5410U;
	st.local.v2.b32 	[%rd3+16], {%r410, %r403};
	cvt.rn.f64.u16 	%fd311, %rs270;
	cvt.rn.f64.u16 	%fd312, %rs271;
	mul.f64 	%fd313, %fd312, 0d3FE2C8B439581062;
	fma.rn.f64 	%fd314, %fd311, 0d3FD322D0E5604189, %fd313;
	cvt.rn.f64.u16 	%fd315, %rs272;
	fma.rn.f64 	%fd8, %fd315, 0d3FBD2F1A9FBE76C9, %fd314;
	mul.lo.s16 	%rs273, %rs80, 37;
	shr.u16 	%rs274, %rs273, 8;
	sub.s16 	%rs275, %rs80, %rs274;
	and.b16  	%rs276, %rs275, 254;
	shr.u16 	%rs277, %rs276, 1;
	add.s16 	%rs278, %rs277, %rs274;
	shr.u16 	%rs279, %rs278, 2;
	cvt.u32.u16 	%r411, %rs279;
	sub.s32 	%r412, 16, %r411;
	max.s32 	%r4, %r412, 1;
	setp.lt.u16 	%p4, %rs79, 90;
	@%p4 bra 	$L__BB1_91;
	max.u16 	%rs335, %rs102, %rs103;
	max.u16 	%rs25, %rs335, %rs104;
	min.u16 	%rs336, %rs102, %rs103;
	min.u16 	%rs26, %rs336, %rs104;
	setp.eq.s16 	%p86, %rs25, %rs26;
	mov.f64 	%fd438, 0d0000000000000000;
	@%p86 bra 	$L__BB1_4;
	cvt.u32.u16 	%r424, %rs25;
	cvt.u32.u16 	%r425, %rs26;
	sub.s32 	%r426, %r424, %r425;
	cvt.rn.f64.s32 	%fd368, %r426;
	cvt.rn.f64.u16 	%fd369, %rs25;
	div.rn.f64 	%fd370, %fd368, %fd369;
	mul.f64 	%fd438, %fd370, 0d404E000000000000;
$L__BB1_4:
	add.f64 	%fd11, %fd1, %fd438;
	max.u16 	%rs340, %rs126, %rs127;
	max.u16 	%rs27, %rs340, %rs128;
	min.u16 	%rs341, %rs126, %rs127;
	min.u16 	%rs28, %rs341, %rs128;
	setp.eq.s16 	%p87, %rs27, %rs28;
	mov.f64 	%fd439, 0d0000000000000000;
	@%p87 bra 	$L__BB1_6;
	cvt.u32.u16 	%r427, %rs27;
	cvt.u32.u16 	%r428, %rs28;
	sub.s32 	%r429, %r427, %r428;
	cvt.rn.f64.s32 	%fd372, %r429;
	cvt.rn.f64.u16 	%fd373, %rs27;
	div.rn.f64 	%fd374, %fd372, %fd373;
	mul.f64 	%fd439, %fd374, 0d404E000000000000;
$L__BB1_6:
	and.b16  	%rs342, %rs9, 255;
	and.b16  	%rs343, %rs8, 255;
	and.b16  	%rs344, %rs7, 255;
	add.f64 	%fd14, %fd2, %fd439;
	max.u16 	%rs345, %rs344, %rs343;
	max.u16 	%rs29, %rs345, %rs342;
	min.u16 	%rs346, %rs344, %rs343;
	min.u16 	%rs30, %rs346, %rs342;
	setp.eq.s16 	%p88, %rs29, %rs30;
	mov.f64 	%fd440, 0d0000000000000000;
	@%p88 bra 	$L__BB1_8;
	cvt.u32.u16 	%r430, %rs29;
	cvt.u32.u16 	%r431, %rs30;
	sub.s32 	%r432, %r430, %r431;
	cvt.rn.f64.s32 	%fd376, %r432;
	cvt.rn.f64.u16 	%fd377, %rs29;
	div.rn.f64 	%fd378, %fd376, %fd377;
	mul.f64 	%fd440, %fd378, 0d404E000000000000;
$L__BB1_8:
	and.b16  	%rs347, %rs12, 255;
	and.b16  	%rs348, %rs11, 255;
	and.b16  	%rs349, %rs10, 255;
	add.f64 	%fd17, %fd3, %fd440;
	max.u16 	%rs350, %rs349, %rs348;
	max.u16 	%rs31, %rs350, %rs347;
	min.u16 	%rs351, %rs349, %rs348;
	min.u16 	%rs32, %rs351, %rs347;
	setp.eq.s16 	%p89, %rs31, %rs32;
	mov.f64 	%fd441, 0d0000000000000000;
	@%p89 bra 	$L__BB1_10;
	cvt.u32.u16 	%r433, %rs31;
	cvt.u32.u16 	%r434, %rs32;
	sub.s32 	%r435, %r433, %r434;
	cvt.rn.f64.s32 	%fd380, %r435;
	cvt.rn.f64.u16 	%fd381, %rs31;
	div.rn.f64 	%fd382, %fd380, %fd381;
	mul.f64 	%fd441, %fd382, 0d404E000000000000;
$L__BB1_10:
	and.b16  	%rs352, %rs15, 255;
	and.b16  	%rs353, %rs14, 255;
	and.b16  	%rs354, %rs13, 255;
	add.f64 	%fd20, %fd4, %fd441;
	max.u16 	%rs355, %rs354, %rs353;
	max.u16 	%rs33, %rs355, %rs352;
	min.u16 	%rs356, %rs354, %rs353;
	min.u16 	%rs34, %rs356, %rs352;
	setp.eq.s16 	%p90, %rs33, %rs34;
	mov.f64 	%fd442, 0d0000000000000000;
	@%p90 bra 	$L__BB1_12;
	cvt.u32.u16 	%r436, %rs33;
	cvt.u32.u16 	%r437, %rs34;
	sub.s32 	%r438, %r436, %r437;
	cvt.rn.f64.s32 	%fd384, %r438;
	cvt.rn.f64.u16 	%fd385, %rs33;
	div.rn.f64 	%fd386, %fd384, %fd385;
	mul.f64 	%fd442, %fd386, 0d404E000000000000;
$L__BB1_12:
	and.b16  	%rs357, %rs18, 255;
	and.b16  	%rs358, %rs17, 255;
	and.b16  	%rs359, %rs16, 255;
	add.f64 	%fd23, %fd5, %fd442;
	max.u16 	%rs360, %rs359, %rs358;
	max.u16 	%rs35, %rs360, %rs357;
	min.u16 	%rs361, %rs359, %rs358;
	min.u16 	%rs36, %rs361, %rs357;
	setp.eq.s16 	%p91, %rs35, %rs36;
	mov.f64 	%fd443, 0d0000000000000000;
	@%p91 bra 	$L__BB1_14;
	cvt.u32.u16 	%r439, %rs35;
	cvt.u32.u16 	%r440, %rs36;
	sub.s32 	%r441, %r439, %r440;
	cvt.rn.f64.s32 	%fd388, %r441;
	cvt.rn.f64.u16 	%fd389, %rs35;
	div.rn.f64 	%fd390, %fd388, %fd389;
	mul.f64 	%fd443, %fd390, 0d404E000000000000;
$L__BB1_14:
	and.b16  	%rs362, %rs21, 255;
	and.b16  	%rs363, %rs20, 255;
	and.b16  	%rs364, %rs19, 255;
	add.f64 	%fd26, %fd6, %fd443;
	max.u16 	%rs365, %rs364, %rs363;
	max.u16 	%rs37, %rs365, %rs362;
	min.u16 	%rs366, %rs364, %rs363;
	min.u16 	%rs38, %rs366, %rs362;
	setp.eq.s16 	%p92, %rs37, %rs38;
	mov.f64 	%fd444, 0d0000000000000000;
	@%p92 bra 	$L__BB1_16;
	cvt.u32.u16 	%r442, %rs37;
	cvt.u32.u16 	%r443, %rs38;
	sub.s32 	%r444, %r442, %r443;
	cvt.rn.f64.s32 	%fd392, %r444;
	cvt.rn.f64.u16 	%fd393, %rs37;
	div.rn.f64 	%fd394, %fd392, %fd393;
	mul.f64 	%fd444, %fd394, 0d404E000000000000;
$L__BB1_16:
	and.b16  	%rs367, %rs24, 255;
	and.b16  	%rs368, %rs23, 255;
	and.b16  	%rs369, %rs22, 255;
	add.f64 	%fd29, %fd7, %fd444;
	max.u16 	%rs370, %rs369, %rs368;
	max.u16 	%rs39, %rs370, %rs367;
	min.u16 	%rs371, %rs369, %rs368;
	min.u16 	%rs40, %rs371, %rs367;
	setp.eq.s16 	%p93, %rs39, %rs40;
	mov.f64 	%fd445, 0d0000000000000000;
	@%p93 bra 	$L__BB1_18;
	cvt.u32.u16 	%r445, %rs39;
	cvt.u32.u16 	%r446, %rs40;
	sub.s32 	%r447, %r445, %r446;
	cvt.rn.f64.s32 	%fd396, %r447;
	cvt.rn.f64.u16 	%fd397, %rs39;
	div.rn.f64 	%fd398, %fd396, %fd397;
	mul.f64 	%fd445, %fd398, 0d404E000000000000;
$L__BB1_18:
	add.f64 	%fd32, %fd8, %fd445;
	cvt.u16.u32 	%rs372, %r4;
	and.b16  	%rs373, %rs372, 255;
	div.u16 	%rs374, 255, %rs373;
	cvt.u32.u16 	%r5, %rs374;
	add.s32 	%r449, %r5, 1;
	add.f64 	%fd33, %fd11, 0d0000000000000000;
	shl.b32 	%r6, %r4, 1;
	and.b32  	%r450, %r449, 510;
	neg.s32 	%r561, %r450;
	mov.b32 	%r563, 0;
	mov.f64 	%fd462, 0d0000000000000000;
	mov.f64 	%fd463, 0d405FC00000000000;
	mov.u32 	%r562, %r4;
$L__BB1_19:
	cvt.rn.f64.u32 	%fd36, %r563;
	setp.geu.f64 	%p94, %fd11, %fd36;
	selp.f64 	%fd448, %fd33, 0d0000000000000000, %p94;
	selp.f64 	%fd451, 0d0000000000000000, %fd33, %p94;
	setp.lt.f64 	%p95, %fd14, %fd36;
	@%p95 bra 	$L__BB1_21;
	setp.lt.f64 	%p97, %fd11, %fd36;
	selp.u32 	%r567, 1, 0, %p97;
	add.f64 	%fd448, %fd448, %fd14;
	selp.b32 	%r566, 2, 1, %p94;
	bra.uni 	$L__BB1_22;
$L__BB1_21:
	selp.u32 	%r566, 1, 0, %p94;
	add.f64 	%fd451, %fd451, %fd14;
	selp.b32 	%r567, 1, 2, %p94;
$L__BB1_22:
	setp.lt.f64 	%p99, %fd17, %fd36;
	@%p99 bra 	$L__BB1_24;
	add.f64 	%fd448, %fd448, %fd17;
	add.s32 	%r566, %r566, 1;
	bra.uni 	$L__BB1_25;
$L__BB1_24:
	add.f64 	%fd451, %fd451, %fd17;
	add.s32 	%r567, %r567, 1;
$L__BB1_25:
	setp.lt.f64 	%p100, %fd20, %fd36;
	@%p100 bra 	$L__BB1_27;
	add.f64 	%fd448, %fd448, %fd20;
	add.s32 	%r566, %r566, 1;
	bra.uni 	$L__BB1_28;
$L__BB1_27:
	add.f64 	%fd451, %fd451, %fd20;
	add.s32 	%r567, %r567, 1;
$L__BB1_28:
	setp.lt.f64 	%p101, %fd23, %fd36;
	@%p101 bra 	$L__BB1_30;
	add.f64 	%fd448, %fd448, %fd23;
	add.s32 	%r566, %r566, 1;
	bra.uni 	$L__BB1_31;
$L__BB1_30:
	add.f64 	%fd451, %fd451, %fd23;
	add.s32 	%r567, %r567, 1;
$L__BB1_31:
	setp.lt.f64 	%p102, %fd26, %fd36;
	@%p102 bra 	$L__BB1_33;
	add.f64 	%fd448, %fd448, %fd26;
	add.s32 	%r566, %r566, 1;
	bra.uni 	$L__BB1_34;
$L__BB1_33:
	add.f64 	%fd451, %fd451, %fd26;
	add.s32 	%r567, %r567, 1;
$L__BB1_34:
	setp.lt.f64 	%p103, %fd29, %fd36;
	@%p103 bra 	$L__BB1_36;
	add.f64 	%fd448, %fd448, %fd29;
	add.s32 	%r566, %r566, 1;
	bra.uni 	$L__BB1_37;
$L__BB1_36:
	add.f64 	%fd451, %fd451, %fd29;
	add.s32 	%r567, %r567, 1;
$L__BB1_37:
	setp.lt.f64 	%p104, %fd32, %fd36;
	@%p104 bra 	$L__BB1_39;
	add.f64 	%fd448, %fd448, %fd32;
	add.s32 	%r566, %r566, 1;
	bra.uni 	$L__BB1_40;
$L__BB1_39:
	add.f64 	%fd451, %fd451, %fd32;
	add.s32 	%r567, %r567, 1;
$L__BB1_40:
	setp.eq.s32 	%p105, %r567, 0;
	setp.eq.s32 	%p106, %r566, 0;
	or.pred  	%p107, %p105, %p106;
	@%p107 bra 	$L__BB1_42;
	cvt.rn.f64.u32 	%fd401, %r567;
	div.rn.f64 	%fd402, %fd451, %fd401;
	cvt.rn.f64.u32 	%fd403, %r566;
	div.rn.f64 	%fd404, %fd448, %fd403;
	mul.lo.s32 	%r452, %r567, %r566;
	cvt.rn.f64.u32 	%fd405, %r452;
	sub.f64 	%fd406, %fd404, %fd402;
	mul.f64 	%fd407, %fd406, %fd405;
	mul.f64 	%fd408, %fd406, %fd407;
	setp.gt.f64 	%p108, %fd408, %fd462;
	selp.f64 	%fd462, %fd408, %fd462, %p108;
	selp.f64 	%fd463, %fd36, %fd463, %p108;
$L__BB1_42:
	cvt.rn.f64.u32 	%fd71, %r562;
	setp.geu.f64 	%p109, %fd11, %fd71;
	selp.f64 	%fd464, %fd33, 0d0000000000000000, %p109;
	selp.f64 	%fd467, 0d0000000000000000, %fd33, %p109;
	setp.lt.f64 	%p110, %fd14, %fd71;
	@%p110 bra 	$L__BB1_44;
	setp.lt.f64 	%p112, %fd11, %fd71;
	selp.u32 	%r581, 1, 0, %p112;
	add.f64 	%fd464, %fd464, %fd14;
	selp.b32 	%r580, 2, 1, %p109;
	bra.uni 	$L__BB1_45;
$L__BB1_44:
	selp.u32 	%r580, 1, 0, %p109;
	add.f64 	%fd467, %fd467, %fd14;
	selp.b32 	%r581, 1, 2, %p109;
$L__BB1_45:
	setp.lt.f64 	%p114, %fd17, %fd71;
	@%p114 bra 	$L__BB1_47;
	add.f64 	%fd464, %fd464, %fd17;
	add.s32 	%r580, %r580, 1;
	bra.uni 	$L__BB1_48;
$L__BB1_47:
	add.f64 	%fd467, %fd467, %fd17;
	add.s32 	%r581, %r581, 1;
$L__BB1_48:
	setp.lt.f64 	%p115, %fd20, %fd71;
	@%p115 bra 	$L__BB1_50;
	add.f64 	%fd464, %fd464, %fd20;
	add.s32 	%r580, %r580, 1;
	bra.uni 	$L__BB1_51;
$L__BB1_50:
	add.f64 	%fd467, %fd467, %fd20;
	add.s32 	%r581, %r581, 1;
$L__BB1_51:
	setp.lt.f64 	%p116, %fd23, %fd71;
	@%p116 bra 	$L__BB1_53;
	add.f64 	%fd464, %fd464, %fd23;
	add.s32 	%r580, %r580, 1;
	bra.uni 	$L__BB1_54;
$L__BB1_53:
	add.f64 	%fd467, %fd467, %fd23;
	add.s32 	%r581, %r581, 1;
$L__BB1_54:
	setp.lt.f64 	%p117, %fd26, %fd71;
	@%p117 bra 	$L__BB1_56;
	add.f64 	%fd464, %fd464, %fd26;
	add.s32 	%r580, %r580, 1;
	bra.uni 	$L__BB1_57;
$L__BB1_56:
	add.f64 	%fd467, %fd467, %fd26;
	add.s32 	%r581, %r581, 1;
$L__BB1_57:
	setp.lt.f64 	%p118, %fd29, %fd71;
	@%p118 bra 	$L__BB1_59;
	add.f64 	%fd464, %fd464, %fd29;
	add.s32 	%r580, %r580, 1;
	bra.uni 	$L__BB1_60;
$L__BB1_59:
	add.f64 	%fd467, %fd467, %fd29;
	add.s32 	%r581, %r581, 1;
$L__BB1_60:
	setp.lt.f64 	%p119, %fd32, %fd71;
	@%p119 bra 	$L__BB1_62;
	add.f64 	%fd464, %fd464, %fd32;
	add.s32 	%r580, %r580, 1;
	bra.uni 	$L__BB1_63;
$L__BB1_62:
	add.f64 	%fd467, %fd467, %fd32;
	add.s32 	%r581, %r581, 1;
$L__BB1_63:
	setp.eq.s32 	%p120, %r581, 0;
	setp.eq.s32 	%p121, %r580, 0;
	or.pred  	%p122, %p120, %p121;
	@%p122 bra 	$L__BB1_65;
	cvt.rn.f64.u32 	%fd409, %r581;
	div.rn.f64 	%fd410, %fd467, %fd409;
	cvt.rn.f64.u32 	%fd411, %r580;
	div.rn.f64 	%fd412, %fd464, %fd411;
	mul.lo.s32 	%r454, %r581, %r580;
	cvt.rn.f64.u32 	%fd413, %r454;
	sub.f64 	%fd414, %fd412, %fd410;
	mul.f64 	%fd415, %fd414, %fd413;
	mul.f64 	%fd416, %fd414, %fd415;
	setp.gt.f64 	%p123, %fd416, %fd462;
	selp.f64 	%fd462, %fd416, %fd462, %p123;
	selp.f64 	%fd463, %fd71, %fd463, %p123;
$L__BB1_65:
	add.s32 	%r455, %r563, %r4;
	add.s32 	%r563, %r455, %r4;
	add.s32 	%r562, %r562, %r6;
	add.s32 	%r561, %r561, 2;
	setp.ne.s32 	%p124, %r561, 0;
	@%p124 bra 	$L__BB1_19;
	cvt.rn.f64.u32 	%fd106, %r563;
	and.b32  	%r456, %r5, 1;
	setp.eq.b32 	%p125, %r456, 1;
	@%p125 bra 	$L__BB1_90;
	setp.geu.f64 	%p126, %fd11, %fd106;
	selp.f64 	%fd480, %fd33, 0d0000000000000000, %p126;
	selp.f64 	%fd483, 0d0000000000000000, %fd33, %p126;
	setp.lt.f64 	%p127, %fd14, %fd106;
	@%p127 bra 	$L__BB1_69;
	setp.lt.f64 	%p129, %fd11, %fd106;
	selp.u32 	%r595, 1, 0, %p129;
	add.f64 	%fd480, %fd480, %fd14;
	selp.b32 	%r594, 2, 1, %p126;
	bra.uni 	$L__BB1_70;
$L__BB1_69:
	selp.u32 	%r594, 1, 0, %p126;
	add.f64 	%fd483, %fd483, %fd14;
	selp.b32 	%r595, 1, 2, %p126;
$L__BB1_70:
	setp.lt.f64 	%p131, %fd17, %fd106;
	@%p131 bra 	$L__BB1_72;
	add.f64 	%fd480, %fd480, %fd17;
	add.s32 	%r594, %r594, 1;
	bra.uni 	$L__BB1_73;
$L__BB1_72:
	add.f64 	%fd483, %fd483, %fd17;
	add.s32 	%r595, %r595, 1;
$L__BB1_73:
	setp.lt.f64 	%p132, %fd20, %fd106;
	@%p132 bra 	$L__BB1_75;
	add.f64 	%fd480, %fd480, %fd20;
	add.s32 	%r594, %r594, 1;
	bra.uni 	$L__BB1_76;
$L__BB1_75:
	add.f64 	%fd483, %fd483, %fd20;
	add.s32 	%r595, %r595, 1;
$L__BB1_76:
	setp.lt.f64 	%p133, %fd23, %fd106;
	@%p133 bra 	$L__BB1_78;
	add.f64 	%fd480, %fd480, %fd23;
	add.s32 	%r594, %r594, 1;
	bra.uni 	$L__BB1_79;
$L__BB1_78:
	add.f64 	%fd483, %fd483, %fd23;
	add.s32 	%r595, %r595, 1;
$L__BB1_79:
	setp.lt.f64 	%p134, %fd26, %fd106;
	@%p134 bra 	$L__BB1_81;
	add.f64 	%fd480, %fd480, %fd26;
	add.s32 	%r594, %r594, 1;
	bra.uni 	$L__BB1_82;
$L__BB1_81:
	add.f64 	%fd483, %fd483, %fd26;
	add.s32 	%r595, %r595, 1;
$L__BB1_82:
	setp.lt.f64 	%p135, %fd29, %fd106;
	@%p135 bra 	$L__BB1_84;
	add.f64 	%fd480, %fd480, %fd29;
	add.s32 	%r594, %r594, 1;
	bra.uni 	$L__BB1_85;
$L__BB1_84:
	add.f64 	%fd483, %fd483, %fd29;
	add.s32 	%r595, %r595, 1;
$L__BB1_85:
	setp.lt.f64 	%p136, %fd32, %fd106;
	@%p136 bra 	$L__BB1_87;
	add.f64 	%fd480, %fd480, %fd32;
	add.s32 	%r594, %r594, 1;
	bra.uni 	$L__BB1_88;
$L__BB1_87:
	add.f64 	%fd483, %fd483, %fd32;
	add.s32 	%r595, %r595, 1;
$L__BB1_88:
	setp.eq.s32 	%p137, %r595, 0;
	setp.eq.s32 	%p138, %r594, 0;
	or.pred  	%p139, %p137, %p138;
	@%p139 bra 	$L__BB1_90;
	cvt.rn.f64.u32 	%fd417, %r595;
	div.rn.f64 	%fd418, %fd483, %fd417;
	cvt.rn.f64.u32 	%fd419, %r594;
	div.rn.f64 	%fd420, %fd480, %fd419;
	mul.lo.s32 	%r458, %r595, %r594;
	cvt.rn.f64.u32 	%fd421, %r458;
	sub.f64 	%fd422, %fd420, %fd418;
	mul.f64 	%fd423, %fd422, %fd421;
	mul.f64 	%fd424, %fd422, %fd423;
	setp.gt.f64 	%p140, %fd424, %fd462;
	selp.f64 	%fd463, %fd106, %fd463, %p140;
$L__BB1_90:
	setp.gt.f64 	%p141, %fd11, %fd463;
	selp.u16 	%rs375, 1, 0, %p141;
	setp.gt.f64 	%p142, %fd14, %fd463;
	selp.b16 	%rs376, 2, 0, %p142;
	or.b16  	%rs377, %rs376, %rs375;
	setp.gt.f64 	%p143, %fd17, %fd463;
	selp.b16 	%rs378, 4, 0, %p143;
	or.b16  	%rs379, %rs378, %rs377;
	setp.gt.f64 	%p144, %fd20, %fd463;
	selp.b16 	%rs380, 8, 0, %p144;
	or.b16  	%rs381, %rs380, %rs379;
	setp.gt.f64 	%p145, %fd23, %fd463;
	selp.b16 	%rs382, 16, 0, %p145;
	or.b16  	%rs383, %rs382, %rs381;
	setp.gt.f64 	%p146, %fd26, %fd463;
	selp.b16 	%rs384, 32, 0, %p146;
	or.b16  	%rs385, %rs384, %rs383;
	setp.gt.f64 	%p147, %fd29, %fd463;
	selp.b16 	%rs386, 64, 0, %p147;
	or.b16  	%rs387, %rs386, %rs385;
	setp.gt.f64 	%p148, %fd32, %fd463;
	selp.b16 	%rs388, -128, 0, %p148;
	or.b16  	%rs449, %rs388, %rs387;
	bra.uni 	$L__BB1_168;
$L__BB1_91:
	setp.lt.u16 	%p5, %rs79, 70;
	@%p5 bra 	$L__BB1_165;
	cvt.u16.u32 	%rs315, %r4;
	and.b16  	%rs316, %rs315, 255;
	div.u16 	%rs317, 255, %rs316;
	cvt.u32.u16 	%r104, %rs317;
	add.s32 	%r414, %r104, 1;
	add.f64 	%fd139, %fd1, 0d0000000000000000;
	shl.b32 	%r105, %r4, 1;
	and.b32  	%r415, %r414, 510;
	neg.s32 	%r606, %r415;
	mov.f64 	%fd511, 0d405FC00000000000;
	mov.f64 	%fd512, 0d0000000000000000;
	mov.b32 	%r608, 0;
	mov.u32 	%r607, %r4;
$L__BB1_93:
	cvt.rn.f64.u32 	%fd142, %r608;
	setp.lt.f64 	%p31, %fd1, %fd142;
	selp.f64 	%fd499, %fd139, 0d0000000000000000, %p31;
	selp.f64 	%fd498, 0d0000000000000000, %fd139, %p31;
	setp.lt.f64 	%p32, %fd2, %fd142;
	@%p32 bra 	$L__BB1_95;
	selp.u32 	%r611, 1, 0, %p31;
	add.f64 	%fd498, %fd498, %fd2;
	selp.b32 	%r612, 1, 2, %p31;
	bra.uni 	$L__BB1_96;
$L__BB1_95:
	setp.geu.f64 	%p35, %fd1, %fd142;
	selp.u32 	%r612, 1, 0, %p35;
	add.f64 	%fd499, %fd499, %fd2;
	selp.b32 	%r611, 2, 1, %p31;
$L__BB1_96:
	setp.lt.f64 	%p36, %fd3, %fd142;
	@%p36 bra 	$L__BB1_98;
	add.f64 	%fd498, %fd498, %fd3;
	add.s32 	%r612, %r612, 1;
	bra.uni 	$L__BB1_99;
$L__BB1_98:
	add.f64 	%fd499, %fd499, %fd3;
	add.s32 	%r611, %r611, 1;
$L__BB1_99:
	setp.lt.f64 	%p37, %fd4, %fd142;
	@%p37 bra 	$L__BB1_101;
	add.f64 	%fd498, %fd498, %fd4;
	add.s32 	%r612, %r612, 1;
	bra.uni 	$L__BB1_102;
$L__BB1_101:
	add.f64 	%fd499, %fd499, %fd4;
	add.s32 	%r611, %r611, 1;
$L__BB1_102:
	setp.lt.f64 	%p38, %fd5, %fd142;
	@%p38 bra 	$L__BB1_104;
	add.f64 	%fd498, %fd498, %fd5;
	add.s32 	%r612, %r612, 1;
	bra.uni 	$L__BB1_105;
$L__BB1_104:
	add.f64 	%fd499, %fd499, %fd5;
	add.s32 	%r611, %r611, 1;
$L__BB1_105:
	setp.lt.f64 	%p39, %fd6, %fd142;
	@%p39 bra 	$L__BB1_107;
	add.f64 	%fd498, %fd498, %fd6;
	add.s32 	%r612, %r612, 1;
	bra.uni 	$L__BB1_108;
$L__BB1_107:
	add.f64 	%fd499, %fd499, %fd6;
	add.s32 	%r611, %r611, 1;
$L__BB1_108:
	setp.lt.f64 	%p40, %fd7, %fd142;
	@%p40 bra 	$L__BB1_110;
	add.f64 	%fd498, %fd498, %fd7;
	add.s32 	%r612, %r612, 1;
	bra.uni 	$L__BB1_111;
$L__BB1_110:
	add.f64 	%fd499, %fd499, %fd7;
	add.s32 	%r611, %r611, 1;
$L__BB1_111:
	setp.lt.f64 	%p41, %fd8, %fd142;
	@%p41 bra 	$L__BB1_113;
	add.f64 	%fd498, %fd498, %fd8;
	add.s32 	%r612, %r612, 1;
	bra.uni 	$L__BB1_114;
$L__BB1_113:
	add.f64 	%fd499, %fd499, %fd8;
	add.s32 	%r611, %r611, 1;
$L__BB1_114:
	setp.eq.s32 	%p42, %r611, 0;
	setp.eq.s32 	%p43, %r612, 0;
	or.pred  	%p44, %p42, %p43;
	@%p44 bra 	$L__BB1_116;
	cvt.rn.f64.u32 	%fd343, %r611;
	div.rn.f64 	%fd344, %fd499, %fd343;
	cvt.rn.f64.u32 	%fd345, %r612;
	div.rn.f64 	%fd346, %fd498, %fd345;
	mul.lo.s32 	%r417, %r612, %r611;
	cvt.rn.f64.u32 	%fd347, %r417;
	sub.f64 	%fd348, %fd346, %fd344;
	mul.f64 	%fd349, %fd348, %fd347;
	mul.f64 	%fd350, %fd348, %fd349;
	setp.gt.f64 	%p45, %fd350, %fd512;
	selp.f64 	%fd511, %fd142, %fd511, %p45;
	selp.f64 	%fd512, %fd350, %fd512, %p45;
$L__BB1_116:
	cvt.rn.f64.u32 	%fd177, %r607;
	setp.lt.f64 	%p46, %fd1, %fd177;
	selp.f64 	%fd515, %fd139, 0d0000000000000000, %p46;
	selp.f64 	%fd514, 0d0000000000000000, %fd139, %p46;
	setp.lt.f64 	%p47, %fd2, %fd177;
	@%p47 bra 	$L__BB1_118;
	selp.u32 	%r625, 1, 0, %p46;
	add.f64 	%fd514, %fd514, %fd2;
	selp.b32 	%r626, 1, 2, %p46;
	bra.uni 	$L__BB1_119;
$L__BB1_118:
	setp.geu.f64 	%p50, %fd1, %fd177;
	selp.u32 	%r626, 1, 0, %p50;
	add.f64 	%fd515, %fd515, %fd2;
	selp.b32 	%r625, 2, 1, %p46;
$L__BB1_119:
	setp.lt.f64 	%p51, %fd3, %fd177;
	@%p51 bra 	$L__BB1_121;
	add.f64 	%fd514, %fd514, %fd3;
	add.s32 	%r626, %r626, 1;
	bra.uni 	$L__BB1_122;
$L__BB1_121:
	add.f64 	%fd515, %fd515, %fd3;
	add.s32 	%r625, %r625, 1;
$L__BB1_122:
	setp.lt.f64 	%p52, %fd4, %fd177;
	@%p52 bra 	$L__BB1_124;
	add.f64 	%fd514, %fd514, %fd4;
	add.s32 	%r626, %r626, 1;
	bra.uni 	$L__BB1_125;
$L__BB1_124:
	add.f64 	%fd515, %fd515, %fd4;
	add.s32 	%r625, %r625, 1;
$L__BB1_125:
	setp.lt.f64 	%p53, %fd5, %fd177;
	@%p53 bra 	$L__BB1_127;
	add.f64 	%fd514, %fd514, %fd5;
	add.s32 	%r626, %r626, 1;
	bra.uni 	$L__BB1_128;
$L__BB1_127:
	add.f64 	%fd515, %fd515, %fd5;
	add.s32 	%r625, %r625, 1;
$L__BB1_128:
	setp.lt.f64 	%p54, %fd6, %fd177;
	@%p54 bra 	$L__BB1_130;
	add.f64 	%fd514, %fd514, %fd6;
	add.s32 	%r626, %r626, 1;
	bra.uni 	$L__BB1_131;
$L__BB1_130:
	add.f64 	%fd515, %fd515, %fd6;
	add.s32 	%r625, %r625, 1;
$L__BB1_131:
	setp.lt.f64 	%p55, %fd7, %fd177;
	@%p55 bra 	$L__BB1_133;
	add.f64 	%fd514, %fd514, %fd7;
	add.s32 	%r626, %r626, 1;
	bra.uni 	$L__BB1_134;
$L__BB1_133:
	add.f64 	%fd515, %fd515, %fd7;
	add.s32 	%r625, %r625, 1;
$L__BB1_134:
	setp.lt.f64 	%p56, %fd8, %fd177;
	@%p56 bra 	$L__BB1_136;
	add.f64 	%fd514, %fd514, %fd8;
	add.s32 	%r626, %r626, 1;
	bra.uni 	$L__BB1_137;
$L__BB1_136:
	add.f64 	%fd515, %fd515, %fd8;
	add.s32 	%r625, %r625, 1;
$L__BB1_137:
	setp.eq.s32 	%p57, %r625, 0;
	setp.eq.s32 	%p58, %r626, 0;
	or.pred  	%p59, %p57, %p58;
	@%p59 bra 	$L__BB1_139;
	cvt.rn.f64.u32 	%fd351, %r625;
	div.rn.f64 	%fd352, %fd515, %fd351;
	cvt.rn.f64.u32 	%fd353, %r626;
	div.rn.f64 	%fd354, %fd514, %fd353;
	mul.lo.s32 	%r419, %r626, %r625;
	cvt.rn.f64.u32 	%fd355, %r419;
	sub.f64 	%fd356, %fd354, %fd352;
	mul.f64 	%fd357, %fd356, %fd355;
	mul.f64 	%fd358, %fd356, %fd357;
	setp.gt.f64 	%p60, %fd358, %fd512;
	selp.f64 	%fd511, %fd177, %fd511, %p60;
	selp.f64 	%fd512, %fd358, %fd512, %p60;
$L__BB1_139:
	add.s32 	%r420, %r608, %r4;
	add.s32 	%r608, %r420, %r4;
	add.s32 	%r607, %r607, %r105;
	add.s32 	%r606, %r606, 2;
	setp.ne.s32 	%p61, %r606, 0;
	@%p61 bra 	$L__BB1_93;
	cvt.rn.f64.u32 	%fd212, %r608;
	and.b32  	%r421, %r104, 1;
	setp.eq.b32 	%p62, %r421, 1;
	@%p62 bra 	$L__BB1_164;
	setp.lt.f64 	%p63, %fd1, %fd212;
	selp.f64 	%fd531, %fd139, 0d0000000000000000, %p63;
	selp.f64 	%fd530, 0d0000000000000000, %fd139, %p63;
	setp.lt.f64 	%p64, %fd2, %fd212;
	@%p64 bra 	$L__BB1_143;
	selp.u32 	%r639, 1, 0, %p63;
	add.f64 	%fd530, %fd530, %fd2;
	selp.b32 	%r640, 1, 2, %p63;
	bra.uni 	$L__BB1_144;
$L__BB1_143:
	setp.geu.f64 	%p67, %fd1, %fd212;
	selp.u32 	%r640, 1, 0, %p67;
	add.f64 	%fd531, %fd531, %fd2;
	selp.b32 	%r639, 2, 1, %p63;
$L__BB1_144:
	setp.lt.f64 	%p68, %fd3, %fd212;
	@%p68 bra 	$L__BB1_146;
	add.f64 	%fd530, %fd530, %fd3;
	add.s32 	%r640, %r640, 1;
	bra.uni 	$L__BB1_147;
$L__BB1_146:
	add.f64 	%fd531, %fd531, %fd3;
	add.s32 	%r639, %r639, 1;
$L__BB1_147:
	setp.lt.f64 	%p69, %fd4, %fd212;
	@%p69 bra 	$L__BB1_149;
	add.f64 	%fd530, %fd530, %fd4;
	add.s32 	%r640, %r640, 1;
	bra.uni 	$L__BB1_150;
$L__BB1_149:
	add.f64 	%fd531, %fd531, %fd4;
	add.s32 	%r639, %r639, 1;
$L__BB1_150:
	setp.lt.f64 	%p70, %fd5, %fd212;
	@%p70 bra 	$L__BB1_152;
	add.f64 	%fd530, %fd530, %fd5;
	add.s32 	%r640, %r640, 1;
	bra.uni 	$L__BB1_153;
$L__BB1_152:
	add.f64 	%fd531, %fd531, %fd5;
	add.s32 	%r639, %r639, 1;
$L__BB1_153:
	setp.lt.f64 	%p71, %fd6, %fd212;
	@%p71 bra 	$L__BB1_155;
	add.f64 	%fd530, %fd530, %fd6;
	add.s32 	%r640, %r640, 1;
	bra.uni 	$L__BB1_156;
$L__BB1_155:
	add.f64 	%fd531, %fd531, %fd6;
	add.s32 	%r639, %r639, 1;
$L__BB1_156:
	setp.lt.f64 	%p72, %fd7, %fd212;
	@%p72 bra 	$L__BB1_158;
	add.f64 	%fd530, %fd530, %fd7;
	add.s32 	%r640, %r640, 1;
	bra.uni 	$L__BB1_159;
$L__BB1_158:
	add.f64 	%fd531, %fd531, %fd7;
	add.s32 	%r639, %r639, 1;
$L__BB1_159:
	setp.lt.f64 	%p73, %fd8, %fd212;
	@%p73 bra 	$L__BB1_161;
	add.f64 	%fd530, %fd530, %fd8;
	add.s32 	%r640, %r640, 1;
	bra.uni 	$L__BB1_162;
$L__BB1_161:
	add.f64 	%fd531, %fd531, %fd8;
	add.s32 	%r639, %r639, 1;
$L__BB1_162:
	setp.eq.s32 	%p74, %r639, 0;
	setp.eq.s32 	%p75, %r640, 0;
	or.pred  	%p76, %p74, %p75;
	@%p76 bra 	$L__BB1_164;
	cvt.rn.f64.u32 	%fd359, %r639;
	div.rn.f64 	%fd360, %fd531, %fd359;
	cvt.rn.f64.u32 	%fd361, %r640;
	div.rn.f64 	%fd362, %fd530, %fd361;
	mul.lo.s32 	%r423, %r640, %r639;
	cvt.rn.f64.u32 	%fd363, %r423;
	sub.f64 	%fd364, %fd362, %fd360;
	mul.f64 	%fd365, %fd364, %fd363;
	mul.f64 	%fd366, %fd364, %fd365;
	setp.gt.f64 	%p77, %fd366, %fd512;
	selp.f64 	%fd511, %fd212, %fd511, %p77;
$L__BB1_164:
	setp.gt.f64 	%p78, %fd1, %fd511;
	selp.u16 	%rs318, 1, 0, %p78;
	setp.gt.f64 	%p79, %fd2, %fd511;
	selp.b16 	%rs319, 2, 0, %p79;
	or.b16  	%rs320, %rs319, %rs318;
	setp.gt.f64 	%p80, %fd3, %fd511;
	selp.b16 	%rs321, 4, 0, %p80;
	or.b16  	%rs322, %rs321, %rs320;
	setp.gt.f64 	%p81, %fd4, %fd511;
	selp.b16 	%rs323, 8, 0, %p81;
	or.b16  	%rs324, %rs323, %rs322;
	setp.gt.f64 	%p82, %fd5, %fd511;
	selp.b16 	%rs325, 16, 0, %p82;
	or.b16  	%rs326, %rs325, %rs324;
	setp.gt.f64 	%p83, %fd6, %fd511;
	selp.b16 	%rs327, 32, 0, %p83;
	or.b16  	%rs328, %rs327, %rs326;
	setp.gt.f64 	%p84, %fd7, %fd511;
	selp.b16 	%rs329, 64, 0, %p84;
	or.b16  	%rs330, %rs329, %rs328;
	setp.gt.f64 	%p85, %fd8, %fd511;
	selp.b16 	%rs331, -128, 0, %p85;
	or.b16  	%rs449, %rs331, %rs330;
	bra.uni 	$L__BB1_168;
$L__BB1_165:
	add.f64 	%fd316, %fd1, 0d0000000000000000;
	add.f64 	%fd317, %fd316, %fd2;
	add.f64 	%fd318, %fd317, %fd3;
	add.f64 	%fd319, %fd318, %fd4;
	add.f64 	%fd320, %fd319, %fd5;
	add.f64 	%fd321, %fd320, %fd6;
	add.f64 	%fd322, %fd321, %fd7;
	add.f64 	%fd323, %fd322, %fd8;
	mul.f64 	%fd245, %fd323, 0d3FC0000000000000;
	add.f64 	%fd246, %fd245, 0d4024000000000000;
	setp.gt.u16 	%p6, %rs79, 49;
	@%p6 bra 	$L__BB1_167;
	setp.gt.u16 	%p15, %rs79, 39;
	selp.f64 	%fd332, %fd245, %fd246, %p15;
	sub.f64 	%fd333, %fd1, %fd332;
	setp.gt.f64 	%p16, %fd333, 0d0000000000000000;
	selp.u16 	%rs294, 1, 0, %p16;
	sub.f64 	%fd334, %fd2, %fd332;
	setp.gt.f64 	%p17, %fd334, 0d4018000000000000;
	setp.gt.f64 	%p18, %fd334, 0d0000000000000000;
	selp.b16 	%rs295, 2, 0, %p18;
	selp.b16 	%rs296, 2, %rs295, %p17;
	or.b16  	%rs297, %rs296, %rs294;
	sub.f64 	%fd335, %fd3, %fd332;
	setp.gt.f64 	%p19, %fd335, 0d4018000000000000;
	setp.gt.f64 	%p20, %fd335, 0d0000000000000000;
	selp.b16 	%rs298, 4, 0, %p20;
	selp.b16 	%rs299, 4, %rs298, %p19;
	or.b16  	%rs300, %rs299, %rs297;
	sub.f64 	%fd336, %fd4, %fd332;
	setp.gt.f64 	%p21, %fd336, 0d4018000000000000;
	setp.gt.f64 	%p22, %fd336, 0d0000000000000000;
	selp.b16 	%rs301, 8, 0, %p22;
	selp.b16 	%rs302, 8, %rs301, %p21;
	or.b16  	%rs303, %rs302, %rs300;
	sub.f64 	%fd337, %fd5, %fd332;
	setp.gt.f64 	%p23, %fd337, 0d4018000000000000;
	setp.gt.f64 	%p24, %fd337, 0d0000000000000000;
	selp.b16 	%rs304, 16, 0, %p24;
	selp.b16 	%rs305, 16, %rs304, %p23;
	or.b16  	%rs306, %rs305, %rs303;
	sub.f64 	%fd338, %fd6, %fd332;
	setp.gt.f64 	%p25, %fd338, 0d4018000000000000;
	setp.gt.f64 	%p26, %fd338, 0d0000000000000000;
	selp.b16 	%rs307, 32, 0, %p26;
	selp.b16 	%rs308, 32, %rs307, %p25;
	or.b16  	%rs309, %rs308, %rs306;
	sub.f64 	%fd339, %fd7, %fd332;
	setp.gt.f64 	%p27, %fd339, 0d4018000000000000;
	setp.gt.f64 	%p28, %fd339, 0d0000000000000000;
	selp.b16 	%rs310, 64, 0, %p28;
	selp.b16 	%rs311, 64, %rs310, %p27;
	or.b16  	%rs312, %rs311, %rs309;
	sub.f64 	%fd340, %fd8, %fd332;
	setp.gt.f64 	%p29, %fd340, 0d4018000000000000;
	setp.gt.f64 	%p30, %fd340, 0d0000000000000000;
	selp.b16 	%rs313, -128, 0, %p30;
	selp.b16 	%rs314, -128, %rs313, %p29;
	or.b16  	%rs449, %rs314, %rs312;
	bra.uni 	$L__BB1_168;
$L__BB1_167:
	sub.f64 	%fd324, %fd1, %fd245;
	setp.ge.f64 	%p7, %fd324, 0d0000000000000000;
	selp.u16 	%rs280, 1, 0, %p7;
	sub.f64 	%fd325, %fd2, %fd245;
	setp.ge.f64 	%p8, %fd325, 0d0000000000000000;
	selp.b16 	%rs281, 2, 0, %p8;
	or.b16  	%rs282, %rs281, %rs280;
	sub.f64 	%fd326, %fd3, %fd245;
	setp.ge.f64 	%p9, %fd326, 0d0000000000000000;
	selp.b16 	%rs283, 4, 0, %p9;
	or.b16  	%rs284, %rs283, %rs282;
	sub.f64 	%fd327, %fd4, %fd245;
	setp.ge.f64 	%p10, %fd327, 0d0000000000000000;
	selp.b16 	%rs285, 8, 0, %p10;
	or.b16  	%rs286, %rs285, %rs284;
	sub.f64 	%fd328, %fd5, %fd245;
	setp.ge.f64 	%p11, %fd328, 0d0000000000000000;
	selp.b16 	%rs287, 16, 0, %p11;
	or.b16  	%rs288, %rs287, %rs286;
	sub.f64 	%fd329, %fd6, %fd245;
	setp.ge.f64 	%p12, %fd329, 0d0000000000000000;
	selp.b16 	%rs289, 32, 0, %p12;
	or.b16  	%rs290, %rs289, %rs288;
	sub.f64 	%fd330, %fd7, %fd245;
	setp.ge.f64 	%p13, %fd330, 0d0000000000000000;
	selp.b16 	%rs291, 64, 0, %p13;
	or.b16  	%rs292, %rs291, %rs290;
	sub.f64 	%fd331, %fd8, %fd245;
	setp.ge.f64 	%p14, %fd331, 0d0000000000000000;
	selp.b16 	%rs293, -128, 0, %p14;
	or.b16  	%rs449, %rs293, %rs292;
$L__BB1_168:
	cvt.s64.s32 	%rd88, %r3;
	cvta.to.global.u64 	%rd89, %rd5;
	add.s64 	%rd90, %rd89, %rd88;
	st.global.u8 	[%rd90], %rs449;
	cvt.u32.u16 	%r459, %rs449;
	and.b32  	%r203, %r459, 255;
	and.b16  	%rs389, %rs449, 1;
	setp.eq.b16 	%p149, %rs389, 1;
	not.pred 	%p150, %p149;
	@%p150 bra 	$L__BB1_170;
	mov.b32 	%r653, 0;
	st.local.u32 	[%rd1], %r653;
	mov.b32 	%r652, 1;
	bra.uni 	$L__BB1_171;
$L__BB1_170:
	mov.b32 	%r652, 0;
	st.local.u32 	[%rd2], %r652;
	mov.b32 	%r653, 1;
$L__BB1_171:
	and.b32  	%r464, %r203, 2;
	setp.eq.s32 	%p151, %r464, 0;
	@%p151 bra 	$L__BB1_173;
	add.s32 	%r654, %r652, 1;
	mul.wide.u32 	%rd91, %r652, 4;
	add.s64 	%rd92, %rd1, %rd91;
	mov.b32 	%r465, 1;
	st.local.u32 	[%rd92], %r465;
	bra.uni 	$L__BB1_174;
$L__BB1_173:
	add.s32 	%r207, %r653, 1;
	mul.wide.u32 	%rd93, %r653, 4;
	add.s64 	%rd94, %rd2, %rd93;
	mov.b32 	%r466, 1;
	st.local.u32 	[%rd94], %r466;
	mov.u32 	%r653, %r207;
	mov.u32 	%r654, %r652;
$L__BB1_174:
	and.b32  	%r467, %r203, 4;
	setp.eq.s32 	%p152, %r467, 0;
	@%p152 bra 	$L__BB1_176;
	add.s32 	%r656, %r654, 1;
	mul.wide.u32 	%rd95, %r654, 4;
	add.s64 	%rd96, %rd1, %rd95;
	mov.b32 	%r468, 2;
	st.local.u32 	[%rd96], %r468;
	bra.uni 	$L__BB1_177;
$L__BB1_176:
	add.s32 	%r211, %r653, 1;
	mul.wide.u32 	%rd97, %r653, 4;
	add.s64 	%rd98, %rd2, %rd97;
	mov.b32 	%r469, 2;
	st.local.u32 	[%rd98], %r469;
	mov.u32 	%r653, %r211;
	mov.u32 	%r656, %r654;
$L__BB1_177:
	and.b32  	%r470, %r203, 8;
	setp.eq.s32 	%p153, %r470, 0;
	@%p153 bra 	$L__BB1_179;
	add.s32 	%r658, %r656, 1;
	mul.wide.u32 	%rd99, %r656, 4;
	add.s64 	%rd100, %rd1, %rd99;
	mov.b32 	%r471, 3;
	st.local.u32 	[%rd100], %r471;
	bra.uni 	$L__BB1_180;
$L__BB1_179:
	add.s32 	%r215, %r653, 1;
	mul.wide.u32 	%rd101, %r653, 4;
	add.s64 	%rd102, %rd2, %rd101;
	mov.b32 	%r472, 3;
	st.local.u32 	[%rd102], %r472;
	mov.u32 	%r653, %r215;
	mov.u32 	%r658, %r656;
$L__BB1_180:
	and.b32  	%r473, %r203, 16;
	setp.eq.s32 	%p154, %r473, 0;
	@%p154 bra 	$L__BB1_182;
	add.s32 	%r660, %r658, 1;
	mul.wide.u32 	%rd103, %r658, 4;
	add.s64 	%rd104, %rd1, %rd103;
	mov.b32 	%r474, 4;
	st.local.u32 	[%rd104], %r474;
	bra.uni 	$L__BB1_183;
$L__BB1_182:
	add.s32 	%r219, %r653, 1;
	mul.wide.u32 	%rd105, %r653, 4;
	add.s64 	%rd106, %rd2, %rd105;
	mov.b32 	%r475, 4;
	st.local.u32 	[%rd106], %r475;
	mov.u32 	%r653, %r219;
	mov.u32 	%r660, %r658;
$L__BB1_183:
	and.b32  	%r476, %r203, 32;
	setp.eq.s32 	%p155, %r476, 0;
	@%p155 bra 	$L__BB1_185;
	add.s32 	%r662, %r660, 1;
	mul.wide.u32 	%rd107, %r660, 4;
	add.s64 	%rd108, %rd1, %rd107;
	mov.b32 	%r477, 5;
	st.local.u32 	[%rd108], %r477;
	bra.uni 	$L__BB1_186;
$L__BB1_185:
	add.s32 	%r223, %r653, 1;
	mul.wide.u32 	%rd109, %r653, 4;
	add.s64 	%rd110, %rd2, %rd109;
	mov.b32 	%r478, 5;
	st.local.u32 	[%rd110], %r478;
	mov.u32 	%r653, %r223;
	mov.u32 	%r662, %r660;
$L__BB1_186:
	and.b32  	%r479, %r203, 64;
	setp.eq.s32 	%p156, %r479, 0;
	@%p156 bra 	$L__BB1_188;
	add.s32 	%r664, %r662, 1;
	mul.wide.u32 	%rd111, %r662, 4;
	add.s64 	%rd112, %rd1, %rd111;
	mov.b32 	%r480, 6;
	st.local.u32 	[%rd112], %r480;
	bra.uni 	$L__BB1_189;
$L__BB1_188:
	add.s32 	%r227, %r653, 1;
	mul.wide.u32 	%rd113, %r653, 4;
	add.s64 	%rd114, %rd2, %rd113;
	mov.b32 	%r481, 6;
	st.local.u32 	[%rd114], %r481;
	mov.u32 	%r653, %r227;
	mov.u32 	%r664, %r662;
$L__BB1_189:
	and.b32  	%r482, %r203, 128;
	setp.eq.s32 	%p157, %r482, 0;
	@%p157 bra 	$L__BB1_191;
	add.s32 	%r666, %r664, 1;
	mul.wide.u32 	%rd115, %r664, 4;
	add.s64 	%rd116, %rd1, %rd115;
	mov.b32 	%r483, 7;
	st.local.u32 	[%rd116], %r483;
	bra.uni 	$L__BB1_192;
$L__BB1_191:
	add.s32 	%r231, %r653, 1;
	mul.wide.u32 	%rd117, %r653, 4;
	add.s64 	%rd118, %rd2, %rd117;
	mov.b32 	%r484, 7;
	st.local.u32 	[%rd118], %r484;
	mov.u32 	%r653, %r231;
	mov.u32 	%r666, %r664;
$L__BB1_192:
	setp.ne.s32 	%p158, %r666, 0;
	setp.ne.s32 	%p159, %r653, 0;
	and.pred  	%p160, %p158, %p159;
	@%p160 bra 	$L__BB1_194;
	and.b16  	%rs404, %rs1, 255;
	and.b16  	%rs405, %rs2, 255;
	and.b16  	%rs406, %rs3, 255;
	and.b16  	%rs407, %rs4, 255;
	add.s16 	%rs408, %rs404, %rs407;
	and.b16  	%rs409, %rs5, 255;
	add.s16 	%rs410, %rs405, %rs409;
	and.b16  	%rs411, %rs6, 255;
	add.s16 	%rs412, %rs406, %rs411;
	and.b16  	%rs413, %rs7, 255;
	add.s16 	%rs414, %rs408, %rs413;
	and.b16  	%rs415, %rs8, 255;
	add.s16 	%rs416, %rs410, %rs415;
	and.b16  	%rs417, %rs9, 255;
	add.s16 	%rs418, %rs412, %rs417;
	and.b16  	%rs419, %rs10, 255;
	add.s16 	%rs420, %rs414, %rs419;
	and.b16  	%rs421, %rs11, 255;
	add.s16 	%rs422, %rs416, %rs421;
	and.b16  	%rs423, %rs12, 255;
	add.s16 	%rs424, %rs418, %rs423;
	and.b16  	%rs425, %rs13, 255;
	add.s16 	%rs426, %rs420, %rs425;
	and.b16  	%rs427, %rs14, 255;
	add.s16 	%rs428, %rs422, %rs427;
	and.b16  	%rs429, %rs15, 255;
	add.s16 	%rs430, %rs424, %rs429;
	and.b16  	%rs431, %rs16, 255;
	add.s16 	%rs432, %rs426, %rs431;
	and.b16  	%rs433, %rs17, 255;
	add.s16 	%rs434, %rs428, %rs433;
	and.b16  	%rs435, %rs18, 255;
	add.s16 	%rs436, %rs430, %rs435;
	and.b16  	%rs437, %rs19, 255;
	add.s16 	%rs438, %rs432, %rs437;
	and.b16  	%rs439, %rs20, 255;
	add.s16 	%rs440, %rs434, %rs439;
	and.b16  	%rs441, %rs21, 255;
	add.s16 	%rs442, %rs436, %rs441;
	and.b16  	%rs443, %rs22, 255;
	add.s16 	%rs444, %rs438, %rs443;
	and.b16  	%rs445, %rs23, 255;
	add.s16 	%rs446, %rs440, %rs445;
	and.b16  	%rs447, %rs24, 255;
	add.s16 	%rs448, %rs442, %rs447;
	shr.u16 	%rs452, %rs444, 3;
	shr.u16 	%rs451, %rs446, 3;
	shr.u16 	%rs450, %rs448, 3;
	mov.u16 	%rs453, %rs450;
	mov.u16 	%rs454, %rs451;
	mov.u16 	%rs455, %rs452;
	bra.uni 	$L__BB1_213;
$L__BB1_194:
	ld.local.u32 	%r486, [%rd1];
	mul.lo.s32 	%r487, %r486, 3;
	cvt.s64.s32 	%rd119, %r487;
	add.s64 	%rd120, %rd3, %rd119;
	ld.local.u8 	%r669, [%rd120];
	ld.local.u8 	%r668, [%rd120+1];
	ld.local.u8 	%r667, [%rd120+2];
	setp.eq.s32 	%p161, %r666, 1;
	@%p161 bra 	$L__BB1_202;
	ld.local.u32 	%r488, [%rd1+4];
	mul.lo.s32 	%r489, %r488, 3;
	cvt.s64.s32 	%rd121, %r489;
	add.s64 	%rd122, %rd3, %rd121;
	ld.local.u8 	%r490, [%rd122];
	add.s32 	%r669, %r669, %r490;
	ld.local.u8 	%r491, [%rd122+1];
	add.s32 	%r668, %r668, %r491;
	ld.local.u8 	%r492, [%rd122+2];
	add.s32 	%r667, %r667, %r492;
	setp.eq.s32 	%p162, %r666, 2;
	@%p162 bra 	$L__BB1_202;
	ld.local.u32 	%r493, [%rd1+8];
	mul.lo.s32 	%r494, %r493, 3;
	cvt.s64.s32 	%rd123, %r494;
	add.s64 	%rd124, %rd3, %rd123;
	ld.local.u8 	%r495, [%rd124];
	add.s32 	%r669, %r669, %r495;
	ld.local.u8 	%r496, [%rd124+1];
	add.s32 	%r668, %r668, %r496;
	ld.local.u8 	%r497, [%rd124+2];
	add.s32 	%r667, %r667, %r497;
	setp.eq.s32 	%p163, %r666, 3;
	@%p163 bra 	$L__BB1_202;
	ld.local.u32 	%r498, [%rd1+12];
	mul.lo.s32 	%r499, %r498, 3;
	cvt.s64.s32 	%rd125, %r499;
	add.s64 	%rd126, %rd3, %rd125;
	ld.local.u8 	%r500, [%rd126];
	add.s32 	%r669, %r669, %r500;
	ld.local.u8 	%r501, [%rd126+1];
	add.s32 	%r668, %r668, %r501;
	ld.local.u8 	%r502, [%rd126+2];
	add.s32 	%r667, %r667, %r502;
	setp.eq.s32 	%p164, %r666, 4;
	@%p164 bra 	$L__BB1_202;
	ld.local.u32 	%r503, [%rd1+16];
	mul.lo.s32 	%r504, %r503, 3;
	cvt.s64.s32 	%rd127, %r504;
	add.s64 	%rd128, %rd3, %rd127;
	ld.local.u8 	%r505, [%rd128];
	add.s32 	%r669, %r669, %r505;
	ld.local.u8 	%r506, [%rd128+1];
	add.s32 	%r668, %r668, %r506;
	ld.local.u8 	%r507, [%rd128+2];
	add.s32 	%r667, %r667, %r507;
	setp.eq.s32 	%p165, %r666, 5;
	@%p165 bra 	$L__BB1_202;
	ld.local.u32 	%r508, [%rd1+20];
	mul.lo.s32 	%r509, %r508, 3;
	cvt.s64.s32 	%rd129, %r509;
	add.s64 	%rd130, %rd3, %rd129;
	ld.local.u8 	%r510, [%rd130];
	add.s32 	%r669, %r669, %r510;
	ld.local.u8 	%r511, [%rd130+1];
	add.s32 	%r668, %r668, %r511;
	ld.local.u8 	%r512, [%rd130+2];
	add.s32 	%r667, %r667, %r512;
	setp.eq.s32 	%p166, %r666, 6;
	@%p166 bra 	$L__BB1_202;
	ld.local.u32 	%r513, [%rd1+24];
	mul.lo.s32 	%r514, %r513, 3;
	cvt.s64.s32 	%rd131, %r514;
	add.s64 	%rd132, %rd3, %rd131;
	ld.local.u8 	%r515, [%rd132];
	add.s32 	%r669, %r669, %r515;
	ld.local.u8 	%r516, [%rd132+1];
	add.s32 	%r668, %r668, %r516;
	ld.local.u8 	%r517, [%rd132+2];
	add.s32 	%r667, %r667, %r517;
	setp.eq.s32 	%p167, %r666, 7;
	@%p167 bra 	$L__BB1_202;
	ld.local.u32 	%r518, [%rd1+28];
	mul.lo.s32 	%r519, %r518, 3;
	cvt.s64.s32 	%rd133, %r519;
	add.s64 	%rd134, %rd3, %rd133;
	ld.local.u8 	%r520, [%rd134];
	add.s32 	%r669, %r669, %r520;
	ld.local.u8 	%r521, [%rd134+1];
	add.s32 	%r668, %r668, %r521;
	ld.local.u8 	%r522, [%rd134+2];
	add.s32 	%r667, %r667, %r522;
$L__BB1_202:
	ld.local.u32 	%r523, [%rd2];
	mul.lo.s32 	%r524, %r523, 3;
	cvt.s64.s32 	%rd135, %r524;
	add.s64 	%rd136, %rd3, %rd135;
	ld.local.u8 	%r672, [%rd136];
	ld.local.u8 	%r671, [%rd136+1];
	ld.local.u8 	%r670, [%rd136+2];
	setp.eq.s32 	%p168, %r653, 1;
	@%p168 bra 	$L__BB1_210;
	ld.local.u32 	%r525, [%rd2+4];
	mul.lo.s32 	%r526, %r525, 3;
	cvt.s64.s32 	%rd137, %r526;
	add.s64 	%rd138, %rd3, %rd137;
	ld.local.u8 	%r527, [%rd138];
	add.s32 	%r672, %r672, %r527;
	ld.local.u8 	%r528, [%rd138+1];
	add.s32 	%r671, %r671, %r528;
	ld.local.u8 	%r529, [%rd138+2];
	add.s32 	%r670, %r670, %r529;
	setp.eq.s32 	%p169, %r653, 2;
	@%p169 bra 	$L__BB1_210;
	ld.local.u32 	%r530, [%rd2+8];
	mul.lo.s32 	%r531, %r530, 3;
	cvt.s64.s32 	%rd139, %r531;
	add.s64 	%rd140, %rd3, %rd139;
	ld.local.u8 	%r532, [%rd140];
	add.s32 	%r672, %r672, %r532;
	ld.local.u8 	%r533, [%rd140+1];
	add.s32 	%r671, %r671, %r533;
	ld.local.u8 	%r534, [%rd140+2];
	add.s32 	%r670, %r670, %r534;
	setp.eq.s32 	%p170, %r653, 3;
	@%p170 bra 	$L__BB1_210;
	ld.local.u32 	%r535, [%rd2+12];
	mul.lo.s32 	%r536, %r535, 3;
	cvt.s64.s32 	%rd141, %r536;
	add.s64 	%rd142, %rd3, %rd141;
	ld.local.u8 	%r537, [%rd142];
	add.s32 	%r672, %r672, %r537;
	ld.local.u8 	%r538, [%rd142+1];
	add.s32 	%r671, %r671, %r538;
	ld.local.u8 	%r539, [%rd142+2];
	add.s32 	%r670, %r670, %r539;
	setp.eq.s32 	%p171, %r653, 4;
	@%p171 bra 	$L__BB1_210;
	ld.local.u32 	%r540, [%rd2+16];
	mul.lo.s32 	%r541, %r540, 3;
	cvt.s64.s32 	%rd143, %r541;
	add.s64 	%rd144, %rd3, %rd143;
	ld.local.u8 	%r542, [%rd144];
	add.s32 	%r672, %r672, %r542;
	ld.local.u8 	%r543, [%rd144+1];
	add.s32 	%r671, %r671, %r543;
	ld.local.u8 	%r544, [%rd144+2];
	add.s32 	%r670, %r670, %r544;
	setp.eq.s32 	%p172, %r653, 5;
	@%p172 bra 	$L__BB1_210;
	ld.local.u32 	%r545, [%rd2+20];
	mul.lo.s32 	%r546, %r545, 3;
	cvt.s64.s32 	%rd145, %r546;
	add.s64 	%rd146, %rd3, %rd145;
	ld.local.u8 	%r547, [%rd146];
	add.s32 	%r672, %r672, %r547;
	ld.local.u8 	%r548, [%rd146+1];
	add.s32 	%r671, %r671, %r548;
	ld.local.u8 	%r549, [%rd146+2];
	add.s32 	%r670, %r670, %r549;
	setp.eq.s32 	%p173, %r653, 6;
	@%p173 bra 	$L__BB1_210;
	ld.local.u32 	%r550, [%rd2+24];
	mul.lo.s32 	%r551, %r550, 3;
	cvt.s64.s32 	%rd147, %r551;
	add.s64 	%rd148, %rd3, %rd147;
	ld.local.u8 	%r552, [%rd148];
	add.s32 	%r672, %r672, %r552;
	ld.local.u8 	%r553, [%rd148+1];
	add.s32 	%r671, %r671, %r553;
	ld.local.u8 	%r554, [%rd148+2];
	add.s32 	%r670, %r670, %r554;
	setp.eq.s32 	%p174, %r653, 7;
	@%p174 bra 	$L__BB1_210;
	ld.local.u32 	%r555, [%rd2+28];
	mul.lo.s32 	%r556, %r555, 3;
	cvt.s64.s32 	%rd149, %r556;
	add.s64 	%rd150, %rd3, %rd149;
	ld.local.u8 	%r557, [%rd150];
	add.s32 	%r672, %r672, %r557;
	ld.local.u8 	%r558, [%rd150+1];
	add.s32 	%r671, %r671, %r558;
	ld.local.u8 	%r559, [%rd150+2];
	add.s32 	%r670, %r670, %r559;
$L__BB1_210:
	cvt.u16.u32 	%rs390, %r669;
	cvt.u16.u32 	%rs391, %r666;
	div.u16 	%rs50, %rs390, %rs391;
	cvt.u16.u32 	%rs392, %r668;
	div.u16 	%rs52, %rs392, %rs391;
	cvt.u16.u32 	%rs393, %r667;
	div.u16 	%rs54, %rs393, %rs391;
	cvt.u16.u32 	%rs394, %r672;
	cvt.u16.u32 	%rs395, %r653;
	div.u16 	%rs455, %rs394, %rs395;
	cvt.u16.u32 	%rs396, %r671;
	div.u16 	%rs454, %rs396, %rs395;
	cvt.u16.u32 	%rs397, %r670;
	div.u16 	%rs453, %rs397, %rs395;
	setp.gt.u16 	%p175, %rs79, 69;
	mov.u16 	%rs450, %rs54;
	mov.u16 	%rs451, %rs52;
	mov.u16 	%rs452, %rs50;
	@%p175 bra 	$L__BB1_213;
	and.b16  	%rs398, %rs453, 255;
	and.b16  	%rs399, %rs454, 255;
	and.b16  	%rs400, %rs455, 255;
	and.b16  	%rs401, %rs54, 255;
	and.b16  	%rs402, %rs52, 255;
	and.b16  	%rs403, %rs50, 255;
	cvt.rn.f64.u16 	%fd425, %rs403;
	cvt.rn.f64.u16 	%fd426, %rs402;
	mul.f64 	%fd427, %fd426, 0d3FE2C8B439581062;
	fma.rn.f64 	%fd428, %fd425, 0d3FD322D0E5604189, %fd427;
	cvt.rn.f64.u16 	%fd429, %rs401;
	fma.rn.f64 	%fd430, %fd429, 0d3FBD2F1A9FBE76C9, %fd428;
	cvt.rn.f64.u16 	%fd431, %rs400;
	cvt.rn.f64.u16 	%fd432, %rs399;
	mul.f64 	%fd433, %fd432, 0d3FE2C8B439581062;
	fma.rn.f64 	%fd434, %fd431, 0d3FD322D0E5604189, %fd433;
	cvt.rn.f64.u16 	%fd435, %rs398;
	fma.rn.f64 	%fd436, %fd435, 0d3FBD2F1A9FBE76C9, %fd434;
	add.f64 	%fd437, %fd436, 0dC02E000000000000;
	setp.geu.f64 	%p176, %fd430, %fd437;
	mov.u16 	%rs450, %rs54;
	mov.u16 	%rs451, %rs52;
	mov.u16 	%rs452, %rs50;
	@%p176 bra 	$L__BB1_213;
	mov.u16 	%rs450, %rs453;
	mov.u16 	%rs451, %rs454;
	mov.u16 	%rs452, %rs455;
	mov.u16 	%rs453, %rs54;
	mov.u16 	%rs454, %rs52;
	mov.u16 	%rs455, %rs50;
$L__BB1_213:
	ld.param.u64 	%rd157, [_Z21render_braille_kernelPKhjjjiiiihhPhS1_S1__param_12];
	mul.lo.s32 	%r560, %r3, 3;
	cvt.s64.s32 	%rd151, %r560;
	cvta.to.global.u64 	%rd152, %rd6;
	add.s64 	%rd153, %rd152, %rd151;
	st.global.u8 	[%rd153], %rs452;
	st.global.u8 	[%rd153+1], %rs451;
	st.global.u8 	[%rd153+2], %rs450;
	cvta.to.global.u64 	%rd154, %rd157;
	add.s64 	%rd155, %rd154, %rd151;
	st.global.u8 	[%rd155], %rs455;
	st.global.u8 	[%rd155+1], %rs454;
	st.global.u8 	[%rd155+2], %rs453;
$L__BB1_214:
	ret;

}


// ===== COMPILED SASS (sm_100) =====

	.target	sm_100

	.elftype	@"ET_EXEC"


//--------------------- .note.nv.tkinfo           --------------------------
	.section	.note.nv.tkinfo,"",@"SHT_NOTE"
	.sectionflags	@"SHF_NOTE_NV_TKINFO"
	.tkinfo
        /*0018*/ 	.word	0x00000002
        /*0030*/ 	.string	""
        /*0030*/ 	.string	"ptxas"
        /*0030*/ 	.string	"Cuda compilation tools, release 13.0, V13.0.88"
        /*0030*/ 	.string	"Build cuda_13.0.r13.0/compiler.36424714_0"
        /*0030*/ 	.string	"-arch sm_100 -m 64 "



//--------------------- .note.nv.cuinfo           --------------------------
	.section	.note.nv.cuinfo,"",@"SHT_NOTE"
	.sectionflags	@"SHF_NOTE_NV_CUINFO"
        /*0018*/ 	.short	0x0002
        /*001a*/ 	.short	0x0064
        /*001c*/ 	.short	0x0082
	.zero		2


//--------------------- .nv.info                  --------------------------
	.section	.nv.info,"",@"SHT_CUDA_INFO"
	.align	4


	//----- nvinfo : EIATTR_REGCOUNT
	.align		4
        /*0000*/ 	.byte	0x04, 0x2f
        /*0002*/ 	.short	(.L_1 - .L_0)
	.align		4
.L_0:
        /*0004*/ 	.word	index@(_Z20render_hybrid_kernelPKhjjjiiiihhPhS1_S1_S1_)
        /*0008*/ 	.word	0x00000075


	//----- nvinfo : EIATTR_FRAME_SIZE
	.align		4
.L_1:
        /*000c*/ 	.byte	0x04, 0x11
        /*000e*/ 	.short	(.L_3 - .L_2)
	.align		4
.L_2:
        /*0010*/ 	.word	index@($__internal_3_$__cuda_sm20_div_u16)
        /*0014*/ 	.word	0x00000060


	//----- nvinfo : EIATTR_FRAME_SIZE
	.align		4
.L_3:
        /*0018*/ 	.byte	0x04, 0x11
        /*001a*/ 	.short	(.L_5 - .L_4)
	.align		4
.L_4:
        /*001c*/ 	.word	index@($__internal_2_$__cuda_sm20_div_rn_f64_full)
        /*0020*/ 	.word	0x00000060


	//----- nvinfo : EIATTR_FRAME_SIZE
	.align		4
.L_5:
        /*0024*/ 	.byte	0x04, 0x11
        /*0026*/ 	.short	(.L_7 - .L_6)
	.align		4
.L_6:
        /*0028*/ 	.word	index@(_Z20render_hybrid_kernelPKhjjjiiiihhPhS1_S1_S1_)
        /*002c*/ 	.word	0x00000060


	//----- nvinfo : EIATTR_REGCOUNT
	.align		4
.L_7:
        /*0030*/ 	.byte	0x04, 0x2f
        /*0032*/ 	.short	(.L_9 - .L_8)
	.align		4
.L_8:
        /*0034*/ 	.word	index@(_Z21render_braille_kernelPKhjjjiiiihhPhS1_S1_)
        /*0038*/ 	.word	0x0000005e


	//----- nvinfo : EIATTR_FRAME_SIZE
	.align		4
.L_9:
        /*003c*/ 	.byte	0x04, 0x11
        /*003e*/ 	.short	(.L_11 - .L_10)
	.align		4
.L_10:
        /*0040*/ 	.word	index@($__internal_1_$__cuda_sm20_div_u16)
        /*0044*/ 	.word	0x00000060


	//----- nvinfo : EIATTR_FRAME_SIZE
	.align		4
.L_11:
        /*0048*/ 	.byte	0x04, 0x11
        /*004a*/ 	.short	(.L_13 - .L_12)
	.align		4
.L_12:
        /*004c*/ 	.word	index@($__internal_0_$__cuda_sm20_div_rn_f64_full)
        /*0050*/ 	.word	0x00000060


	//----- nvinfo : EIATTR_FRAME_SIZE
	.align		4
.L_13:
        /*0054*/ 	.byte	0x04, 0x11
        /*0056*/ 	.short	(.L_15 - .L_14)
	.align		4
.L_14:
        /*0058*/ 	.word	index@(_Z21render_braille_kernelPKhjjjiiiihhPhS1_S1_)
        /*005c*/ 	.word	0x00000060


	//----- nvinfo : EIATTR_MIN_STACK_SIZE
	.align		4
.L_15:
        /*0060*/ 	.byte	0x04, 0x12
        /*0062*/ 	.short	(.L_17 - .L_16)
	.align		4
.L_16:
        /*0064*/ 	.word	index@(_Z21render_braille_kernelPKhjjjiiiihhPhS1_S1_)
        /*0068*/ 	.word	0x00000060


	//----- nvinfo : EIATTR_MIN_STACK_SIZE
	.align		4
.L_17:
        /*006c*/ 	.byte	0x04, 0x12
        /*006e*/ 	.short	(.L_19 - .L_18)
	.align		4
.L_18:
        /*0070*/ 	.word	index@(_Z20render_hybrid_kernelPKhjjjiiiihhPhS1_S1_S1_)
        /*0074*/ 	.word	0x00000060
.L_19:


//--------------------- .nv.compat                --------------------------
	.section	.nv.compat,"",@"SHT_CUDA_COMPAT_INFO"
	.align	4
        /*0000*/ 	.byte	0x02, 0x09, 0x00, 0x00, 0x02, 0x02, 0x01, 0x00, 0x02, 0x05, 0x05, 0x00, 0x03, 0x07, 0x01, 0x01
        /*0010*/ 	.byte	0x02, 0x03, 0x00, 0x00, 0x02, 0x06, 0x01, 0x00, 0x04, 0x0b, 0x08, 0x00, 0x01, 0x00, 0x00, 0x00
        /*0020*/ 	.byte	0x00, 0x00, 0x00, 0x00


//--------------------- .nv.info._Z21render_braille_kernelPKhjjjiiiihhPhS1_S1_ --------------------------
	.section	.nv.info._Z21render_braille_kernelPKhjjjiiiihhPhS1_S1_,"",@"SHT_CUDA_INFO"
	.sectionflags	@""
	.align	4


	//----- nvinfo : EIATTR_CUDA_API_VERSION
	.align		4
        /*0000*/ 	.byte	0x04, 0x37
        /*0002*/ 	.short	(.L_21 - .L_20)
.L_20:
        /*0004*/ 	.word	0x00000082


	//----- nvinfo : EIATTR_KPARAM_INFO
	.align		4
.L_21:
        /*0008*/ 	.byte	0x04, 0x17
        /*000a*/ 	.short	(.L_23 - .L_22)
.L_22:
        /*000c*/ 	.word	0x00000000
        /*0010*/ 	.short	0x000c
        /*0012*/ 	.short	0x0038
        /*0014*/ 	.byte	0x00, 0xf5, 0x21, 0x00


	//----- nvinfo : EIATTR_KPARAM_INFO
	.align		4
.L_23:
        /*0018*/ 	.byte	0x04, 0x17
        /*001a*/ 	.short	(.L_25 - .L_24)
.L_24:
        /*001c*/ 	.word	0x00000000
        /*0020*/ 	.short	0x000b
        /*0022*/ 	.short	0x0030
        /*0024*/ 	.byte	0x00, 0xf5, 0x21, 0x00


	//----- nvinfo : EIATTR_KPARAM_INFO
	.align		4
.L_25:
        /*0028*/ 	.byte	0x04, 0x17
        /*002a*/ 	.short	(.L_27 - .L_26)
.L_26:
        /*002c*/ 	.word	0x00000000
        /*0030*/ 	.short	0x000a
        /*0032*/ 	.short	0x0028
        /*0034*/ 	.byte	0x00, 0xf5, 0x21, 0x00


	//----- nvinfo : EIATTR_KPARAM_INFO
	.align		4
.L_27:
        /*0038*/ 	.byte	0x04, 0x17
        /*003a*/ 	.short	(.L_29 - .L_28)
.L_28:
        /*003c*/ 	.word	0x00000000
        /*0040*/ 	.short	0x0009
        /*0042*/ 	.short	0x0025
        /*0044*/ 	.byte	0x00, 0xf0, 0x05, 0x00


	//----- nvinfo : EIATTR_KPARAM_INFO
	.align		4
.L_29:
        /*0048*/ 	.byte	0x04, 0x17
        /*004a*/ 	.short	(.L_31 - .L_30)
.L_30:
        /*004c*/ 	.word	0x00000000
        /*0050*/ 	.short	0x0008
        /*0052*/ 	.short	0x0024
        /*0054*/ 	.byte	0x00, 0xf0, 0x05, 0x00


	//----- nvinfo : EIATTR_KPARAM_INFO
	.align		4
.L_31:
        /*0058*/ 	.byte	0x04, 0x17
        /*005a*/ 	.short	(.L_33 - .L_32)
.L_32:
        /*005c*/ 	.word	0x00000000
        /*0060*/ 	.short	0x0007
        /*0062*/ 	.short	0x0020
        /*0064*/ 	.byte	0x00, 0xf0, 0x11, 0x00


	//----- nvinfo : EIATTR_KPARAM_INFO
	.align		4
.L_33:
        /*0068*/ 	.byte	0x04, 0x17
        /*006a*/ 	.short	(.L_35 - .L_34)
.L_34:
        /*006c*/ 	.word	0x00000000
        /*0070*/ 	.short	0x0006
        /*0072*/ 	.short	0x001c
        /*0074*/ 	.byte	0x00, 0xf0, 0x11, 0x00


	//----- nvinfo : EIATTR_KPARAM_INFO
	.align		4
.L_35:
        /*0078*/ 	.byte	0x04, 0x17
        /*007a*/ 	.short	(.L_37 - .L_36)
.L_36:
        /*007c*/ 	.word	0x00000000
        /*0080*/ 	.short	0x0005
        /*0082*/ 	.short	0x0018
        /*0084*/ 	.byte	0x00, 0xf0, 0x11, 0x00


	//----- nvinfo : EIATTR_KPARAM_INFO
	.align		4
.L_37:
        /*0088*/ 	.byte	0x04, 0x17
        /*008a*/ 	.short	(.L_39 - .L_38)
.L_38:
        /*008c*/ 	.word	0x00000000
        /*0090*/ 	.short	0x0004
        /*0092*/ 	.short	0x0014
        /*0094*/ 	.byte	0x00, 0xf0, 0x11, 0x00


	//----- nvinfo : EIATTR_KPARAM_INFO
	.align		4
.L_39:
        /*0098*/ 	.byte	0x04, 0x17
        /*009a*/ 	.short	(.L_41 - .L_40)
.L_40:
        /*009c*/ 	.word	0x00000000
        /*00a0*/ 	.short	0x0003
        /*00a2*/ 	.short	0x0010
        /*00a4*/ 	.byte	0x00, 0xf0, 0x11, 0x00


	//----- nvinfo : EIATTR_KPARAM_INFO
	.align		4
.L_41:
        /*00a8*/ 	.byte	0x04, 0x17
        /*00aa*/ 	.short	(.L_43 - .L_42)
.L_42:
        /*00ac*/ 	.word	0x00000000
        /*00b0*/ 	.short	0x0002
        /*00b2*/ 	.short	0x000c
        /*00b4*/ 	.byte	0x00, 0xf0, 0x11, 0x00


	//----- nvinfo : EIATTR_KPARAM_INFO
	.align		4
.L_43:
        /*00b8*/ 	.byte	0x04, 0x17
        /*00ba*/ 	.short	(.L_45 - .L_44)
.L_44:
        /*00bc*/ 	.word	0x00000000
        /*00c0*/ 	.short	0x0001
        /*00c2*/ 	.short	0x0008
        /*00c4*/ 	.byte	0x00, 0xf0, 0x11, 0x00


	//----- nvinfo : EIATTR_KPARAM_INFO
	.align		4
.L_45:
        /*00c8*/ 	.byte	0x04, 0x17
        /*00ca*/ 	.short	(.L_47 - .L_46)
.L_46:
        /*00cc*/ 	.word	0x00000000
        /*00d0*/ 	.short	0x0000
        /*00d2*/ 	.short	0x0000
        /*00d4*/ 	.byte	0x00, 0xf5, 0x21, 0x00


	//----- nvinfo : EIATTR_SPARSE_MMA_MASK
	.align		4
.L_47:
        /*00d8*/ 	.byte	0x03, 0x50
        /*00da*/ 	.short	0x0000


	//----- nvinfo : EIATTR_MAXREG_COUNT
	.align		4
        /*00dc*/ 	.byte	0x03, 0x1b
        /*00de*/ 	.short	0x00ff


	//----- nvinfo : EIATTR_MERCURY_ISA_VERSION
	.align		4
        /*00e0*/ 	.byte	0x03, 0x5f
        /*00e2*/ 	.short	0x0101


	//----- nvinfo : EIATTR_VRC_CTA_INIT_COUNT
	.align		4
        /*00e4*/ 	.byte	0x02, 0x4a
	.zero		1
	.zero		1


	//----- nvinfo : EIATTR_EXIT_INSTR_OFFSETS
	.align		4
        /*00e8*/ 	.byte	0x04, 0x1c
        /*00ea*/ 	.short	(.L_49 - .L_48)


	//   ....[0]....
.L_48:
        /*00ec*/ 	.word	0x000000e0


	//   ....[1]....
        /*00f0*/ 	.word	0x00008160


	//----- nvinfo : EIATTR_CRS_STACK_SIZE
	.align		4
.L_49:
        /*00f4*/ 	.byte	0x04, 0x1e
        /*00f6*/ 	.short	(.L_51 - .L_50)
.L_50:
        /*00f8*/ 	.word	0x00000000


	//----- nvinfo : EIATTR_CBANK_PARAM_SIZE
	.align		4
.L_51:
        /*00fc*/ 	.byte	0x03, 0x19
        /*00fe*/ 	.short	0x0040


	//----- nvinfo : EIATTR_PARAM_CBANK
	.align		4
        /*0100*/ 	.byte	0x04, 0x0a
        /*0102*/ 	.short	(.L_53 - .L_52)
	.align		4
.L_52:
        /*0104*/ 	.word	index@(.nv.constant0._Z21render_braille_kernelPKhjjjiiiihhPhS1_S1_)
        /*0108*/ 	.short	0x0380
        /*010a*/ 	.short	0x0040


	//----- nvinfo : EIATTR_SW_WAR
	.align		4
.L_53:
        /*010c*/ 	.byte	0x04, 0x36
        /*010e*/ 	.short	(.L_55 - .L_54)
.L_54:
        /*0110*/ 	.word	0x00000008
.L_55:


//--------------------- .nv.info._Z20render_hybrid_kernelPKhjjjiiiihhPhS1_S1_S1_ --------------------------
	.section	.nv.info._Z20render_hybrid_kernelPKhjjjiiiihhPhS1_S1_S1_,"",@"SHT_CUDA_INFO"
	.sectionflags	@""
	.align	4


	//----- nvinfo : EIATTR_CUDA_API_VERSION
	.align		4
        /*0000*/ 	.byte	0x04, 0x37
        /*0002*/ 	.short	(.L_57 - .L_56)
.L_56:
        /*0004*/ 	.word	0x00000082


	//----- nvinfo : EIATTR_KPARAM_INFO
	.align		4
.L_57:
        /*0008*/ 	.byte	0x04, 0x17
        /*000a*/ 	.short	(.L_59 - .L_58)
.L_58:
        /*000c*/ 	.word	0x00000000
        /*0010*/ 	.short	0x000d
        /*0012*/ 	.short	0x0040
        /*0014*/ 	.byte	0x00, 0xf5, 0x21, 0x00


	//----- nvinfo : EIATTR_KPARAM_INFO
	.align		4
.L_59:
        /*0018*/ 	.byte	0x04, 0x17
        /*001a*/ 	.short	(.L_61 - .L_60)
.L_60:
        /*001c*/ 	.word	0x00000000
        /*0020*/ 	.short	0x000c
        /*0022*/ 	.short	0x0038
        /*0024*/ 	.byte	0x00, 0xf5, 0x21, 0x00


	//----- nvinfo : EIATTR_KPARAM_INFO
	.align		4
.L_61:
        /*0028*/ 	.byte	0x04, 0x17
        /*002a*/ 	.short	(.L_63 - .L_62)
.L_62:
        /*002c*/ 	.word	0x00000000
        /*0030*/ 	.short	0x000b
        /*0032*/ 	.short	0x0030
        /*0034*/ 	.byte	0x00, 0xf5, 0x21, 0x00


	//----- nvinfo : EIATTR_KPARAM_INFO
	.align		4
.L_63:
        /*0038*/ 	.byte	0x04, 0x17
        /*003a*/ 	.short	(.L_65 - .L_64)
.L_64:
        /*003c*/ 	.word	0x00000000
        /*0040*/ 	.short	0x000a
        /*0042*/ 	.short	0x0028
        /*0044*/ 	.byte	0x00, 0xf5, 0x21, 0x00


	//----- nvinfo : EIATTR_KPARAM_INFO
	.align		4
.L_65:
        /*0048*/ 	.byte	0x04, 0x17
        /*004a*/ 	.short	(.L_67 - .L_66)
.L_66:
        /*004c*/ 	.word	0x00000000
        /*0050*/ 	.short	0x0009
        /*0052*/ 	.short	0x0025
        /*0054*/ 	.byte	0x00, 0xf0, 0x05, 0x00


	//----- nvinfo : EIATTR_KPARAM_INFO
	.align		4
.L_67:
        /*0058*/ 	.byte	0x04, 0x17
        /*005a*/ 	.short	(.L_69 - .L_68)
.L_68:
        /*005c*/ 	.word	0x00000000
        /*0060*/ 	.short	0x0008
        /*0062*/ 	.short	0x0024
        /*0064*/ 	.byte	0x00, 0xf0, 0x05, 0x00


	//----- nvinfo : EIATTR_KPARAM_INFO
	.align		4
.L_69:
        /*0068*/ 	.byte	0x04, 0x17
        /*006a*/ 	.short	(.L_71 - .L_70)
.L_70:
        /*006c*/ 	.word	0x00000000
        /*0070*/ 	.short	0x0007
        /*0072*/ 	.short	0x0020
        /*0074*/ 	.byte	0x00, 0xf0, 0x11, 0x00


	//----- nvinfo : EIATTR_KPARAM_INFO
	.align		4
.L_71:
        /*0078*/ 	.byte	0x04, 0x17
        /*007a*/ 	.short	(.L_73 - .L_72)
.L_72:
        /*007c*/ 	.word	0x00000000
        /*0080*/ 	.short	0x0006
        /*0082*/ 	.short	0x001c
        /*0084*/ 	.byte	0x00, 0xf0, 0x11, 0x00


	//----- nvinfo : EIATTR_KPARAM_INFO
	.align		4
.L_73:
        /*0088*/ 	.byte	0x04, 0x17
        /*008a*/ 	.short	(.L_75 - .L_74)
.L_74:
        /*008c*/ 	.word	0x00000000
        /*0090*/ 	.short	0x0005
        /*0092*/ 	.short	0x0018
        /*0094*/ 	.byte	0x00, 0xf0, 0x11, 0x00


	//----- nvinfo : EIATTR_KPARAM_INFO
	.align		4
.L_75:
        /*0098*/ 	.byte	0x04, 0x17
        /*009a*/ 	.short	(.L_77 - .L_76)
.L_76:
        /*009c*/ 	.word	0x00000000
        /*00a0*/ 	.short	0x0004
        /*00a2*/ 	.short	0x0014
        /*00a4*/ 	.byte	0x00, 0xf0, 0x11, 0x00


	//----- nvinfo : EIATTR_KPARAM_INFO
	.align		4
.L_77:
        /*00a8*/ 	.byte	0x04, 0x17
        /*00aa*/ 	.short	(.L_79 - .L_78)
.L_78:
        /*00ac*/ 	.word	0x00000000
        /*00b0*/ 	.short	0x0003
        /*00b2*/ 	.short	0x0010
        /*00b4*/ 	.byte	0x00, 0xf0, 0x11, 0x00


	//----- nvinfo : EIATTR_KPARAM_INFO
	.align		4
.L_79:
        /*00b8*/ 	.byte	0x04, 0x17
        /*00ba*/ 	.short	(.L_81 - .L_80)
.L_80:
        /*00bc*/ 	.word	0x00000000
        /*00c0*/ 	.short	0x0002
        /*00c2*/ 	.short	0x000c
        /*00c4*/ 	.byte	0x00, 0xf0, 0x11, 0x00


	//----- nvinfo : EIATTR_KPARAM_INFO
	.align		4
.L_81:
        /*00c8*/ 	.byte	0x04, 0x17
        /*00ca*/ 	.short	(.L_83 - .L_82)
.L_82:
        /*00cc*/ 	.word	0x00000000
        /*00d0*/ 	.short	0x0001
        /*00d2*/ 	.short	0x0008
        /*00d4*/ 	.byte	0x00, 0xf0, 0x11, 0x00


	//----- nvinfo : EIATTR_KPARAM_INFO
	.align		4
.L_83:
        /*00d8*/ 	.byte	0x04, 0x17
        /*00da*/ 	.short	(.L_85 - .L_84)
.L_84:
        /*00dc*/ 	.word	0x00000000
        /*00e0*/ 	.short	0x0000
        /*00e2*/ 	.short	0x0000
        /*00e4*/ 	.byte	0x00, 0xf5, 0x21, 0x00


	//----- nvinfo : EIATTR_SPARSE_MMA_MASK
	.align		4
.L_85:
        /*00e8*/ 	.byte	0x03, 0x50
        /*00ea*/ 	.short	0x0000


	//----- nvinfo : EIATTR_MAXREG_COUNT
	.align		4
        /*00ec*/ 	.byte	0x03, 0x1b
        /*00ee*/ 	.short	0x00ff


	//----- nvinfo : EIATTR_MERCURY_ISA_VERSION
	.align		4
        /*00f0*/ 	.byte	0x03, 0x5f
        /*00f2*/ 	.short	0x0101


	//----- nvinfo : EIATTR_VRC_CTA_INIT_COUNT
	.align		4
        /*00f4*/ 	.byte	0x02, 0x4a
	.zero		1
	.zero		1


	//----- nvinfo : EIATTR_EXIT_INSTR_OFFSETS
	.align		4
        /*00f8*/ 	.byte	0x04, 0x1c
        /*00fa*/ 	.short	(.L_87 - .L_86)


	//   ....[0]....
.L_86:
        /*00fc*/ 	.word	0x000000e0


	//   ....[1]....
        /*0100*/ 	.word	0x00007040


	//   ....[2]....
        /*0104*/ 	.word	0x00007ab0


	//----- nvinfo : EIATTR_CRS_STACK_SIZE
	.align		4
.L_87:
        /*0108*/ 	.byte	0x04, 0x1e
        /*010a*/ 	.short	(.L_89 - .L_88)
.L_88:
        /*010c*/ 	.word	0x00000000


	//----- nvinfo : EIATTR_CBANK_PARAM_SIZE
	.align		4
.L_89:
        /*0110*/ 	.byte	0x03, 0x19
        /*0112*/ 	.short	0x0048


	//----- nvinfo : EIATTR_PARAM_CBANK
	.align		4
        /*0114*/ 	.byte	0x04, 0x0a
        /*0116*/ 	.short	(.L_91 - .L_90)
	.align		4
.L_90:
        /*0118*/ 	.word	index@(.nv.constant0._Z20render_hybrid_kernelPKhjjjiiiihhPhS1_S1_S1_)
        /*011c*/ 	.short	0x0380
        /*011e*/ 	.short	0x0048


	//----- nvinfo : EIATTR_SW_WAR
	.align		4
.L_91:
        /*0120*/ 	.byte	0x04, 0x36
        /*0122*/ 	.short	(.L_93 - .L_92)
.L_92:
        /*0124*/ 	.word	0x00000008
.L_93:


//--------------------- .nv.callgraph             --------------------------
	.section	.nv.callgraph,"",@"SHT_CUDA_CALLGRAPH"
	.align	4
	.sectionentsize	8
	.align		4
        /*0000*/ 	.word	0x00000000
	.align		4
        /*0004*/ 	.word	0xffffffff
	.align		4
        /*0008*/ 	.word	0x00000000
	.align		4
        /*000c*/ 	.word	0xfffffffe
	.align		4
        /*0010*/ 	.word	0x00000000
	.align		4
        /*0014*/ 	.word	0xfffffffd
	.align		4
        /*0018*/ 	.word	0x00000000
	.align		4
        /*001c*/ 	.word	0xfffffffc


//--------------------- .text._Z21render_braille_kernelPKhjjjiiiihhPhS1_S1_ --------------------------
	.section	.text._Z21render_braille_kernelPKhjjjiiiihhPhS1_S1_,"ax",@progbits
	.align	128
        .global         _Z21render_braille_kernelPKhjjjiiiihhPhS1_S1_
        .type           _Z21render_braille_kernelPKhjjjiiiihhPhS1_S1_,@function
        .size           _Z21render_braille_kernelPKhjjjiiiihhPhS1_S1_,(.L_x_211 - _Z21render_braille_kernelPKhjjjiiiihhPhS1_S1_)
        .other          _Z21render_braille_kernelPKhjjjiiiihhPhS1_S1_,@"STO_CUDA_ENTRY STV_DEFAULT"
_Z21render_braille_kernelPKhjjjiiiihhPhS1_S1_:
.text._Z21render_braille_kernelPKhjjjiiiihhPhS1_S1_:
[----:B------:R-:W0:Y:S01]  /*0000*/  LDC R1, c[0x0][0x37c] ;  /* 0x0000df00ff017b82 */ /* 0x000e220000000800 */
[----:B------:R-:W1:Y:S07]  /*0010*/  S2R R3, SR_TID.Y ;  /* 0x0000000000037919 */ /* 0x000e6e0000002200 */
[----:B------:R-:W2:Y:S01]  /*0020*/  LDC R13, c[0x0][0x360] ;  /* 0x0000d800ff0d7b82 */ /* 0x000ea20000000800 */
[----:B------:R-:W3:Y:S01]  /*0030*/  LDCU UR6, c[0x0][0x3a0] ;  /* 0x00007400ff0677ac */ /* 0x000ee20008000800 */
[----:B0-----:R-:W-:Y:S01]  /*0040*/  VIADD R1, R1, 0xffffffa0 ;  /* 0xffffffa001017836 */ /* 0x001fe20000000000 */
[----:B------:R-:W2:Y:S01]  /*0050*/  S2R R0, SR_TID.X ;  /* 0x0000000000007919 */ /* 0x000ea20000002100 */
[----:B------:R-:W0:Y:S04]  /*0060*/  LDCU UR7, c[0x0][0x39c] ;  /* 0x00007380ff0777ac */ /* 0x000e280008000800 */
[----:B------:R-:W1:Y:S08]  /*0070*/  S2UR UR5, SR_CTAID.Y ;  /* 0x00000000000579c3 */ /* 0x000e700000002600 */
[----:B------:R-:W1:Y:S08]  /*0080*/  LDC R10, c[0x0][0x364] ;  /* 0x0000d900ff0a7b82 */ /* 0x000e700000000800 */
[----:B------:R-:W2:Y:S01]  /*0090*/  S2UR UR4, SR_CTAID.X ;  /* 0x00000000000479c3 */ /* 0x000ea20000002500 */
[----:B-1----:R-:W-:-:S05]  /*00a0*/  IMAD R10, R10, UR5, R3 ;  /* 0x000000050a0a7c24 */ /* 0x002fca000f8e0203 */
[----:B---3--:R-:W-:Y:S01]  /*00b0*/  ISETP.GE.AND P0, PT, R10, UR6, PT ;  /* 0x000000060a007c0c */ /* 0x008fe2000bf06270 */
[----:B--2---:R-:W-:-:S05]  /*00c0*/  IMAD R13, R13, UR4, R0 ;  /* 0x000000040d0d7c24 */ /* 0x004fca000f8e0200 */
[----:B0-----:R-:W-:-:S13]  /*00d0*/  ISETP.GE.OR P0, PT, R13, UR7, P0 ;  /* 0x000000070d007c0c */ /* 0x001fda0008706670 */
[----:B------:R-:W-:Y:S05]  /*00e0*/  @P0 EXIT ;  /* 0x000000000000094d */ /* 0x000fea0003800000 */
[----:B------:R-:W0:Y:S01]  /*00f0*/  LDCU UR4, c[0x0][0x394] ;  /* 0x00007280ff0477ac */ /* 0x000e220008000800 */
[----:B------:R-:W-:Y:S01]  /*0100*/  IMAD.MOV.U32 R2, RZ, RZ, 0x1 ;  /* 0x00000001ff027424 */ /* 0x000fe200078e00ff */
[----:B------:R1:W-:Y:S01]  /*0110*/  I2F.F64 R6, R13 ;  /* 0x0000000d00067312 */ /* 0x0003e20000201c00 */
[C---:B------:R-:W-:Y:S01]  /*0120*/  IMAD.SHL.U32 R0, R10.reuse, 0x4, RZ ;  /* 0x000000040a007824 */ /* 0x040fe200078e00ff */
[----:B------:R-:W-:Y:S01]  /*0130*/  BSSY.RECONVERGENT B1, `(.L_x_0) ;  /* 0x000001b000017945 */ /* 0x000fe20003800200 */
[----:B-1----:R-:W-:-:S05]  /*0140*/  IMAD R13, R10, UR7, R13 ;  /* 0x000000070a0d7c24 */ /* 0x002fca000f8e020d */
[----:B0-----:R-:W0:Y:S01]  /*0150*/  I2F.F64 R66, UR4 ;  /* 0x0000000400427d12 */ /* 0x001e220008201c00 */
[----:B------:R-:W1:Y:S07]  /*0160*/  LDCU UR4, c[0x0][0x398] ;  /* 0x00007300ff0477ac */ /* 0x000e6e0008000800 */
[----:B0-----:R-:W0:Y:S02]  /*0170*/  MUFU.RCP64H R3, R67 ;  /* 0x0000004300037308 */ /* 0x001e240000001800 */
[----:B0-----:R-:W-:-:S08]  /*0180*/  DFMA R4, -R66, R2, 1 ;  /* 0x3ff000004204742b */ /* 0x001fd00000000102 */
[----:B------:R-:W-:-:S08]  /*0190*/  DFMA R4, R4, R4, R4 ;  /* 0x000000040404722b */ /* 0x000fd00000000004 */
[----:B------:R-:W-:Y:S02]  /*01a0*/  DFMA R4, R2, R4, R2 ;  /* 0x000000040204722b */ /* 0x000fe40000000002 */
[----:B------:R-:W-:-:S06]  /*01b0*/  DFMA R2, R6, 2, RZ ;  /* 0x400000000602782b */ /* 0x000fcc00000000ff */
[----:B------:R-:W-:Y:S02]  /*01c0*/  DFMA R8, -R66, R4, 1 ;  /* 0x3ff000004208742b */ /* 0x000fe40000000104 */
[----:B------:R-:W-:-:S06]  /*01d0*/  DADD R52, R2, 0.5 ;  /* 0x3fe0000002347429 */ /* 0x000fcc0000000000 */
[----:B------:R-:W-:-:S04]  /*01e0*/  DFMA R4, R4, R8, R4 ;  /* 0x000000080404722b */ /* 0x000fc80000000004 */
[----:B------:R-:W-:-:S04]  /*01f0*/  FSETP.GEU.AND P1, PT, |R53|, 6.5827683646048100446e-37, PT ;  /* 0x036000003500780b */ /* 0x000fc80003f2e200 */
[----:B------:R-:W-:-:S08]  /*0200*/  DMUL R2, R52, R4 ;  /* 0x0000000434027228 */ /* 0x000fd00000000000 */
[----:B------:R-:W-:-:S08]  /*0210*/  DFMA R8, -R66, R2, R52 ;  /* 0x000000024208722b */ /* 0x000fd00000000134 */
[----:B------:R-:W-:Y:S01]  /*0220*/  DFMA R4, R4, R8, R2 ;  /* 0x000000080404722b */ /* 0x000fe20000000002 */
[----:B------:R0:W2:Y:S09]  /*0230*/  I2F.F64.U32 R2, R0 ;  /* 0x0000000000027312 */ /* 0x0000b20000201800 */
[----:B------:R-:W-:Y:S01]  /*0240*/  FFMA R11, RZ, R67, R5 ;  /* 0x00000043ff0b7223 */ /* 0x000fe20000000005 */
[----:B-1----:R-:W1:Y:S04]  /*0250*/  I2F.F64 R8, UR4 ;  /* 0x0000000400087d12 */ /* 0x002e680008201c00 */
[----:B------:R-:W-:-:S13]  /*0260*/  FSETP.GT.AND P0, PT, |R11|, 1.469367938527859385e-39, PT ;  /* 0x001000000b00780b */ /* 0x000fda0003f04200 */
[----:B012---:R-:W-:Y:S05]  /*0270*/  @P0 BRA P1, `(.L_x_1) ;  /* 0x0000000000180947 */ /* 0x007fea0000800000 */
[----:B------:R-:W-:Y:S01]  /*0280*/  IMAD.MOV.U32 R56, RZ, RZ, R66 ;  /* 0x000000ffff387224 */ /* 0x000fe200078e0042 */
[----:B------:R-:W-:Y:S01]  /*0290*/  MOV R70, 0x2c0 ;  /* 0x000002c000467802 */ /* 0x000fe20000000f00 */
[----:B------:R-:W-:-:S07]  /*02a0*/  IMAD.MOV.U32 R55, RZ, RZ, R67 ;  /* 0x000000ffff377224 */ /* 0x000fce00078e0043 */
[----:B------:R-:W-:Y:S05]  /*02b0*/  CALL.REL.NOINC `($__internal_0_$__cuda_sm20_div_rn_f64_full) ;  /* 0x0000007c00ac7944 */ /* 0x000fea0003c00000 */
[----:B------:R-:W-:Y:S02]  /*02c0*/  IMAD.MOV.U32 R4, RZ, RZ, R60 ;  /* 0x000000ffff047224 */ /* 0x000fe400078e003c */
[----:B------:R-:W-:-:S07]  /*02d0*/  IMAD.MOV.U32 R5, RZ, RZ, R61 ;  /* 0x000000ffff057224 */ /* 0x000fce00078e003d */
.L_x_1:
[----:B------:R-:W-:Y:S05]  /*02e0*/  BSYNC.RECONVERGENT B1 ;  /* 0x0000000000017941 */ /* 0x000fea0003800200 */
.L_x_0:
[----:B------:R-:W0:Y:S01]  /*02f0*/  MUFU.RCP64H R11, R9 ;  /* 0x00000009000b7308 */ /* 0x000e220000001800 */
[----:B------:R-:W-:Y:S01]  /*0300*/  IMAD.MOV.U32 R10, RZ, RZ, 0x1 ;  /* 0x00000001ff0a7424 */ /* 0x000fe200078e00ff */
[----:B------:R-:W-:Y:S01]  /*0310*/  DADD R52, R2, 0.5 ;  /* 0x3fe0000002347429 */ /* 0x000fe20000000000 */
[----:B------:R-:W1:Y:S01]  /*0320*/  LDCU.64 UR8, c[0x0][0x358] ;  /* 0x00006b00ff0877ac */ /* 0x000e620008000a00 */
[----:B------:R-:W-:Y:S08]  /*0330*/  BSSY.RECONVERGENT B1, `(.L_x_2) ;  /* 0x0000016000017945 */ /* 0x000ff00003800200 */
[----:B------:R-:W-:Y:S01]  /*0340*/  FSETP.GEU.AND P1, PT, |R53|, 6.5827683646048100446e-37, PT ;  /* 0x036000003500780b */ /* 0x000fe20003f2e200 */
[----:B0-----:R-:W-:-:S08]  /*0350*/  DFMA R14, -R8, R10, 1 ;  /* 0x3ff00000080e742b */ /* 0x001fd0000000010a */
[----:B------:R-:W-:-:S08]  /*0360*/  DFMA R14, R14, R14, R14 ;  /* 0x0000000e0e0e722b */ /* 0x000fd0000000000e */
[----:B------:R-:W-:-:S08]  /*0370*/  DFMA R14, R10, R14, R10 ;  /* 0x0000000e0a0e722b */ /* 0x000fd0000000000a */
[----:B------:R-:W-:-:S08]  /*0380*/  DFMA R10, -R8, R14, 1 ;  /* 0x3ff00000080a742b */ /* 0x000fd0000000010e */
[----:B------:R-:W-:Y:S01]  /*0390*/  DFMA R10, R14, R10, R14 ;  /* 0x0000000a0e0a722b */ /* 0x000fe2000000000e */
[----:B------:R-:W0:Y:S07]  /*03a0*/  LDC.64 R14, c[0x0][0x388] ;  /* 0x0000e200ff0e7b82 */ /* 0x000e2e0000000a00 */
[----:B------:R-:W-:-:S08]  /*03b0*/  DMUL R60, R52, R10 ;  /* 0x0000000a343c7228 */ /* 0x000fd00000000000 */
[----:B------:R-:W-:-:S08]  /*03c0*/  DFMA R2, -R8, R60, R52 ;  /* 0x0000003c0802722b */ /* 0x000fd00000000134 */
[----:B------:R-:W-:Y:S01]  /*03d0*/  DFMA R60, R10, R2, R60 ;  /* 0x000000020a3c722b */ /* 0x000fe2000000003c */
[----:B0-----:R0:W2:Y:S01]  /*03e0*/  I2F.F64.U32 R46, R14 ;  /* 0x0000000e002e7312 */ /* 0x0010a20000201800 */
[----:B------:R-:W-:Y:S02]  /*03f0*/  VIADD R12, R15, 0xffffffff ;  /* 0xffffffff0f0c7836 */ /* 0x000fe40000000000 */
[----:B------:R-:W-:-:S06]  /*0400*/  VIADD R3, R14, 0xffffffff ;  /* 0xffffffff0e037836 */ /* 0x000fcc0000000000 */
[----:B------:R-:W-:Y:S01]  /*0410*/  FFMA R2, RZ, R9, R61 ;  /* 0x00000009ff027223 */ /* 0x000fe2000000003d */
[----:B------:R0:W3:Y:S04]  /*0420*/  I2F.F64.U32 R10, R15 ;  /* 0x0000000f000a7312 */ /* 0x0000e80000201800 */
[----:B------:R-:W-:-:S13]  /*0430*/  FSETP.GT.AND P0, PT, |R2|, 1.469367938527859385e-39, PT ;  /* 0x001000000200780b */ /* 0x000fda0003f04200 */
[----:B0123--:R-:W-:Y:S05]  /*0440*/  @P0 BRA P1, `(.L_x_3) ;  /* 0x0000000000100947 */ /* 0x00ffea0000800000 */
[----:B------:R-:W-:Y:S01]  /*0450*/  IMAD.MOV.U32 R56, RZ, RZ, R8 ;  /* 0x000000ffff387224 */ /* 0x000fe200078e0008 */
[----:B------:R-:W-:Y:S01]  /*0460*/  MOV R70, 0x490 ;  /* 0x0000049000467802 */ /* 0x000fe20000000f00 */
[----:B------:R-:W-:-:S07]  /*0470*/  IMAD.MOV.U32 R55, RZ, RZ, R9 ;  /* 0x000000ffff377224 */ /* 0x000fce00078e0009 */
[----:B------:R-:W-:Y:S05]  /*0480*/  CALL.REL.NOINC `($__internal_0_$__cuda_sm20_div_rn_f64_full) ;  /* 0x0000007c00387944 */ /* 0x000fea0003c00000 */
.L_x_3:
[----:B------:R-:W-:Y:S05]  /*0490*/  BSYNC.RECONVERGENT B1 ;  /* 0x0000000000017941 */ /* 0x000fea0003800200 */
.L_x_2:
[----:B------:R-:W-:Y:S01]  /*04a0*/  DMUL R4, R4, R46 ;  /* 0x0000002e04047228 */ /* 0x000fe20000000000 */
[----:B------:R-:W0:Y:S01]  /*04b0*/  LDCU UR4, c[0x0][0x390] ;  /* 0x00007200ff0477ac */ /* 0x000e220008000800 */
[----:B------:R-:W-:Y:S01]  /*04c0*/  DMUL R60, R60, R10 ;  /* 0x0000000a3c3c7228 */ /* 0x000fe20000000000 */
[----:B------:R-:W1:Y:S07]  /*04d0*/  LDCU.64 UR6, c[0x0][0x380] ;  /* 0x00007000ff0677ac */ /* 0x000e6e0008000a00 */
[----:B------:R-:W2:Y:S08]  /*04e0*/  F2I.F64.TRUNC R4, R4 ;  /* 0x0000000400047311 */ /* 0x000eb0000030d100 */
[----:B------:R-:W3:Y:S01]  /*04f0*/  F2I.F64.TRUNC R60, R60 ;  /* 0x0000003c003c7311 */ /* 0x000ee2000030d100 */
[----:B--2---:R-:W-:-:S04]  /*0500*/  VIMNMX R2, PT, PT, RZ, R4, !PT ;  /* 0x00000004ff027248 */ /* 0x004fc80007fe0100 */
[CC--:B------:R-:W-:Y:S02]  /*0510*/  VIMNMX.RELU R16, PT, PT, R2.reuse, R3.reuse, PT ;  /* 0x0000000302107248 */ /* 0x0c0fe40003fe1100 */
[----:B------:R-:W-:Y:S02]  /*0520*/  VIMNMX R2, PT, PT, R2, R3, PT ;  /* 0x0000000302027248 */ /* 0x000fe40003fe0100 */
[----:B---3--:R-:W-:Y:S02]  /*0530*/  VIMNMX R15, PT, PT, RZ, R60, !PT ;  /* 0x0000003cff0f7248 */ /* 0x008fe40007fe0100 */
[----:B------:R-:W-:Y:S02]  /*0540*/  VIMNMX R2, PT, PT, R2, -0x1, !PT ;  /* 0xffffffff02027848 */ /* 0x000fe40007fe0100 */
[CC--:B------:R-:W-:Y:S02]  /*0550*/  VIMNMX R14, PT, PT, R15.reuse, R12.reuse, PT ;  /* 0x0000000c0f0e7248 */ /* 0x0c0fe40003fe0100 */
[----:B------:R-:W-:-:S02]  /*0560*/  VIMNMX.RELU R15, PT, PT, R15, R12, PT ;  /* 0x0000000c0f0f7248 */ /* 0x000fc40003fe1100 */
[----:B------:R-:W-:Y:S02]  /*0570*/  VIMNMX R5, PT, PT, R14, -0x1, !PT ;  /* 0xffffffff0e057848 */ /* 0x000fe40007fe0100 */
[----:B------:R-:W-:Y:S02]  /*0580*/  VIADDMNMX R2, R2, 0x1, R3, PT ;  /* 0x0000000102027846 */ /* 0x000fe40003800103 */
[----:B------:R-:W-:Y:S02]  /*0590*/  VIMNMX R16, PT, PT, R16, R3, PT ;  /* 0x0000000310107248 */ /* 0x000fe40003fe0100 */
[----:B------:R-:W-:Y:S01]  /*05a0*/  VIMNMX R15, PT, PT, R15, R12, PT ;  /* 0x0000000c0f0f7248 */ /* 0x000fe20003fe0100 */
[----:B------:R-:W-:Y:S01]  /*05b0*/  IMAD.SHL.U32 R35, R2, 0x4, RZ ;  /* 0x0000000402237824 */ /* 0x000fe200078e00ff */
[----:B------:R-:W-:Y:S01]  /*05c0*/  VIADDMNMX R5, R5, 0x1, R12, PT ;  /* 0x0000000105057846 */ /* 0x000fe2000380010c */
[----:B------:R-:W-:Y:S02]  /*05d0*/  IMAD.SHL.U32 R33, R16, 0x4, RZ ;  /* 0x0000000410217824 */ /* 0x000fe400078e00ff */
[----:B0-----:R-:W-:Y:S01]  /*05e0*/  IMAD R40, R15, UR4, RZ ;  /* 0x000000040f287c24 */ /* 0x001fe2000f8e02ff */
[----:B------:R-:W-:Y:S01]  /*05f0*/  SHF.R.S32.HI R44, RZ, 0x1f, R35 ;  /* 0x0000001fff2c7819 */ /* 0x000fe20000011423 */
[----:B------:R-:W-:Y:S01]  /*0600*/  IMAD R2, R5, UR4, RZ ;  /* 0x0000000405027c24 */ /* 0x000fe2000f8e02ff */
[----:B------:R-:W-:-:S02]  /*0610*/  SHF.R.S32.HI R37, RZ, 0x1f, R33 ;  /* 0x0000001fff257819 */ /* 0x000fc40000011421 */
[--C-:B-1----:R-:W-:Y:S02]  /*0620*/  IADD3 R4, P4, P5, R33, UR6, R40.reuse ;  /* 0x0000000621047c10 */ /* 0x102fe4000fd9e028 */
[----:B------:R-:W-:Y:S02]  /*0630*/  IADD3 R14, P3, P0, R35, UR6, R40 ;  /* 0x00000006230e7c10 */ /* 0x000fe4000f87e028 */
[--C-:B------:R-:W-:Y:S02]  /*0640*/  IADD3 R16, P1, P2, R33, UR6, R2.reuse ;  /* 0x0000000621107c10 */ /* 0x100fe4000fa3e002 */
[C---:B------:R-:W-:Y:S02]  /*0650*/  IADD3.X R5, PT, PT, R37.reuse, UR7, RZ, P4, P5 ;  /* 0x0000000725057c10 */ /* 0x040fe4000a7ea4ff */
[----:B------:R-:W-:Y:S02]  /*0660*/  IADD3.X R15, PT, PT, R44, UR7, RZ, P3, P0 ;  /* 0x000000072c0f7c10 */ /* 0x000fe40009fe04ff */
[----:B------:R-:W-:Y:S01]  /*0670*/  IADD3.X R17, PT, PT, R37, UR7, RZ, P1, P2 ;  /* 0x0000000725117c10 */ /* 0x000fe20008fe44ff */
[----:B------:R-:W2:Y:S01]  /*0680*/  LDG.E.U8 R24, desc[UR8][R4.64+0x1] ;  /* 0x0000010804187981 */ /* 0x000ea2000c1e1100 */
[----:B------:R-:W-:-:S03]  /*0690*/  IADD3 R18, P4, P5, R35, UR6, R2 ;  /* 0x0000000623127c10 */ /* 0x000fc6000fd9e002 */
[----:B------:R-:W2:Y:S01]  /*06a0*/  LDG.E.U8 R25, desc[UR8][R14.64+0x1] ;  /* 0x000001080e197981 */ /* 0x000ea2000c1e1100 */
[----:B------:R-:W-:-:S03]  /*06b0*/  IADD3.X R19, PT, PT, R44, UR7, RZ, P4, P5 ;  /* 0x000000072c137c10 */ /* 0x000fc6000a7ea4ff */
[----:B------:R-:W2:Y:S04]  /*06c0*/  LDG.E.U8 R31, desc[UR8][R16.64+0x1] ;  /* 0x00000108101f7981 */ /* 0x000ea8000c1e1100 */
[----:B------:R-:W3:Y:S04]  /*06d0*/  LDG.E.U8 R36, desc[UR8][R18.64+0x1] ;  /* 0x0000010812247981 */ /* 0x000ee8000c1e1100 */
[----:B------:R-:W4:Y:S04]  /*06e0*/  LDG.E.U8 R27, desc[UR8][R4.64+0x2] ;  /* 0x00000208041b7981 */ /* 0x000f28000c1e1100 */
[----:B------:R-:W4:Y:S04]  /*06f0*/  LDG.E.U8 R28, desc[UR8][R14.64+0x2] ;  /* 0x000002080e1c7981 */ /* 0x000f28000c1e1100 */
[----:B------:R-:W4:Y:S04]  /*0700*/  LDG.E.U8 R32, desc[UR8][R16.64+0x2] ;  /* 0x0000020810207981 */ /* 0x000f28000c1e1100 */
[----:B------:R-:W5:Y:S04]  /*0710*/  LDG.E.U8 R38, desc[UR8][R18.64+0x2] ;  /* 0x0000020812267981 */ /* 0x000f68000c1e1100 */
[----:B------:R0:W5:Y:S04]  /*0720*/  LDG.E.U8 R26, desc[UR8][R4.64] ;  /* 0x00000008041a7981 */ /* 0x000168000c1e1100 */
[----:B------:R3:W5:Y:S04]  /*0730*/  LDG.E.U8 R29, desc[UR8][R14.64] ;  /* 0x000000080e1d7981 */ /* 0x000768000c1e1100 */
[----:B------:R-:W5:Y:S04]  /*0740*/  LDG.E.U8 R30, desc[UR8][R16.64] ;  /* 0x00000008101e7981 */ /* 0x000f68000c1e1100 */
[----:B------:R1:W5:Y:S01]  /*0750*/  LDG.E.U8 R34, desc[UR8][R18.64] ;  /* 0x0000000812227981 */ /* 0x000362000c1e1100 */
[----:B------:R-:W0:Y:S01]  /*0760*/  MUFU.RCP64H R21, R9 ;  /* 0x0000000900157308 */ /* 0x000e220000001800 */
[----:B------:R-:W-:-:S02]  /*0770*/  IMAD.MOV.U32 R20, RZ, RZ, 0x1 ;  /* 0x00000001ff147424 */ /* 0x000fc400078e00ff */
[----:B------:R-:W-:-:S04]  /*0780*/  VIADD R39, R0, 0x1 ;  /* 0x0000000100277836 */ /* 0x000fc80000000000 */
[----:B0-----:R-:W-:-:S08]  /*0790*/  DFMA R22, -R8, R20, 1 ;  /* 0x3ff000000816742b */ /* 0x001fd00000000114 */
[----:B------:R-:W-:Y:S01]  /*07a0*/  DFMA R22, R22, R22, R22 ;  /* 0x000000161616722b */ /* 0x000fe20000000016 */
[----:B------:R-:W0:Y:S07]  /*07b0*/  I2F.F64.U32 R52, R39 ;  /* 0x0000002700347312 */ /* 0x000e2e0000201800 */
[----:B------:R-:W-:-:S08]  /*07c0*/  DFMA R22, R20, R22, R20 ;  /* 0x000000161416722b */ /* 0x000fd00000000014 */
[----:B------:R-:W-:Y:S02]  /*07d0*/  DFMA R4, -R8, R22, 1 ;  /* 0x3ff000000804742b */ /* 0x000fe40000000116 */
[----:B0-----:R-:W-:Y:S01]  /*07e0*/  DADD R52, R52, 0.5 ;  /* 0x3fe0000034347429 */ /* 0x001fe20000000000 */
[----:B------:R-:W-:Y:S01]  /*07f0*/  UMOV UR4, 0x39581062 ;  /* 0x3958106200047882 */ /* 0x000fe20000000000 */
[----:B------:R-:W-:-:S08]  /*0800*/  UMOV UR5, 0x3fe2c8b4 ;  /* 0x3fe2c8b400057882 */ /* 0x000fd00000000000 */
[----:B------:R-:W-:Y:S01]  /*0810*/  FSETP.GEU.AND P1, PT, |R53|, 6.5827683646048100446e-37, PT ;  /* 0x036000003500780b */ /* 0x000fe20003f2e200 */
[----:B------:R-:W-:Y:S01]  /*0820*/  BSSY.RECONVERGENT B1, `(.L_x_4) ;  /* 0x0000022000017945 */ /* 0x000fe20003800200 */
[----:B--2---:R-:W-:Y:S01]  /*0830*/  IADD3 R31, PT, PT, R31, R24, R25 ;  /* 0x000000181f1f7210 */ /* 0x004fe20007ffe019 */
[----:B------:R-:W-:-:S04]  /*0840*/  DFMA R24, R22, R4, R22 ;  /* 0x000000041618722b */ /* 0x000fc80000000016 */
[----:B---3--:R-:W-:-:S04]  /*0850*/  IMAD.IADD R15, R31, 0x1, R36 ;  /* 0x000000011f0f7824 */ /* 0x008fc800078e0224 */
[----:B------:R-:W-:Y:S01]  /*0860*/  DMUL R60, R24, R52 ;  /* 0x00000034183c7228 */ /* 0x000fe20000000000 */
[----:B------:R-:W-:Y:S02]  /*0870*/  SHF.R.U32.HI R15, RZ, 0x2, R15 ;  /* 0x00000002ff0f7819 */ /* 0x000fe4000001160f */
[----:B----4-:R-:W-:-:S05]  /*0880*/  IADD3 R27, PT, PT, R32, R27, R28 ;  /* 0x0000001b201b7210 */ /* 0x010fca0007ffe01c */
[----:B------:R-:W-:Y:S01]  /*0890*/  DFMA R22, -R8, R60, R52 ;  /* 0x0000003c0816722b */ /* 0x000fe20000000134 */
[----:B-1----:R-:W-:Y:S01]  /*08a0*/  LOP3.LUT R18, R15, 0xff, RZ, 0xc0, !PT ;  /* 0x000000ff0f127812 */ /* 0x002fe200078ec0ff */
[----:B-----5:R-:W-:-:S03]  /*08b0*/  IMAD.IADD R27, R27, 0x1, R38 ;  /* 0x000000011b1b7824 */ /* 0x020fc600078e0226 */
[----:B------:R-:W0:Y:S03]  /*08c0*/  I2F.F64.U16 R20, R18 ;  /* 0x0000001200147312 */ /* 0x000e260000101800 */
[----:B------:R-:W-:Y:S01]  /*08d0*/  DFMA R60, R24, R22, R60 ;  /* 0x00000016183c722b */ /* 0x000fe2000000003c */
[----:B------:R-:W-:Y:S02]  /*08e0*/  IADD3 R29, PT, PT, R30, R26, R29 ;  /* 0x0000001a1e1d7210 */ /* 0x000fe40007ffe01d */
[----:B------:R-:W-:-:S03]  /*08f0*/  SHF.R.U32.HI R26, RZ, 0x2, R27 ;  /* 0x00000002ff1a7819 */ /* 0x000fc6000001161b */
[----:B------:R-:W-:Y:S01]  /*0900*/  IMAD.IADD R17, R29, 0x1, R34 ;  /* 0x000000011d117824 */ /* 0x000fe200078e0222 */
[----:B------:R-:W-:-:S04]  /*0910*/  LOP3.LUT R16, R26, 0xff, RZ, 0xc0, !PT ;  /* 0x000000ff1a107812 */ /* 0x000fc800078ec0ff */
[----:B------:R-:W-:Y:S01]  /*0920*/  SHF.R.U32.HI R17, RZ, 0x2, R17 ;  /* 0x00000002ff117819 */ /* 0x000fe20000011611 */
[----:B------:R-:W1:Y:S01]  /*0930*/  I2F.F64.U16 R4, R16 ;  /* 0x0000001000047312 */ /* 0x000e620000101800 */
[----:B------:R-:W-:Y:S02]  /*0940*/  FFMA R19, RZ, R9, R61 ;  /* 0x00000009ff137223 */ /* 0x000fe4000000003d */
[----:B------:R-:W-:Y:S01]  /*0950*/  LOP3.LUT R14, R17, 0xff, RZ, 0xc0, !PT ;  /* 0x000000ff110e7812 */ /* 0x000fe200078ec0ff */
[----:B0-----:R-:W-:-:S04]  /*0960*/  DMUL R20, R20, UR4 ;  /* 0x0000000414147c28 */ /* 0x001fc80008000000 */
[----:B------:R-:W0:Y:S01]  /*0970*/  I2F.F64.U16 R50, R14 ;  /* 0x0000000e00327312 */ /* 0x000e220000101800 */
[----:B------:R-:W-:Y:S01]  /*0980*/  FSETP.GT.AND P0, PT, |R19|, 1.469367938527859385e-39, PT ;  /* 0x001000001300780b */ /* 0x000fe20003f04200 */
[----:B------:R-:W-:Y:S01]  /*0990*/  UMOV UR4, 0xe5604189 ;  /* 0xe560418900047882 */ /* 0x000fe20000000000 */
[----:B------:R-:W-:Y:S02]  /*09a0*/  UMOV UR5, 0x3fd322d0 ;  /* 0x3fd322d000057882 */ /* 0x000fe40000000000 */
[----:B-1----:R-:W-:Y:S01]  /*09b0*/  DFMA R4, R4, UR4, R20 ;  /* 0x0000000404047c2b */ /* 0x002fe20008000014 */
[----:B------:R-:W-:Y:S01]  /*09c0*/  UMOV UR4, 0x9fbe76c9 ;  /* 0x9fbe76c900047882 */ /* 0x000fe20000000000 */
[----:B------:R-:W-:-:S06]  /*09d0*/  UMOV UR5, 0x3fbd2f1a ;  /* 0x3fbd2f1a00057882 */ /* 0x000fcc0000000000 */
[----:B0-----:R-:W-:Y:S01]  /*09e0*/  DFMA R50, R50, UR4, R4 ;  /* 0x0000000432327c2b */ /* 0x001fe20008000004 */
[----:B------:R-:W-:Y:S10]  /*09f0*/  @P0 BRA P1, `(.L_x_5) ;  /* 0x0000000000100947 */ /* 0x000ff40000800000 */
[----:B------:R-:W-:Y:S01]  /*0a00*/  IMAD.MOV.U32 R56, RZ, RZ, R8 ;  /* 0x000000ffff387224 */ /* 0x000fe200078e0008 */
[----:B------:R-:W-:Y:S01]  /*0a10*/  MOV R70, 0xa40 ;  /* 0x00000a4000467802 */ /* 0x000fe20000000f00 */
[----:B------:R-:W-:-:S07]  /*0a20*/  IMAD.MOV.U32 R55, RZ, RZ, R9 ;  /* 0x000000ffff377224 */ /* 0x000fce00078e0009 */
[----:B------:R-:W-:Y:S05]  /*0a30*/  CALL.REL.NOINC `($__internal_0_$__cuda_sm20_div_rn_f64_full) ;  /* 0x0000007400cc7944 */ /* 0x000fea0003c00000 */
.L_x_5:
[----:B------:R-:W-:Y:S05]  /*0a40*/  BSYNC.RECONVERGENT B1 ;  /* 0x0000000000017941 */ /* 0x000fea0003800200 */
.L_x_4:
[----:B------:R-:W-:Y:S01]  /*0a50*/  DMUL R60, R60, R10 ;  /* 0x0000000a3c3c7228 */ /* 0x000fe20000000000 */
[----:B------:R-:W0:Y:S01]  /*0a60*/  LDCU UR4, c[0x0][0x390] ;  /* 0x00007200ff0477ac */ /* 0x000e220008000800 */
[----:B------:R-:W1:Y:S08]  /*0a70*/  LDCU.64 UR6, c[0x0][0x380] ;  /* 0x00007000ff0677ac */ /* 0x000e700008000a00 */
[----:B------:R-:W2:Y:S02]  /*0a80*/  F2I.F64.TRUNC R60, R60 ;  /* 0x0000003c003c7311 */ /* 0x000ea4000030d100 */
[----:B--2---:R-:W-:-:S04]  /*0a90*/  VIMNMX R5, PT, PT, RZ, R60, !PT ;  /* 0x0000003cff057248 */ /* 0x004fc80007fe0100 */
[CC--:B------:R-:W-:Y:S02]  /*0aa0*/  VIMNMX R4, PT, PT, R5.reuse, R12.reuse, PT ;  /* 0x0000000c05047248 */ /* 0x0c0fe40003fe0100 */
[-C--:B------:R-:W-:Y:S02]  /*0ab0*/  VIMNMX.RELU R5, PT, PT, R5, R12.reuse, PT ;  /* 0x0000000c05057248 */ /* 0x080fe40003fe1100 */
[----:B------:R-:W-:Y:S02]  /*0ac0*/  VIMNMX R19, PT, PT, R4, -0x1, !PT ;  /* 0xffffffff04137848 */ /* 0x000fe40007fe0100 */
[----:B------:R-:W-:Y:S02]  /*0ad0*/  VIMNMX R4, PT, PT, R5, R12, PT ;  /* 0x0000000c05047248 */ /* 0x000fe40003fe0100 */
[----:B------:R-:W-:-:S03]  /*0ae0*/  VIADDMNMX R19, R19, 0x1, R12, PT ;  /* 0x0000000113137846 */ /* 0x000fc6000380010c */
[----:B0-----:R-:W-:Y:S02]  /*0af0*/  IMAD R4, R4, UR4, RZ ;  /* 0x0000000404047c24 */ /* 0x001fe4000f8e02ff */
[----:B------:R-:W-:-:S03]  /*0b00*/  IMAD R34, R19, UR4, RZ ;  /* 0x0000000413227c24 */ /* 0x000fc6000f8e02ff */
        /* <DEDUP_REMOVED lines=16> */
[----:B------:R-:W5:Y:S04]  /*0c10*/  LDG.E.U8 R32, desc[UR8][R22.64] ;  /* 0x0000000816207981 */ /* 0x000f68000c1e1100 */
[----:B------:R0:W5:Y:S04]  /*0c20*/  LDG.E.U8 R41, desc[UR8][R24.64] ;  /* 0x0000000818297981 */ /* 0x000168000c1e1100 */
[----:B------:R-:W5:Y:S04]  /*0c30*/  LDG.E.U8 R56, desc[UR8][R28.64+0x2] ;  /* 0x000002081c387981 */ /* 0x000f68000c1e1100 */
[----:B------:R-:W5:Y:S01]  /*0c40*/  LDG.E.U8 R48, desc[UR8][R28.64] ;  /* 0x000000081c307981 */ /* 0x000f62000c1e1100 */
[----:B------:R-:W1:Y:S01]  /*0c50*/  MUFU.RCP64H R31, R9 ;  /* 0x00000009001f7308 */ /* 0x000e620000001800 */
[----:B------:R-:W-:-:S02]  /*0c60*/  IMAD.MOV.U32 R30, RZ, RZ, 0x1 ;  /* 0x00000001ff1e7424 */ /* 0x000fc400078e00ff */
[----:B------:R-:W-:-:S04]  /*0c70*/  VIADD R49, R0, 0x2 ;  /* 0x0000000200317836 */ /* 0x000fc80000000000 */
[----:B-1----:R-:W-:-:S08]  /*0c80*/  DFMA R38, -R8, R30, 1 ;  /* 0x3ff000000826742b */ /* 0x002fd0000000011e */
[----:B------:R-:W-:Y:S01]  /*0c90*/  DFMA R38, R38, R38, R38 ;  /* 0x000000262626722b */ /* 0x000fe20000000026 */
[----:B------:R-:W1:Y:S07]  /*0ca0*/  I2F.F64.U32 R52, R49 ;  /* 0x0000003100347312 */ /* 0x000e6e0000201800 */
[----:B------:R-:W-:-:S08]  /*0cb0*/  DFMA R38, R30, R38, R30 ;  /* 0x000000261e26722b */ /* 0x000fd0000000001e */
[----:B------:R-:W-:Y:S02]  /*0cc0*/  DFMA R60, -R8, R38, 1 ;  /* 0x3ff00000083c742b */ /* 0x000fe40000000126 */
[----:B-1----:R-:W-:-:S06]  /*0cd0*/  DADD R52, R52, 0.5 ;  /* 0x3fe0000034347429 */ /* 0x002fcc0000000000 */
[----:B------:R-:W-:-:S08]  /*0ce0*/  DFMA R60, R38, R60, R38 ;  /* 0x0000003c263c722b */ /* 0x000fd00000000026 */
[----:B0-----:R-:W-:Y:S01]  /*0cf0*/  DMUL R24, R60, R52 ;  /* 0x000000343c187228 */ /* 0x001fe20000000000 */
[----:B------:R-:W-:Y:S01]  /*0d00*/  UMOV UR4, 0x39581062 ;  /* 0x3958106200047882 */ /* 0x000fe20000000000 */
[----:B------:R-:W-:Y:S01]  /*0d10*/  UMOV UR5, 0x3fe2c8b4 ;  /* 0x3fe2c8b400057882 */ /* 0x000fe20000000000 */
[----:B------:R-:W-:Y:S01]  /*0d20*/  FSETP.GEU.AND P1, PT, |R53|, 6.5827683646048100446e-37, PT ;  /* 0x036000003500780b */ /* 0x000fe20003f2e200 */
[----:B------:R-:W-:Y:S01]  /*0d30*/  BSSY.RECONVERGENT B1, `(.L_x_6) ;  /* 0x0000020000017945 */ /* 0x000fe20003800200 */
[----:B--2---:R-:W-:-:S05]  /*0d40*/  IADD3 R19, PT, PT, R43, R19, R36 ;  /* 0x000000132b137210 */ /* 0x004fca0007ffe024 */
[----:B---3--:R-:W-:-:S05]  /*0d50*/  IMAD.IADD R19, R19, 0x1, R54 ;  /* 0x0000000113137824 */ /* 0x008fca00078e0236 */
[----:B------:R-:W-:Y:S02]  /*0d60*/  SHF.R.U32.HI R19, RZ, 0x2, R19 ;  /* 0x00000002ff137819 */ /* 0x000fe40000011613 */
[----:B----4-:R-:W-:Y:S02]  /*0d70*/  IADD3 R27, PT, PT, R45, R27, R42 ;  /* 0x0000001b2d1b7210 */ /* 0x010fe40007ffe02a */
[----:B------:R-:W-:Y:S02]  /*0d80*/  LOP3.LUT R20, R19, 0xff, RZ, 0xc0, !PT ;  /* 0x000000ff13147812 */ /* 0x000fe400078ec0ff */
[----:B-----5:R-:W-:Y:S01]  /*0d90*/  IADD3 R5, PT, PT, R41, R5, R32 ;  /* 0x0000000529057210 */ /* 0x020fe20007ffe020 */
[----:B------:R-:W-:-:S04]  /*0da0*/  IMAD.IADD R27, R27, 0x1, R56 ;  /* 0x000000011b1b7824 */ /* 0x000fc800078e0238 */
[----:B------:R-:W-:Y:S01]  /*0db0*/  IMAD.IADD R5, R5, 0x1, R48 ;  /* 0x0000000105057824 */ /* 0x000fe200078e0230 */
[----:B------:R-:W-:Y:S01]  /*0dc0*/  DFMA R48, -R8, R24, R52 ;  /* 0x000000180830722b */ /* 0x000fe20000000134 */
[----:B------:R-:W-:Y:S01]  /*0dd0*/  SHF.R.U32.HI R28, RZ, 0x2, R27 ;  /* 0x00000002ff1c7819 */ /* 0x000fe2000001161b */
[----:B------:R-:W0:Y:S03]  /*0de0*/  I2F.F64.U16 R42, R20 ;  /* 0x00000014002a7312 */ /* 0x000e260000101800 */
[----:B------:R-:W-:-:S03]  /*0df0*/  LOP3.LUT R22, R28, 0xff, RZ, 0xc0, !PT ;  /* 0x000000ff1c167812 */ /* 0x000fc600078ec0ff */
[----:B------:R-:W-:Y:S01]  /*0e00*/  DFMA R60, R60, R48, R24 ;  /* 0x000000303c3c722b */ /* 0x000fe20000000018 */
[----:B------:R-:W-:Y:S01]  /*0e10*/  SHF.R.U32.HI R30, RZ, 0x2, R5 ;  /* 0x00000002ff1e7819 */ /* 0x000fe20000011605 */
[----:B------:R-:W1:Y:S03]  /*0e20*/  I2F.F64.U16 R38, R22 ;  /* 0x0000001600267312 */ /* 0x000e660000101800 */
[----:B------:R-:W-:Y:S01]  /*0e30*/  LOP3.LUT R24, R30, 0xff, RZ, 0xc0, !PT ;  /* 0x000000ff1e187812 */ /* 0x000fe200078ec0ff */
[----:B0-----:R-:W-:-:S04]  /*0e40*/  DMUL R42, R42, UR4 ;  /* 0x000000042a2a7c28 */ /* 0x001fc80008000000 */
[----:B------:R-:W-:Y:S01]  /*0e50*/  FFMA R5, RZ, R9, R61 ;  /* 0x00000009ff057223 */ /* 0x000fe2000000003d */
[----:B------:R-:W0:Y:S01]  /*0e60*/  I2F.F64.U16 R48, R24 ;  /* 0x0000001800307312 */ /* 0x000e220000101800 */
[----:B------:R-:W-:Y:S01]  /*0e70*/  UMOV UR4, 0xe5604189 ;  /* 0xe560418900047882 */ /* 0x000fe20000000000 */
[----:B------:R-:W-:Y:S02]  /*0e80*/  UMOV UR5, 0x3fd322d0 ;  /* 0x3fd322d000057882 */ /* 0x000fe40000000000 */
[----:B------:R-:W-:Y:S01]  /*0e90*/  FSETP.GT.AND P0, PT, |R5|, 1.469367938527859385e-39, PT ;  /* 0x001000000500780b */ /* 0x000fe20003f04200 */
[----:B-1----:R-:W-:Y:S01]  /*0ea0*/  DFMA R38, R38, UR4, R42 ;  /* 0x0000000426267c2b */ /* 0x002fe2000800002a */
[----:B------:R-:W-:Y:S01]  /*0eb0*/  UMOV UR4, 0x9fbe76c9 ;  /* 0x9fbe76c900047882 */ /* 0x000fe20000000000 */
[----:B------:R-:W-:-:S06]  /*0ec0*/  UMOV UR5, 0x3fbd2f1a ;  /* 0x3fbd2f1a00057882 */ /* 0x000fcc0000000000 */
[----:B0-----:R-:W-:-:S04]  /*0ed0*/  DFMA R48, R48, UR4, R38 ;  /* 0x0000000430307c2b */ /* 0x001fc80008000026 */
[----:B------:R-:W-:Y:S07]  /*0ee0*/  @P0 BRA P1, `(.L_x_7) ;  /* 0x0000000000100947 */ /* 0x000fee0000800000 */
[----:B------:R-:W-:Y:S01]  /*0ef0*/  IMAD.MOV.U32 R56, RZ, RZ, R8 ;  /* 0x000000ffff387224 */ /* 0x000fe200078e0008 */
[----:B------:R-:W-:Y:S01]  /*0f00*/  MOV R70, 0xf30 ;  /* 0x00000f3000467802 */ /* 0x000fe20000000f00 */
[----:B------:R-:W-:-:S07]  /*0f10*/  IMAD.MOV.U32 R55, RZ, RZ, R9 ;  /* 0x000000ffff377224 */ /* 0x000fce00078e0009 */
[----:B------:R-:W-:Y:S05]  /*0f20*/  CALL.REL.NOINC `($__internal_0_$__cuda_sm20_div_rn_f64_full) ;  /* 0x0000007000907944 */ /* 0x000fea0003c00000 */
.L_x_7:
[----:B------:R-:W-:Y:S05]  /*0f30*/  BSYNC.RECONVERGENT B1 ;  /* 0x0000000000017941 */ /* 0x000fea0003800200 */
.L_x_6:
        /* <DEDUP_REMOVED lines=29> */
[----:B------:R-:W5:Y:S04]  /*1110*/  LDG.E.U8 R32, desc[UR8][R62.64] ;  /* 0x000000083e207981 */ /* 0x000f68000c1e1100 */
[----:B------:R-:W5:Y:S04]  /*1120*/  LDG.E.U8 R25, desc[UR8][R56.64] ;  /* 0x0000000838197981 */ /* 0x000f68000c1e1100 */
[----:B------:R0:W5:Y:S01]  /*1130*/  LDG.E.U8 R70, desc[UR8][R42.64] ;  /* 0x000000082a467981 */ /* 0x000162000c1e1100 */
[----:B------:R-:W1:Y:S01]  /*1140*/  MUFU.RCP64H R61, R67 ;  /* 0x00000043003d7308 */ /* 0x000e620000001800 */
[----:B------:R-:W-:-:S06]  /*1150*/  IMAD.MOV.U32 R60, RZ, RZ, 0x1 ;  /* 0x00000001ff3c7424 */ /* 0x000fcc00078e00ff */
[----:B-1----:R-:W-:-:S08]  /*1160*/  DFMA R52, -R66, R60, 1 ;  /* 0x3ff000004234742b */ /* 0x002fd0000000013c */
[----:B------:R-:W-:Y:S01]  /*1170*/  DFMA R52, R52, R52, R52 ;  /* 0x000000343434722b */ /* 0x000fe20000000034 */
[----:B------:R-:W-:Y:S02]  /*1180*/  IMAD.MOV.U32 R54, RZ, RZ, 0x0 ;  /* 0x00000000ff367424 */ /* 0x000fe400078e00ff */
[----:B------:R-:W-:-:S05]  /*1190*/  IMAD.MOV.U32 R55, RZ, RZ, 0x3ff00000 ;  /* 0x3ff00000ff377424 */ /* 0x000fca00078e00ff */
[----:B------:R-:W-:Y:S02]  /*11a0*/  DFMA R60, R60, R52, R60 ;  /* 0x000000343c3c722b */ /* 0x000fe4000000003c */
[----:B------:R-:W-:-:S06]  /*11b0*/  DFMA R6, R6, 2, R54 ;  /* 0x400000000606782b */ /* 0x000fcc0000000036 */
[----:B------:R-:W-:-:S08]  /*11c0*/  DFMA R52, -R66, R60, 1 ;  /* 0x3ff000004234742b */ /* 0x000fd0000000013c */
[----:B------:R-:W-:Y:S02]  /*11d0*/  DFMA R60, R60, R52, R60 ;  /* 0x000000343c3c722b */ /* 0x000fe4000000003c */
[----:B------:R-:W-:-:S08]  /*11e0*/  DADD R52, R6, 0.5 ;  /* 0x3fe0000006347429 */ /* 0x000fd00000000000 */
[----:B0-----:R-:W-:-:S08]  /*11f0*/  DMUL R42, R60, R52 ;  /* 0x000000343c2a7228 */ /* 0x001fd00000000000 */
[----:B------:R-:W-:Y:S01]  /*1200*/  DFMA R56, -R66, R42, R52 ;  /* 0x0000002a4238722b */ /* 0x000fe20000000134 */
[----:B------:R-:W-:Y:S02]  /*1210*/  PRMT R62, R26, 0x3340, R15 ;  /* 0x000033401a3e7816 */ /* 0x000fe4000000000f */
[----:B------:R-:W-:-:S05]  /*1220*/  PRMT R58, R19, 0x3340, R30 ;  /* 0x00003340133a7816 */ /* 0x000fca000000001e */
[----:B------:R-:W-:Y:S01]  /*1230*/  DFMA R60, R60, R56, R42 ;  /* 0x000000383c3c722b */ /* 0x000fe2000000002a */
        /* <DEDUP_REMOVED lines=8> */
[----:B------:R-:W-:-:S03]  /*12c0*/  LOP3.LUT R54, R21, 0xff, RZ, 0xc0, !PT ;  /* 0x000000ff15367812 */ /* 0x000fc600078ec0ff */
[----:B-----5:R-:W-:-:S03]  /*12d0*/  IMAD.IADD R23, R23, 0x1, R74 ;  /* 0x0000000117177824 */ /* 0x020fc600078e024a */
[----:B------:R-:W0:Y:S01]  /*12e0*/  I2F.F64.U16 R54, R54 ;  /* 0x0000003600367312 */ /* 0x000e220000101800 */
[----:B------:R-:W-:Y:S02]  /*12f0*/  IADD3 R5, PT, PT, R25, R5, R32 ;  /* 0x0000000519057210 */ /* 0x000fe40007ffe020 */
[----:B------:R-:W-:-:S03]  /*1300*/  SHF.R.U32.HI R32, RZ, 0x2, R23 ;  /* 0x00000002ff207819 */ /* 0x000fc60000011617 */
[----:B------:R-:W-:Y:S01]  /*1310*/  IMAD.IADD R5, R5, 0x1, R70 ;  /* 0x0000000105057824 */ /* 0x000fe200078e0246 */
[C---:B------:R-:W-:Y:S02]  /*1320*/  LOP3.LUT R6, R32.reuse, 0xff, RZ, 0xc0, !PT ;  /* 0x000000ff20067812 */ /* 0x040fe400078ec0ff */
[----:B------:R-:W-:Y:S02]  /*1330*/  PRMT R25, R17, 0x3340, R28 ;  /* 0x0000334011197816 */ /* 0x000fe4000000001c */
[----:B------:R-:W-:Y:S02]  /*1340*/  SHF.R.U32.HI R23, RZ, 0x2, R5 ;  /* 0x00000002ff177819 */ /* 0x000fe40000011605 */
[----:B------:R-:W-:Y:S01]  /*1350*/  PRMT R5, R32, 0x3340, R21 ;  /* 0x0000334020057816 */ /* 0x000fe20000000015 */
[----:B------:R-:W1:Y:S01]  /*1360*/  I2F.F64.U16 R6, R6 ;  /* 0x0000000600067312 */ /* 0x000e620000101800 */
[----:B------:R-:W-:Y:S02]  /*1370*/  PRMT R42, R62, 0x5410, R25 ;  /* 0x000054103e2a7816 */ /* 0x000fe40000000019 */
[----:B------:R-:W-:-:S02]  /*1380*/  PRMT R43, R58, 0x5410, R5 ;  /* 0x000054103a2b7816 */ /* 0x000fc40000000005 */
[----:B------:R-:W-:Y:S01]  /*1390*/  LOP3.LUT R56, R23, 0xff, RZ, 0xc0, !PT ;  /* 0x000000ff17387812 */ /* 0x000fe200078ec0ff */
[----:B------:R-:W-:Y:S01]  /*13a0*/  FFMA R5, RZ, R67, R61 ;  /* 0x00000043ff057223 */ /* 0x000fe2000000003d */
[----:B0-----:R-:W-:Y:S01]  /*13b0*/  DMUL R54, R54, UR4 ;  /* 0x0000000436367c28 */ /* 0x001fe20008000000 */
[----:B------:R0:W-:Y:S03]  /*13c0*/  STL.64 [R1+0x40], R42 ;  /* 0x0000402a01007387 */ /* 0x0001e60000100a00 */
[----:B------:R-:W2:Y:S01]  /*13d0*/  I2F.F64.U16 R56, R56 ;  /* 0x0000003800387312 */ /* 0x000ea20000101800 */
[----:B------:R-:W-:Y:S01]  /*13e0*/  FSETP.GT.AND P0, PT, |R5|, 1.469367938527859385e-39, PT ;  /* 0x001000000500780b */ /* 0x000fe20003f04200 */
[----:B------:R-:W-:Y:S01]  /*13f0*/  UMOV UR4, 0xe5604189 ;  /* 0xe560418900047882 */ /* 0x000fe20000000000 */
[----:B------:R-:W-:Y:S02]  /*1400*/  UMOV UR5, 0x3fd322d0 ;  /* 0x3fd322d000057882 */ /* 0x000fe40000000000 */
[----:B-1----:R-:W-:Y:S01]  /*1410*/  DFMA R6, R6, UR4, R54 ;  /* 0x0000000406067c2b */ /* 0x002fe20008000036 */
[----:B------:R-:W-:Y:S01]  /*1420*/  UMOV UR4, 0x9fbe76c9 ;  /* 0x9fbe76c900047882 */ /* 0x000fe20000000000 */
[----:B------:R-:W-:-:S06]  /*1430*/  UMOV UR5, 0x3fbd2f1a ;  /* 0x3fbd2f1a00057882 */ /* 0x000fcc0000000000 */
[----:B--2---:R-:W-:Y:S01]  /*1440*/  DFMA R6, R56, UR4, R6 ;  /* 0x0000000438067c2b */ /* 0x004fe20008000006 */
[----:B0-----:R-:W-:Y:S10]  /*1450*/  @P0 BRA P1, `(.L_x_9) ;  /* 0x0000000000100947 */ /* 0x001ff40000800000 */
[----:B------:R-:W-:Y:S01]  /*1460*/  IMAD.MOV.U32 R56, RZ, RZ, R66 ;  /* 0x000000ffff387224 */ /* 0x000fe200078e0042 */
[----:B------:R-:W-:Y:S01]  /*1470*/  MOV R70, 0x14a0 ;  /* 0x000014a000467802 */ /* 0x000fe20000000f00 */
[----:B------:R-:W-:-:S07]  /*1480*/  IMAD.MOV.U32 R55, RZ, RZ, R67 ;  /* 0x000000ffff377224 */ /* 0x000fce00078e0043 */
[----:B------:R-:W-:Y:S05]  /*1490*/  CALL.REL.NOINC `($__internal_0_$__cuda_sm20_div_rn_f64_full) ;  /* 0x0000006c00347944 */ /* 0x000fea0003c00000 */
.L_x_9:
[----:B------:R-:W-:Y:S05]  /*14a0*/  BSYNC.RECONVERGENT B1 ;  /* 0x0000000000017941 */ /* 0x000fea0003800200 */
.L_x_8:
[----:B------:R-:W-:Y:S01]  /*14b0*/  DMUL R46, R60, R46 ;  /* 0x0000002e3c2e7228 */ /* 0x000fe20000000000 */
[----:B------:R-:W0:Y:S09]  /*14c0*/  LDCU.64 UR4, c[0x0][0x380] ;  /* 0x00007000ff0477ac */ /* 0x000e320008000a00 */
[----:B------:R-:W1:Y:S02]  /*14d0*/  F2I.F64.TRUNC R46, R46 ;  /* 0x0000002e002e7311 */ /* 0x000e64000030d100 */
[----:B-1----:R-:W-:-:S04]  /*14e0*/  VIMNMX R42, PT, PT, RZ, R46, !PT ;  /* 0x0000002eff2a7248 */ /* 0x002fc80007fe0100 */
[CC--:B------:R-:W-:Y:S02]  /*14f0*/  VIMNMX R5, PT, PT, R42.reuse, R3.reuse, PT ;  /* 0x000000032a057248 */ /* 0x0c0fe40003fe0100 */
[-C--:B------:R-:W-:Y:S02]  /*1500*/  VIMNMX.RELU R42, PT, PT, R42, R3.reuse, PT ;  /* 0x000000032a2a7248 */ /* 0x080fe40003fe1100 */
[----:B------:R-:W-:Y:S02]  /*1510*/  VIMNMX R52, PT, PT, R5, -0x1, !PT ;  /* 0xffffffff05347848 */ /* 0x000fe40007fe0100 */
[----:B------:R-:W-:Y:S02]  /*1520*/  VIMNMX R42, PT, PT, R42, R3, PT ;  /* 0x000000032a2a7248 */ /* 0x000fe40003fe0100 */
[----:B------:R-:W-:-:S03]  /*1530*/  VIADDMNMX R52, R52, 0x1, R3, PT ;  /* 0x0000000134347846 */ /* 0x000fc60003800103 */
[----:B------:R-:W-:Y:S02]  /*1540*/  IMAD.SHL.U32 R66, R42, 0x4, RZ ;  /* 0x000000042a427824 */ /* 0x000fe400078e00ff */
[----:B------:R-:W-:-:S03]  /*1550*/  IMAD.SHL.U32 R67, R52, 0x4, RZ ;  /* 0x0000000434437824 */ /* 0x000fc600078e00ff */
[----:B------:R-:W-:Y:S02]  /*1560*/  SHF.R.S32.HI R68, RZ, 0x1f, R66 ;  /* 0x0000001fff447819 */ /* 0x000fe40000011442 */
[C---:B0-----:R-:W-:Y:S02]  /*1570*/  IADD3 R58, P0, P1, R66.reuse, UR4, R40 ;  /* 0x00000004423a7c10 */ /* 0x041fe4000f91e028 */
[----:B------:R-:W-:Y:S02]  /*1580*/  IADD3 R56, P4, P5, R66, UR4, R2 ;  /* 0x0000000442387c10 */ /* 0x000fe4000fd9e002 */
[----:B------:R-:W-:Y:S02]  /*1590*/  IADD3 R54, P2, P3, R67, UR4, R40 ;  /* 0x0000000443367c10 */ /* 0x000fe4000fb5e028 */
[----:B------:R-:W-:Y:S02]  /*15a0*/  SHF.R.S32.HI R69, RZ, 0x1f, R67 ;  /* 0x0000001fff457819 */ /* 0x000fe40000011443 */
[----:B------:R-:W-:-:S02]  /*15b0*/  IADD3.X R59, PT, PT, R68, UR5, RZ, P0, P1 ;  /* 0x00000005443b7c10 */ /* 0x000fc400087e24ff */
[----:B------:R-:W-:Y:S02]  /*15c0*/  IADD3.X R57, PT, PT, R68, UR5, RZ, P4, P5 ;  /* 0x0000000544397c10 */ /* 0x000fe4000a7ea4ff */
[----:B------:R-:W-:Y:S01]  /*15d0*/  IADD3.X R55, PT, PT, R69, UR5, RZ, P2, P3 ;  /* 0x0000000545377c10 */ /* 0x000fe200097e64ff */
[----:B------:R-:W2:Y:S04]  /*15e0*/  LDG.E.U8 R5, desc[UR8][R58.64] ;  /* 0x000000083a057981 */ /* 0x000ea8000c1e1100 */
[----:B------:R-:W2:Y:S04]  /*15f0*/  LDG.E.U8 R29, desc[UR8][R56.64] ;  /* 0x00000008381d7981 */ /* 0x000ea8000c1e1100 */
[----:B------:R-:W2:Y:S01]  /*1600*/  LDG.E.U8 R62, desc[UR8][R54.64] ;  /* 0x00000008363e7981 */ /* 0x000ea2000c1e1100 */
[----:B------:R-:W-:-:S02]  /*1610*/  IADD3 R42, P2, P3, R67, UR4, R2 ;  /* 0x00000004432a7c10 */ /* 0x000fc4000fb5e002 */
[----:B------:R-:W-:Y:S01]  /*1620*/  IADD3 R46, P1, P0, R66, UR4, R34 ;  /* 0x00000004422e7c10 */ /* 0x000fe2000f83e022 */
[----:B------:R-:W3:Y:S01]  /*1630*/  LDG.E.U8 R79, desc[UR8][R54.64+0x1] ;  /* 0x00000108364f7981 */ /* 0x000ee2000c1e1100 */
[----:B------:R-:W-:Y:S02]  /*1640*/  IADD3.X R43, PT, PT, R69, UR5, RZ, P2, P3 ;  /* 0x00000005452b7c10 */ /* 0x000fe400097e64ff */
[----:B------:R-:W-:Y:S01]  /*1650*/  IADD3.X R47, PT, PT, R68, UR5, RZ, P1, P0 ;  /* 0x00000005442f7c10 */ /* 0x000fe20008fe04ff */
[----:B------:R0:W4:Y:S01]  /*1660*/  LDG.E.U8 R78, desc[UR8][R54.64+0x2] ;  /* 0x00000208364e7981 */ /* 0x000122000c1e1100 */
[C-C-:B------:R-:W-:Y:S02]  /*1670*/  IADD3 R40, P4, P5, R66.reuse, UR4, R4.reuse ;  /* 0x0000000442287c10 */ /* 0x140fe4000fd9e004 */
[----:B------:R-:W-:Y:S01]  /*1680*/  IADD3 R52, P2, P3, R67, UR4, R4 ;  /* 0x0000000443347c10 */ /* 0x000fe2000fb5e004 */
[----:B------:R-:W5:Y:S01]  /*1690*/  LDG.E.U8 R73, desc[UR8][R46.64] ;  /* 0x000000082e497981 */ /* 0x000f62000c1e1100 */
[----:B------:R-:W-:-:S02]  /*16a0*/  IADD3 R60, P0, P1, R66, UR4, R36 ;  /* 0x00000004423c7c10 */ /* 0x000fc4000f91e024 */
[C---:B------:R-:W-:Y:S01]  /*16b0*/  IADD3.X R41, PT, PT, R68.reuse, UR5, RZ, P4, P5 ;  /* 0x0000000544297c10 */ /* 0x040fe2000a7ea4ff */
[----:B------:R-:W3:Y:S01]  /*16c0*/  LDG.E.U8 R27, desc[UR8][R46.64+0x1] ;  /* 0x000001082e1b7981 */ /* 0x000ee2000c1e1100 */
[----:B------:R-:W-:Y:S02]  /*16d0*/  IADD3.X R53, PT, PT, R69, UR5, RZ, P2, P3 ;  /* 0x0000000545357c10 */ /* 0x000fe400097e64ff */
[----:B------:R-:W-:Y:S01]  /*16e0*/  IADD3.X R61, PT, PT, R68, UR5, RZ, P0, P1 ;  /* 0x00000005443d7c10 */ /* 0x000fe200087e24ff */
[----:B------:R-:W5:Y:S01]  /*16f0*/  LDG.E.U8 R72, desc[UR8][R40.64] ;  /* 0x0000000828487981 */ /* 0x000f62000c1e1100 */
[----:B0-----:R-:W-:-:S03]  /*1700*/  IADD3 R54, P0, P1, R67, UR4, R34 ;  /* 0x0000000443367c10 */ /* 0x001fc6000f91e022 */
[----:B------:R-:W5:Y:S01]  /*1710*/  LDG.E.U8 R75, desc[UR8][R52.64] ;  /* 0x00000008344b7981 */ /* 0x000f62000c1e1100 */
[----:B------:R-:W-:-:S03]  /*1720*/  IADD3.X R55, PT, PT, R69, UR5, RZ, P0, P1 ;  /* 0x0000000545377c10 */ /* 0x000fc600087e24ff */
[----:B------:R-:W3:Y:S01]  /*1730*/  LDG.E.U8 R64, desc[UR8][R40.64+0x1] ;  /* 0x0000010828407981 */ /* 0x000ee2000c1e1100 */
[----:B------:R-:W-:-:S03]  /*1740*/  IADD3 R4, P0, P1, R67, UR4, R36 ;  /* 0x0000000443047c10 */ /* 0x000fc6000f91e024 */
[----:B------:R-:W4:Y:S04]  /*1750*/  LDG.E.U8 R65, desc[UR8][R54.64] ;  /* 0x0000000836417981 */ /* 0x000f28000c1e1100 */
[----:B------:R-:W3:Y:S04]  /*1760*/  LDG.E.U8 R70, desc[UR8][R52.64+0x1] ;  /* 0x0000010834467981 */ /* 0x000ee8000c1e1100 */
[----:B------:R-:W3:Y:S04]  /*1770*/  LDG.E.U8 R81, desc[UR8][R58.64+0x1] ;  /* 0x000001083a517981 */ /* 0x000ee8000c1e1100 */
[----:B------:R0:W3:Y:S04]  /*1780*/  LDG.E.U8 R77, desc[UR8][R58.64+0x2] ;  /* 0x000002083a4d7981 */ /* 0x0000e8000c1e1100 */
[----:B------:R-:W3:Y:S04]  /*1790*/  LDG.E.U8 R80, desc[UR8][R56.64+0x1] ;  /* 0x0000010838507981 */ /* 0x000ee8000c1e1100 */
[----:B------:R-:W3:Y:S01]  /*17a0*/  LDG.E.U8 R25, desc[UR8][R42.64] ;  /* 0x000000082a197981 */ /* 0x000ee2000c1e1100 */
[----:B0-----:R-:W-:-:S03]  /*17b0*/  IADD3 R58, P2, P3, R66, UR4, R38 ;  /* 0x00000004423a7c10 */ /* 0x001fc6000fb5e026 */
[----:B------:R-:W3:Y:S01]  /*17c0*/  LDG.E.U8 R74, desc[UR8][R42.64+0x1] ;  /* 0x000001082a4a7981 */ /* 0x000ee2000c1e1100 */
[----:B------:R-:W-:-:S03]  /*17d0*/  IADD3.X R59, PT, PT, R68, UR5, RZ, P2, P3 ;  /* 0x00000005443b7c10 */ /* 0x000fc600097e64ff */
[----:B------:R0:W3:Y:S04]  /*17e0*/  LDG.E.U8 R71, desc[UR8][R42.64+0x2] ;  /* 0x000002082a477981 */ /* 0x0000e8000c1e1100 */
[----:B------:R-:W3:Y:S04]  /*17f0*/  LDG.E.U8 R2, desc[UR8][R40.64+0x2] ;  /* 0x0000020828027981 */ /* 0x000ee8000c1e1100 */
[----:B------:R-:W3:Y:S01]  /*1800*/  LDG.E.U8 R3, desc[UR8][R46.64+0x2] ;  /* 0x000002082e037981 */ /* 0x000ee2000c1e1100 */
[----:B0-----:R-:W-:-:S03]  /*1810*/  IADD3 R42, P2, P3, R67, UR4, R38 ;  /* 0x00000004432a7c10 */ /* 0x001fc6000fb5e026 */
[----:B------:R-:W3:Y:S01]  /*1820*/  LDG.E.U8 R76, desc[UR8][R56.64+0x2] ;  /* 0x00000208384c7981 */ /* 0x000ee2000c1e1100 */
[----:B------:R-:W-:-:S03]  /*1830*/  IADD3.X R43, PT, PT, R69, UR5, RZ, P2, P3 ;  /* 0x00000005452b7c10 */ /* 0x000fc600097e64ff */
[----:B------:R-:W3:Y:S04]  /*1840*/  LDG.E.U8 R41, desc[UR8][R60.64+0x1] ;  /* 0x000001083c297981 */ /* 0x000ee8000c1e1100 */
        /* <DEDUP_REMOVED lines=8> */
[----:B------:R-:W3:Y:S01]  /*18d0*/  LDG.E.U8 R63, desc[UR8][R42.64] ;  /* 0x000000082a3f7981 */ /* 0x000ee2000c1e1100 */
[----:B--2---:R-:W-:-:S03]  /*18e0*/  IADD3 R34, PT, PT, R29, R5, R62 ;  /* 0x000000051d227210 */ /* 0x004fc60007ffe03e */
[----:B------:R-:W2:Y:S01]  /*18f0*/  LDG.E.U8 R62, desc[UR8][R54.64+0x1] ;  /* 0x00000108363e7981 */ /* 0x000ea2000c1e1100 */
[----:B------:R-:W-:-:S03]  /*1900*/  IADD3.X R5, PT, PT, R69, UR5, RZ, P0, P1 ;  /* 0x0000000545057c10 */ /* 0x000fc600087e24ff */
[----:B------:R0:W2:Y:S04]  /*1910*/  LDG.E.U8 R29, desc[UR8][R52.64+0x2] ;  /* 0x00000208341d7981 */ /* 0x0000a8000c1e1100 */
[----:B------:R-:W2:Y:S04]  /*1920*/  LDG.E.U8 R57, desc[UR8][R4.64+0x1] ;  /* 0x0000010804397981 */ /* 0x000ea8000c1e1100 */
[----:B------:R-:W2:Y:S04]  /*1930*/  LDG.E.U8 R45, desc[UR8][R4.64+0x2] ;  /* 0x00000208042d7981 */ /* 0x000ea8000c1e1100 */
[----:B------:R1:W2:Y:S01]  /*1940*/  LDG.E.U8 R58, desc[UR8][R4.64] ;  /* 0x00000008043a7981 */ /* 0x0002a2000c1e1100 */
[----:B0-----:R-:W0:Y:S01]  /*1950*/  MUFU.RCP64H R53, R9 ;  /* 0x0000000900357308 */ /* 0x001e220000001800 */
[----:B------:R-:W-:-:S02]  /*1960*/  IMAD.MOV.U32 R52, RZ, RZ, 0x1 ;  /* 0x00000001ff347424 */ /* 0x000fc400078e00ff */
[----:B------:R-:W-:-:S04]  /*1970*/  VIADD R0, R0, 0x3 ;  /* 0x0000000300007836 */ /* 0x000fc80000000000 */
[----:B0-----:R-:W-:-:S08]  /*1980*/  DFMA R54, -R8, R52, 1 ;  /* 0x3ff000000836742b */ /* 0x001fd00000000134 */
[----:B------:R-:W-:-:S08]  /*1990*/  DFMA R54, R54, R54, R54 ;  /* 0x000000363636722b */ /* 0x000fd00000000036 */
[----:B------:R-:W-:Y:S01]  /*19a0*/  DFMA R54, R52, R54, R52 ;  /* 0x000000363436722b */ /* 0x000fe20000000034 */
[----:B------:R-:W0:Y:S07]  /*19b0*/  I2F.F64.U32 R52, R0 ;  /* 0x0000000000347312 */ /* 0x000e2e0000201800 */
[----:B------:R-:W-:Y:S01]  /*19c0*/  DFMA R60, -R8, R54, 1 ;  /* 0x3ff00000083c742b */ /* 0x000fe20000000136 */
[----:B-----5:R-:W-:-:S07]  /*19d0*/  IADD3 R72, PT, PT, R73, R72, R75 ;  /* 0x0000004849487210 */ /* 0x020fce0007ffe04b */
[----:B------:R-:W-:Y:S02]  /*19e0*/  DFMA R60, R54, R60, R54 ;  /* 0x0000003c363c722b */ /* 0x000fe40000000036 */
[----:B0-----:R-:W-:Y:S01]  /*19f0*/  DADD R52, R52, 0.5 ;  /* 0x3fe0000034347429 */ /* 0x001fe20000000000 */
[----:B----4-:R-:W-:Y:S01]  /*1a00*/  IMAD.IADD R72, R72, 0x1, R65 ;  /* 0x0000000148487824 */ /* 0x010fe200078e0241 */
[----:B---3--:R-:W-:Y:S02]  /*1a10*/  IADD3 R65, PT, PT, R27, R64, R70 ;  /* 0x000000401b417210 */ /* 0x008fe40007ffe046 */
[----:B------:R-:W-:-:S04]  /*1a20*/  IADD3 R79, PT, PT, R80, R81, R79 ;  /* 0x00000051504f7210 */ /* 0x000fc80007ffe04f */
[----:B-1----:R-:W-:Y:S01]  /*1a30*/  DMUL R4, R60, R52 ;  /* 0x000000343c047228 */ /* 0x002fe20000000000 */
[----:B------:R-:W-:Y:S02]  /*1a40*/  IMAD.IADD R25, R34, 0x1, R25 ;  /* 0x0000000122197824 */ /* 0x000fe400078e0219 */
[----:B------:R-:W-:Y:S01]  /*1a50*/  IMAD.IADD R34, R79, 0x1, R74 ;  /* 0x000000014f227824 */ /* 0x000fe200078e024a */
[----:B------:R-:W-:-:S04]  /*1a60*/  IADD3 R76, PT, PT, R76, R77, R78 ;  /* 0x0000004d4c4c7210 */ /* 0x000fc80007ffe04e */
[----:B------:R-:W-:Y:S01]  /*1a70*/  DFMA R42, -R8, R4, R52 ;  /* 0x00000004082a722b */ /* 0x000fe20000000134 */
[----:B------:R-:W-:Y:S01]  /*1a80*/  SHF.R.U32.HI R34, RZ, 0x2, R34 ;  /* 0x00000002ff227819 */ /* 0x000fe20000011622 */
[----:B------:R-:W-:-:S06]  /*1a90*/  IMAD.IADD R36, R76, 0x1, R71 ;  /* 0x000000014c247824 */ /* 0x000fcc00078e0247 */
[----:B------:R-:W-:Y:S01]  /*1aa0*/  DFMA R60, R60, R42, R4 ;  /* 0x0000002a3c3c722b */ /* 0x000fe20000000004 */
[----:B------:R-:W-:Y:S02]  /*1ab0*/  LOP3.LUT R42, R34, 0xff, RZ, 0xc0, !PT ;  /* 0x000000ff222a7812 */ /* 0x000fe400078ec0ff */
[----:B------:R-:W-:Y:S02]  /*1ac0*/  SHF.R.U32.HI R36, RZ, 0x2, R36 ;  /* 0x00000002ff247819 */ /* 0x000fe40000011624 */
[----:B------:R-:W-:Y:S02]  /*1ad0*/  SHF.R.U32.HI R25, RZ, 0x2, R25 ;  /* 0x00000002ff197819 */ /* 0x000fe40000011619 */
[----:B------:R-:W0:Y:S01]  /*1ae0*/  I2F.F64.U16 R42, R42 ;  /* 0x0000002a002a7312 */ /* 0x000e220000101800 */
[----:B------:R-:W-:Y:S02]  /*1af0*/  LOP3.LUT R54, R36, 0xff, RZ, 0xc0, !PT ;  /* 0x000000ff24367812 */ /* 0x000fe400078ec0ff */
[----:B------:R-:W-:-:S05]  /*1b00*/  SHF.R.U32.HI R27, RZ, 0x2, R72 ;  /* 0x00000002ff1b7819 */ /* 0x000fca0000011648 */
[----:B------:R-:W-:Y:S01]  /*1b10*/  I2F.F64.U16 R54, R54 ;  /* 0x0000003600367312 */ /* 0x000fe20000101800 */
[----:B------:R-:W-:Y:S01]  /*1b20*/  LOP3.LUT R70, R27, 0xff, RZ, 0xc0, !PT ;  /* 0x000000ff1b467812 */ /* 0x000fe200078ec0ff */
[----:B------:R-:W-:Y:S01]  /*1b30*/  UMOV UR4, 0x39581062 ;  /* 0x3958106200047882 */ /* 0x000fe20000000000 */
[----:B------:R-:W-:Y:S01]  /*1b40*/  UMOV UR5, 0x3fe2c8b4 ;  /* 0x3fe2c8b400057882 */ /* 0x000fe20000000000 */
[----:B------:R-:W-:Y:S01]  /*1b50*/  LOP3.LUT R4, R25, 0xff, RZ, 0xc0, !PT ;  /* 0x000000ff19047812 */ /* 0x000fe200078ec0ff */
[----:B------:R-:W-:Y:S01]  /*1b60*/  UMOV UR6, 0xe5604189 ;  /* 0xe560418900067882 */ /* 0x000fe20000000000 */
[----:B------:R-:W-:Y:S01]  /*1b70*/  UMOV UR7, 0x3fd322d0 ;  /* 0x3fd322d000077882 */ /* 0x000fe20000000000 */
[----:B------:R-:W-:-:S03]  /*1b80*/  FSETP.GEU.AND P1, PT, |R53|, 6.5827683646048100446e-37, PT ;  /* 0x036000003500780b */ /* 0x000fc60003f2e200 */
[----:B------:R-:W-:Y:S01]  /*1b90*/  I2F.F64.U16 R4, R4 ;  /* 0x0000000400047312 */ /* 0x000fe20000101800 */
[----:B------:R-:W-:Y:S01]  /*1ba0*/  BSSY.RECONVERGENT B1, `(.L_x_10) ;  /* 0x0000035000017945 */ /* 0x000fe20003800200 */
[----:B--2---:R-:W-:Y:S01]  /*1bb0*/  IMAD.IADD R62, R65, 0x1, R62 ;  /* 0x00000001413e7824 */ /* 0x004fe200078e023e */
[----:B------:R-:W-:-:S04]  /*1bc0*/  IADD3 R65, PT, PT, R3, R2, R29 ;  /* 0x0000000203417210 */ /* 0x000fc80007ffe01d */
[----:B------:R-:W-:Y:S02]  /*1bd0*/  SHF.R.U32.HI R29, RZ, 0x2, R62 ;  /* 0x00000002ff1d7819 */ /* 0x000fe4000001163e */
[----:B------:R-:W-:-:S05]  /*1be0*/  IADD3 R62, PT, PT, R56, R41, R57 ;  /* 0x00000029383e7210 */ /* 0x000fca0007ffe039 */
[----:B------:R-:W-:Y:S01]  /*1bf0*/  IMAD.IADD R47, R62, 0x1, R47 ;  /* 0x000000013e2f7824 */ /* 0x000fe200078e022f */
[----:B------:R-:W-:Y:S01]  /*1c00*/  IADD3 R46, PT, PT, R46, R31, R45 ;  /* 0x0000001f2e2e7210 */ /* 0x000fe20007ffe02d */
[----:B------:R-:W-:Y:S01]  /*1c10*/  IMAD.IADD R38, R65, 0x1, R38 ;  /* 0x0000000141267824 */ /* 0x000fe200078e0226 */
[----:B------:R-:W-:Y:S02]  /*1c20*/  LOP3.LUT R0, R29, 0xff, RZ, 0xc0, !PT ;  /* 0x000000ff1d007812 */ /* 0x000fe400078ec0ff */
[----:B------:R-:W-:Y:S01]  /*1c30*/  SHF.R.U32.HI R31, RZ, 0x2, R47 ;  /* 0x00000002ff1f7819 */ /* 0x000fe2000001162f */
[----:B------:R-:W-:Y:S01]  /*1c40*/  IMAD.IADD R46, R46, 0x1, R59 ;  /* 0x000000012e2e7824 */ /* 0x000fe200078e023b */
[----:B------:R-:W-:Y:S02]  /*1c50*/  IADD3 R40, PT, PT, R39, R40, R58 ;  /* 0x0000002827287210 */ /* 0x000fe40007ffe03a */
[----:B------:R-:W-:Y:S01]  /*1c60*/  LOP3.LUT R62, R31, 0xff, RZ, 0xc0, !PT ;  /* 0x000000ff1f3e7812 */ /* 0x000fe200078ec0ff */
[----:B------:R1:W2:Y:S01]  /*1c70*/  I2F.F64.U16 R56, R0 ;  /* 0x0000000000387312 */ /* 0x0002a20000101800 */
[----:B------:R-:W-:-:S02]  /*1c80*/  PRMT R39, R34, 0x3340, R25 ;  /* 0x0000334022277816 */ /* 0x000fc40000000019 */
[----:B------:R-:W-:Y:S02]  /*1c90*/  PRMT R58, R23, 0x3340, R36 ;  /* 0x00003340173a7816 */ /* 0x000fe40000000024 */
[----:B------:R-:W-:Y:S01]  /*1ca0*/  SHF.R.U32.HI R38, RZ, 0x2, R38 ;  /* 0x00000002ff267819 */ /* 0x000fe20000011626 */
[----:B-1----:R-:W-:Y:S01]  /*1cb0*/  IMAD.IADD R0, R40, 0x1, R63 ;  /* 0x0000000128007824 */ /* 0x002fe200078e023f */
[----:B------:R-:W-:Y:S01]  /*1cc0*/  SHF.R.U32.HI R40, RZ, 0x2, R46 ;  /* 0x00000002ff287819 */ /* 0x000fe2000001162e */
[----:B------:R-:W1:Y:S01]  /*1cd0*/  I2F.F64.U16 R62, R62 ;  /* 0x0000003e003e7312 */ /* 0x000e620000101800 */
[----:B------:R-:W-:Y:S02]  /*1ce0*/  PRMT R46, R58, 0x5410, R39 ;  /* 0x000054103a2e7816 */ /* 0x000fe40000000027 */
[----:B------:R-:W-:Y:S02]  /*1cf0*/  LOP3.LUT R64, R38, 0xff, RZ, 0xc0, !PT ;  /* 0x000000ff26407812 */ /* 0x000fe400078ec0ff */
[----:B------:R-:W-:-:S03]  /*1d00*/  LOP3.LUT R58, R40, 0xff, RZ, 0xc0, !PT ;  /* 0x000000ff283a7812 */ /* 0x000fc600078ec0ff */
[----:B------:R0:W-:Y:S01]  /*1d10*/  I2F.F64.U16 R2, R70 ;  /* 0x0000004600027312 */ /* 0x0001e20000101800 */
[----:B------:R-:W-:Y:S01]  /*1d20*/  FFMA R39, RZ, R9, R61 ;  /* 0x00000009ff277223 */ /* 0x000fe2000000003d */
[----:B0-----:R-:W-:-:S06]  /*1d30*/  DMUL R70, R42, UR4 ;  /* 0x000000042a467c28 */ /* 0x001fcc0008000000 */
[----:B------:R-:W0:Y:S01]  /*1d40*/  I2F.F64.U16 R64, R64 ;  /* 0x0000004000407312 */ /* 0x000e220000101800 */
[----:B------:R-:W-:Y:S01]  /*1d50*/  SHF.R.U32.HI R42, RZ, 0x2, R0 ;  /* 0x00000002ff2a7819 */ /* 0x000fe20000011600 */
[----:B--2---:R-:W-:Y:S01]  /*1d60*/  DMUL R56, R56, UR4 ;  /* 0x0000000438387c28 */ /* 0x004fe20008000000 */
[----:B------:R-:W2:Y:S05]  /*1d70*/  LDC.U8 R0, c[0x0][0x3a4] ;  /* 0x0000e900ff007b82 */ /* 0x000eaa0000000000 */
[----:B------:R-:W3:Y:S01]  /*1d80*/  I2F.F64.U16 R58, R58 ;  /* 0x0000003a003a7312 */ /* 0x000ee20000101800 */
[----:B------:R-:W-:Y:S01]  /*1d90*/  LOP3.LUT R41, R42, 0xff, RZ, 0xc0, !PT ;  /* 0x000000ff2a297812 */ /* 0x000fe200078ec0ff */
[----:B------:R-:W-:-:S02]  /*1da0*/  DFMA R70, R54, UR6, R70 ;  /* 0x0000000636467c2b */ /* 0x000fc40008000046 */
[----:B-1----:R-:W-:Y:S01]  /*1db0*/  DMUL R62, R62, UR4 ;  /* 0x000000043e3e7c28 */ /* 0x002fe20008000000 */
[----:B------:R-:W-:-:S03]  /*1dc0*/  FSETP.GT.AND P0, PT, |R39|, 1.469367938527859385e-39, PT ;  /* 0x001000002700780b */ /* 0x000fc60003f04200 */
[----:B------:R-:W1:Y:S01]  /*1dd0*/  I2F.F64.U16 R54, R41 ;  /* 0x0000002900367312 */ /* 0x000e620000101800 */
[----:B------:R-:W-:Y:S02]  /*1de0*/  PRMT R72, R38, 0x3340, R29 ;  /* 0x0000334026487816 */ /* 0x000fe4000000001d */
[----:B------:R-:W-:Y:S01]  /*1df0*/  PRMT R47, R27, 0x3340, R40 ;  /* 0x000033401b2f7816 */ /* 0x000fe20000000028 */
[----:B0-----:R-:W-:Y:S02]  /*1e00*/  DFMA R56, R64, UR6, R56 ;  /* 0x0000000640387c2b */ /* 0x001fe40008000038 */
[----:B---3--:R-:W-:Y:S01]  /*1e10*/  DFMA R58, R58, UR6, R62 ;  /* 0x000000063a3a7c2b */ /* 0x008fe2000800003e */
[----:B------:R-:W-:Y:S01]  /*1e20*/  PRMT R47, R72, 0x5410, R47 ;  /* 0x00005410482f7816 */ /* 0x000fe2000000002f */
[----:B------:R-:W-:Y:S01]  /*1e30*/  UMOV UR4, 0x9fbe76c9 ;  /* 0x9fbe76c900047882 */ /* 0x000fe20000000000 */
[----:B------:R-:W-:Y:S01]  /*1e40*/  UMOV UR5, 0x3fbd2f1a ;  /* 0x3fbd2f1a00057882 */ /* 0x000fe20000000000 */
[----:B------:R-:W0:Y:S01]  /*1e50*/  LDCU.U8 UR6, c[0x0][0x3a5] ;  /* 0x000074a0ff0677ac */ /* 0x000e220008000000 */
[----:B------:R-:W-:Y:S01]  /*1e60*/  DFMA R4, R4, UR4, R70 ;  /* 0x0000000404047c2b */ /* 0x000fe20008000046 */
[----:B------:R1:W-:Y:S01]  /*1e70*/  STL.64 [R1+0x48], R46 ;  /* 0x0000482e01007387 */ /* 0x0003e20000100a00 */
[----:B------:R-:W-:-:S02]  /*1e80*/  DFMA R2, R2, UR4, R56 ;  /* 0x0000000402027c2b */ /* 0x000fc40008000038 */
[----:B-1----:R-:W-:Y:S01]  /*1e90*/  DFMA R46, R54, UR4, R58 ;  /* 0x00000004362e7c2b */ /* 0x002fe2000800003a */
[----:B------:R-:W-:Y:S10]  /*1ea0*/  @P0 BRA P1, `(.L_x_11) ;  /* 0x0000000000100947 */ /* 0x000ff40000800000 */
[----:B------:R-:W-:Y:S01]  /*1eb0*/  IMAD.MOV.U32 R56, RZ, RZ, R8 ;  /* 0x000000ffff387224 */ /* 0x000fe200078e0008 */
[----:B------:R-:W-:Y:S01]  /*1ec0*/  MOV R70, 0x1ef0 ;  /* 0x00001ef000467802 */ /* 0x000fe20000000f00 */
[----:B------:R-:W-:-:S07]  /*1ed0*/  IMAD.MOV.U32 R55, RZ, RZ, R9 ;  /* 0x000000ffff377224 */ /* 0x000fce00078e0009 */
[----:B0-2---:R-:W-:Y:S05]  /*1ee0*/  CALL.REL.NOINC `($__internal_0_$__cuda_sm20_div_rn_f64_full) ;  /* 0x0000006000a07944 */ /* 0x005fea0003c00000 */
.L_x_11:
[----:B0-----:R-:W-:Y:S05]  /*1ef0*/  BSYNC.RECONVERGENT B1 ;  /* 0x0000000000017941 */ /* 0x001fea0003800200 */
.L_x_10:
[----:B------:R-:W-:Y:S01]  /*1f00*/  DMUL R10, R60, R10 ;  /* 0x0000000a3c0a7228 */ /* 0x000fe20000000000 */
[----:B------:R-:W0:Y:S01]  /*1f10*/  LDCU UR4, c[0x0][0x390] ;  /* 0x00007200ff0477ac */ /* 0x000e220008000800 */
[----:B------:R-:W1:Y:S08]  /*1f20*/  LDCU.64 UR10, c[0x0][0x380] ;  /* 0x00007000ff0a77ac */ /* 0x000e700008000a00 */
[----:B------:R-:W3:Y:S02]  /*1f30*/  F2I.F64.TRUNC R10, R10 ;  /* 0x0000000a000a7311 */ /* 0x000ee4000030d100 */
[----:B---3--:R-:W-:-:S04]  /*1f40*/  VIMNMX R9, PT, PT, RZ, R10, !PT ;  /* 0x0000000aff097248 */ /* 0x008fc80007fe0100 */
[CC--:B------:R-:W-:Y:S02]  /*1f50*/  VIMNMX.RELU R39, PT, PT, R9.reuse, R12.reuse, PT ;  /* 0x0000000c09277248 */ /* 0x0c0fe40003fe1100 */
[-C--:B------:R-:W-:Y:S02]  /*1f60*/  VIMNMX R9, PT, PT, R9, R12.reuse, PT ;  /* 0x0000000c09097248 */ /* 0x080fe40003fe0100 */
[----:B------:R-:W-:Y:S02]  /*1f70*/  VIMNMX R39, PT, PT, R39, R12, PT ;  /* 0x0000000c27277248 */ /* 0x000fe40003fe0100 */
[----:B------:R-:W-:-:S03]  /*1f80*/  VIMNMX R9, PT, PT, R9, -0x1, !PT ;  /* 0xffffffff09097848 */ /* 0x000fc60007fe0100 */
[----:B0-----:R-:W-:Y:S01]  /*1f90*/  IMAD R56, R39, UR4, RZ ;  /* 0x0000000427387c24 */ /* 0x001fe2000f8e02ff */
[----:B------:R-:W-:-:S04]  /*1fa0*/  VIADDMNMX R9, R9, 0x1, R12, PT ;  /* 0x0000000109097846 */ /* 0x000fc8000380010c */
[--C-:B-1----:R-:W-:Y:S01]  /*1fb0*/  IADD3 R52, P2, P3, R33, UR10, R56.reuse ;  /* 0x0000000a21347c10 */ /* 0x102fe2000fb5e038 */
[----:B------:R-:W-:Y:S01]  /*1fc0*/  IMAD R12, R9, UR4, RZ ;  /* 0x00000004090c7c24 */ /* 0x000fe2000f8e02ff */
[--C-:B------:R-:W-:Y:S02]  /*1fd0*/  IADD3 R8, P0, P1, R35, UR10, R56.reuse ;  /* 0x0000000a23087c10 */ /* 0x100fe4000f91e038 */
[----:B------:R-:W-:Y:S02]  /*1fe0*/  IADD3.X R53, PT, PT, R37, UR11, RZ, P2, P3 ;  /* 0x0000000b25357c10 */ /* 0x000fe400097e64ff */
[----:B------:R-:W-:Y:S02]  /*1ff0*/  IADD3 R10, P4, P5, R66, UR10, R56 ;  /* 0x0000000a420a7c10 */ /* 0x000fe4000fd9e038 */
[--C-:B------:R-:W-:Y:S02]  /*2000*/  IADD3 R54, P2, P3, R33, UR10, R12.reuse ;  /* 0x0000000a21367c10 */ /* 0x100fe4000fb5e00c */
[----:B------:R-:W-:Y:S01]  /*2010*/  IADD3.X R9, PT, PT, R44, UR11, RZ, P0, P1 ;  /* 0x0000000b2c097c10 */ /* 0x000fe200087e24ff */
[----:B------:R-:W3:Y:S01]  /*2020*/  LDG.E.U8 R33, desc[UR8][R52.64+0x1] ;  /* 0x0000010834217981 */ /* 0x000ee2000c1e1100 */
[----:B------:R-:W-:-:S02]  /*2030*/  IADD3 R58, P1, P0, R35, UR10, R12 ;  /* 0x0000000a233a7c10 */ /* 0x000fc4000f83e00c */
[----:B------:R-:W-:Y:S01]  /*2040*/  IADD3.X R11, PT, PT, R68, UR11, RZ, P4, P5 ;  /* 0x0000000b440b7c10 */ /* 0x000fe2000a7ea4ff */
[----:B------:R-:W3:Y:S01]  /*2050*/  LDG.E.U8 R60, desc[UR8][R8.64+0x1] ;  /* 0x00000108083c7981 */ /* 0x000ee2000c1e1100 */
[----:B------:R-:W-:Y:S02]  /*2060*/  IADD3.X R55, PT, PT, R37, UR11, RZ, P2, P3 ;  /* 0x0000000b25377c10 */ /* 0x000fe400097e64ff */
[C---:B------:R-:W-:Y:S01]  /*2070*/  IADD3 R56, P5, P4, R67.reuse, UR10, R56 ;  /* 0x0000000a43387c10 */ /* 0x040fe2000fcbe038 */
[----:B------:R-:W4:Y:S01]  /*2080*/  LDG.E.U8 R37, desc[UR8][R8.64] ;  /* 0x0000000808257981 */ /* 0x000f22000c1e1100 */
[--C-:B------:R-:W-:Y:S02]  /*2090*/  IADD3 R66, P2, P3, R66, UR10, R12.reuse ;  /* 0x0000000a42427c10 */ /* 0x100fe4000fb5e00c */
[----:B------:R-:W-:Y:S01]  /*20a0*/  IADD3.X R59, PT, PT, R44, UR11, RZ, P1, P0 ;  /* 0x0000000b2c3b7c10 */ /* 0x000fe20008fe04ff */
[----:B------:R-:W3:Y:S01]  /*20b0*/  LDG.E.U8 R41, desc[UR8][R54.64+0x1] ;  /* 0x0000010836297981 */ /* 0x000ee2000c1e1100 */
[----:B------:R-:W-:-:S02]  /*20c0*/  IADD3 R44, P0, P1, R67, UR10, R12 ;  /* 0x0000000a432c7c10 */ /* 0x000fc4000f91e00c */
[C---:B------:R-:W-:Y:S01]  /*20d0*/  IADD3.X R57, PT, PT, R69.reuse, UR11, RZ, P5, P4 ;  /* 0x0000000b45397c10 */ /* 0x040fe2000afe84ff */
[----:B------:R-:W5:Y:S01]  /*20e0*/  LDG.E.U8 R62, desc[UR8][R8.64+0x2] ;  /* 0x00000208083e7981 */ /* 0x000f62000c1e1100 */
[----:B------:R-:W-:Y:S02]  /*20f0*/  IADD3.X R67, PT, PT, R68, UR11, RZ, P2, P3 ;  /* 0x0000000b44437c10 */ /* 0x000fe400097e64ff */
[----:B------:R-:W-:Y:S01]  /*2100*/  IADD3.X R45, PT, PT, R69, UR11, RZ, P0, P1 ;  /* 0x0000000b452d7c10 */ /* 0x000fe200087e24ff */
[----:B------:R-:W4:Y:S04]  /*2110*/  LDG.E.U8 R72, desc[UR8][R56.64+0x1] ;  /* 0x0000010838487981 */ /* 0x000f28000c1e1100 */
[----:B------:R-:W4:Y:S04]  /*2120*/  LDG.E.U8 R63, desc[UR8][R66.64+0x1] ;  /* 0x00000108423f7981 */ /* 0x000f28000c1e1100 */
[----:B------:R-:W4:Y:S04]  /*2130*/  LDG.E.U8 R9, desc[UR8][R10.64+0x1] ;  /* 0x000001080a097981 */ /* 0x000f28000c1e1100 */
[----:B------:R-:W5:Y:S04]  /*2140*/  LDG.E.U8 R35, desc[UR8][R52.64+0x2] ;  /* 0x0000020834237981 */ /* 0x000f68000c1e1100 */
        /* <DEDUP_REMOVED lines=14> */
[----:B------:R0:W5:Y:S01]  /*2230*/  LDG.E.U8 R74, desc[UR8][R44.64] ;  /* 0x000000082c4a7981 */ /* 0x000162000c1e1100 */
[----:B------:R-:W-:-:S04]  /*2240*/  UPRMT UR4, UR6, 0x9910, URZ ;  /* 0x0000991006047896 */ /* 0x000fc800080000ff */
[----:B------:R-:W-:-:S04]  /*2250*/  UIMAD UR4, UR4, 0x25, URZ ;  /* 0x00000025040478a4 */ /* 0x000fc8000f8e02ff */
[----:B------:R-:W-:-:S04]  /*2260*/  ULOP3.LUT UR4, UR4, 0xffff, URZ, 0xc0, !UPT ;  /* 0x0000ffff04047892 */ /* 0x000fc8000f8ec0ff */
[----:B------:R-:W-:-:S04]  /*2270*/  USHF.R.U32.HI UR4, URZ, 0x8, UR4 ;  /* 0x00000008ff047899 */ /* 0x000fc80008011604 */
[----:B------:R-:W-:-:S04]  /*2280*/  UIADD3 UR5, UPT, UPT, URZ, -UR4, URZ ;  /* 0x80000004ff057290 */ /* 0x000fc8000fffe0ff */
[----:B------:R-:W-:-:S04]  /*2290*/  UPRMT UR5, UR5, 0x7710, URZ ;  /* 0x0000771005057896 */ /* 0x000fc800080000ff */
[----:B------:R-:W-:-:S04]  /*22a0*/  UIADD3 UR5, UPT, UPT, UR5, UR6, URZ ;  /* 0x0000000605057290 */ /* 0x000fc8000fffe0ff */
[----:B------:R-:W-:Y:S01]  /*22b0*/  ULOP3.LUT UR5, UR5, 0xfe, URZ, 0xc0, !UPT ;  /* 0x000000fe05057892 */ /* 0x000fe2000f8ec0ff */
[----:B------:R-:W-:Y:S01]  /*22c0*/  UMOV UR10, 0x39581062 ;  /* 0x39581062000a7882 */ /* 0x000fe20000000000 */
[----:B------:R-:W-:Y:S02]  /*22d0*/  UMOV UR11, 0x3fe2c8b4 ;  /* 0x3fe2c8b4000b7882 */ /* 0x000fe40000000000 */
[----:B------:R-:W-:-:S04]  /*22e0*/  ULEA.HI UR5, UR5, UR4, URZ, 0x1f ;  /* 0x0000000405057291 */ /* 0x000fc8000f8ff8ff */
[----:B------:R-:W-:Y:S01]  /*22f0*/  ULOP3.LUT UR4, UR5, 0xffff, URZ, 0xc0, !UPT ;  /* 0x0000ffff05047892 */ /* 0x000fe2000f8ec0ff */
[----:B--2---:R-:W-:Y:S01]  /*2300*/  ISETP.GE.U32.AND P0, PT, R0, 0x5a, PT ;  /* 0x0000005a0000780c */ /* 0x004fe20003f06070 */
[----:B------:R-:W-:Y:S01]  /*2310*/  UMOV UR6, 0xe5604189 ;  /* 0xe560418900067882 */ /* 0x000fe20000000000 */
[----:B------:R-:W-:Y:S01]  /*2320*/  UMOV UR7, 0x3fd322d0 ;  /* 0x3fd322d000077882 */ /* 0x000fe20000000000 */
[----:B------:R-:W-:-:S04]  /*2330*/  USHF.R.U32.HI UR4, URZ, 0x2, UR4 ;  /* 0x00000002ff047899 */ /* 0x000fc80008011604 */
[----:B------:R-:W-:Y:S01]  /*2340*/  ULOP3.LUT UR4, UR4, 0xffff, URZ, 0xc0, !UPT ;  /* 0x0000ffff04047892 */ /* 0x000fe2000f8ec0ff */
[----:B---3--:R-:W-:Y:S02]  /*2350*/  IADD3 R33, PT, PT, R41, R33, R60 ;  /* 0x0000002129217210 */ /* 0x008fe40007ffe03c */
[----:B----4-:R-:W-:Y:S02]  /*2360*/  IADD3 R63, PT, PT, R63, R9, R72 ;  /* 0x000000093f3f7210 */ /* 0x010fe40007ffe048 */
[----:B-----5:R-:W-:Y:S01]  /*2370*/  IADD3 R35, PT, PT, R43, R35, R62 ;  /* 0x000000232b237210 */ /* 0x020fe20007ffe03e */
[----:B------:R-:W-:Y:S02]  /*2380*/  IMAD.IADD R33, R33, 0x1, R64 ;  /* 0x0000000121217824 */ /* 0x000fe400078e0240 */
[----:B0-----:R-:W-:-:S03]  /*2390*/  IMAD.IADD R44, R63, 0x1, R76 ;  /* 0x000000013f2c7824 */ /* 0x001fc600078e024c */
[----:B------:R-:W-:Y:S02]  /*23a0*/  SHF.R.U32.HI R68, RZ, 0x2, R33 ;  /* 0x00000002ff447819 */ /* 0x000fe40000011621 */
[----:B------:R-:W-:Y:S02]  /*23b0*/  SHF.R.U32.HI R44, RZ, 0x2, R44 ;  /* 0x00000002ff2c7819 */ /* 0x000fe4000001162c */
[----:B------:R-:W-:Y:S02]  /*23c0*/  IADD3 R12, PT, PT, R39, R12, R37 ;  /* 0x0000000c270c7210 */ /* 0x000fe40007ffe025 */
[----:B------:R-:W-:Y:S01]  /*23d0*/  LOP3.LUT R58, R68, 0xff, RZ, 0xc0, !PT ;  /* 0x000000ff443a7812 */ /* 0x000fe200078ec0ff */
[----:B------:R-:W-:Y:S01]  /*23e0*/  IMAD.IADD R35, R35, 0x1, R52 ;  /* 0x0000000123237824 */ /* 0x000fe200078e0234 */
[----:B------:R-:W-:Y:S02]  /*23f0*/  LOP3.LUT R60, R44, 0xff, RZ, 0xc0, !PT ;  /* 0x000000ff2c3c7812 */ /* 0x000fe400078ec0ff */
[----:B------:R-:W-:-:S02]  /*2400*/  IADD3 R54, PT, PT, R65, R54, R55 ;  /* 0x0000003641367210 */ /* 0x000fc40007ffe037 */
[----:B------:R-:W-:Y:S01]  /*2410*/  SHF.R.U32.HI R37, RZ, 0x2, R35 ;  /* 0x00000002ff257819 */ /* 0x000fe20000011623 */
[----:B------:R-:W0:Y:S01]  /*2420*/  I2F.F64.U16 R58, R58 ;  /* 0x0000003a003a7312 */ /* 0x000e220000101800 */
[----:B------:R-:W-:Y:S01]  /*2430*/  IADD3 R53, PT, PT, R8, R53, R70 ;  /* 0x0000003508357210 */ /* 0x000fe20007ffe046 */
[----:B------:R-:W-:Y:S02]  /*2440*/  IMAD.IADD R35, R54, 0x1, R69 ;  /* 0x0000000136237824 */ /* 0x000fe400078e0245 */
[----:B------:R-:W-:-:S03]  /*2450*/  IMAD.IADD R12, R12, 0x1, R61 ;  /* 0x000000010c0c7824 */ /* 0x000fc600078e023d */
[----:B------:R-:W-:Y:S01]  /*2460*/  SHF.R.U32.HI R35, RZ, 0x2, R35 ;  /* 0x00000002ff237819 */ /* 0x000fe20000011623 */
[----:B------:R-:W-:Y:S01]  /*2470*/  IMAD.IADD R33, R53, 0x1, R74 ;  /* 0x0000000135217824 */ /* 0x000fe200078e024a */
[----:B------:R-:W1:Y:S01]  /*2480*/  I2F.F64.U16 R60, R60 ;  /* 0x0000003c003c7312 */ /* 0x000e620000101800 */
[----:B------:R-:W-:Y:S02]  /*2490*/  SHF.R.U32.HI R66, RZ, 0x2, R12 ;  /* 0x00000002ff427819 */ /* 0x000fe4000001160c */
[----:B------:R-:W-:Y:S02]  /*24a0*/  LOP3.LUT R10, R37, 0xff, RZ, 0xc0, !PT ;  /* 0x000000ff250a7812 */ /* 0x000fe400078ec0ff */
[----:B------:R-:W-:Y:S02]  /*24b0*/  SHF.R.U32.HI R33, RZ, 0x2, R33 ;  /* 0x00000002ff217819 */ /* 0x000fe40000011621 */
[----:B------:R-:W-:Y:S02]  /*24c0*/  LOP3.LUT R56, R35, 0xff, RZ, 0xc0, !PT ;  /* 0x000000ff23387812 */ /* 0x000fe400078ec0ff */
[----:B------:R-:W-:-:S02]  /*24d0*/  PRMT R52, R31, 0x3340, R42 ;  /* 0x000033401f347816 */ /* 0x000fc4000000002a */
[----:B------:R-:W-:Y:S02]  /*24e0*/  PRMT R39, R37, 0x3340, R68 ;  /* 0x0000334025277816 */ /* 0x000fe40000000044 */
[----:B------:R-:W-:Y:S02]  /*24f0*/  PRMT R53, R44, 0x3340, R33 ;  /* 0x000033402c357816 */ /* 0x000fe40000000021 */
[----:B------:R-:W-:Y:S01]  /*2500*/  PRMT R12, R66, 0x3340, R35 ;  /* 0x00003340420c7816 */ /* 0x000fe20000000023 */
[----:B------:R-:W2:Y:S01]  /*2510*/  I2F.F64.U16 R10, R10 ;  /* 0x0000000a000a7312 */ /* 0x000ea20000101800 */
[----:B------:R-:W-:Y:S02]  /*2520*/  PRMT R52, R52, 0x5410, R39 ;  /* 0x0000541034347816 */ /* 0x000fe40000000027 */
[----:B------:R-:W-:Y:S02]  /*2530*/  PRMT R53, R12, 0x5410, R53 ;  /* 0x000054100c357816 */ /* 0x000fe40000000035 */
[----:B------:R-:W-:-:S03]  /*2540*/  LOP3.LUT R8, R66, 0xff, RZ, 0xc0, !PT ;  /* 0x000000ff42087812 */ /* 0x000fc600078ec0ff */
[----:B------:R-:W3:Y:S01]  /*2550*/  I2F.F64.U16 R56, R56 ;  /* 0x0000003800387312 */ /* 0x000ee20000101800 */
[----:B------:R-:W-:Y:S01]  /*2560*/  LOP3.LUT R54, R33, 0xff, RZ, 0xc0, !PT ;  /* 0x000000ff21367812 */ /* 0x000fe200078ec0ff */
[----:B0-----:R-:W-:Y:S01]  /*2570*/  DMUL R58, R58, UR10 ;  /* 0x0000000a3a3a7c28 */ /* 0x001fe20008000000 */
[----:B------:R0:W-:Y:S01]  /*2580*/  STL.64 [R1+0x50], R52 ;  /* 0x0000503401007387 */ /* 0x0001e20000100a00 */
[----:B-1----:R-:W-:-:S04]  /*2590*/  DMUL R60, R60, UR10 ;  /* 0x0000000a3c3c7c28 */ /* 0x002fc80008000000 */
[----:B------:R-:W1:Y:S02]  /*25a0*/  I2F.F64.U16 R8, R8 ;  /* 0x0000000800087312 */ /* 0x000e640000101800 */
[----:B--2---:R-:W-:-:S06]  /*25b0*/  DFMA R58, R10, UR6, R58 ;  /* 0x000000060a3a7c2b */ /* 0x004fcc000800003a */
[----:B------:R-:W2:Y:S01]  /*25c0*/  I2F.F64.U16 R54, R54 ;  /* 0x0000003600367312 */ /* 0x000ea20000101800 */
[----:B---3--:R-:W-:Y:S01]  /*25d0*/  DFMA R10, R56, UR6, R60 ;  /* 0x00000006380a7c2b */ /* 0x008fe2000800003c */
[----:B------:R-:W-:Y:S01]  /*25e0*/  UMOV UR6, 0x9fbe76c9 ;  /* 0x9fbe76c900067882 */ /* 0x000fe20000000000 */
[----:B------:R-:W-:Y:S01]  /*25f0*/  UMOV UR7, 0x3fbd2f1a ;  /* 0x3fbd2f1a00077882 */ /* 0x000fe20000000000 */
[----:B------:R-:W-:Y:S02]  /*2600*/  IMAD.MOV.U32 R39, RZ, RZ, 0x10 ;  /* 0x00000010ff277424 */ /* 0x000fe400078e00ff */
[----:B------:R-:W-:Y:S01]  /*2610*/  IMAD R12, RZ, RZ, -UR4 ;  /* 0x80000004ff0c7e24 */ /* 0x000fe2000f8e02ff */
[----:B-1----:R-:W-:-:S04]  /*2620*/  DFMA R8, R8, UR6, R58 ;  /* 0x0000000608087c2b */ /* 0x002fc8000800003a */
[----:B------:R-:W-:Y:S01]  /*2630*/  VIADDMNMX R12, R12, R39, 0x1, !PT ;  /* 0x000000010c0c7446 */ /* 0x000fe20007800127 */
[----:B--2---:R-:W-:Y:S01]  /*2640*/  DFMA R10, R54, UR6, R10 ;  /* 0x00000006360a7c2b */ /* 0x004fe2000800000a */
[----:B0-----:R-:W-:Y:S10]  /*2650*/  @!P0 BRA `(.L_x_12) ;  /* 0x0000002800508947 */ /* 0x001ff40003800000 */
[CCC-:B------:R-:W-:Y:S01]  /*2660*/  VIMNMX3.U16x2 R39, R16.reuse, R18.reuse, R14.reuse, PT ;  /* 0x000000121027720f */ /* 0x1c0fe2000380020e */
[----:B------:R-:W-:Y:S01]  /*2670*/  BSSY.RECONVERGENT B1, `(.L_x_13) ;  /* 0x0000021000017945 */ /* 0x000fe20003800200 */
[----:B------:R-:W-:Y:S02]  /*2680*/  VIMNMX3.U16x2 R16, R16, R18, R14, !PT ;  /* 0x000000121010720f */ /* 0x000fe4000780020e */
[----:B------:R-:W-:Y:S02]  /*2690*/  CS2R R60, SRZ ;  /* 0x00000000003c7805 */ /* 0x000fe4000001ff00 */
[----:B------:R-:W-:Y:S02]  /*26a0*/  PRMT R18, R39, 0x7610, R18 ;  /* 0x0000761027127816 */ /* 0x000fe40000000012 */
[----:B------:R-:W-:Y:S02]  /*26b0*/  PRMT R39, R16, 0x9910, RZ ;  /* 0x0000991010277816 */ /* 0x000fe400000000ff */
[----:B------:R-:W-:-:S04]  /*26c0*/  PRMT R14, R18, 0x9910, RZ ;  /* 0x00009910120e7816 */ /* 0x000fc800000000ff */
[----:B------:R-:W-:-:S13]  /*26d0*/  ISETP.NE.AND P0, PT, R39, R14, PT ;  /* 0x0000000e2700720c */ /* 0x000fda0003f05270 */
[----:B------:R-:W-:Y:S05]  /*26e0*/  @!P0 BRA `(.L_x_14) ;  /* 0x0000000000648947 */ /* 0x000fea0003800000 */
[----:B------:R-:W0:Y:S01]  /*26f0*/  I2F.F64.U16 R54, R16 ;  /* 0x0000001000367312 */ /* 0x000e220000101800 */
[----:B------:R-:W-:Y:S01]  /*2700*/  IMAD.MOV.U32 R56, RZ, RZ, 0x1 ;  /* 0x00000001ff387424 */ /* 0x000fe200078e00ff */
[----:B------:R-:W-:Y:S01]  /*2710*/  LOP3.LUT R39, R18, 0xffff, RZ, 0xc0, !PT ;  /* 0x0000ffff12277812 */ /* 0x000fe200078ec0ff */
[----:B------:R-:W-:Y:S01]  /*2720*/  BSSY.RECONVERGENT B2, `(.L_x_15) ;  /* 0x0000014000027945 */ /* 0x000fe20003800200 */
[----:B------:R-:W-:-:S05]  /*2730*/  LOP3.LUT R14, R16, 0xffff, RZ, 0xc0, !PT ;  /* 0x0000ffff100e7812 */ /* 0x000fca00078ec0ff */
[----:B------:R-:W-:Y:S01]  /*2740*/  IMAD.IADD R14, R14, 0x1, -R39 ;  /* 0x000000010e0e7824 */ /* 0x000fe200078e0a27 */
[----:B0-----:R-:W0:Y:S02]  /*2750*/  MUFU.RCP64H R57, R55 ;  /* 0x0000003700397308 */ /* 0x001e240000001800 */
[----:B0-----:R-:W-:-:S08]  /*2760*/  DFMA R52, -R54, R56, 1 ;  /* 0x3ff000003634742b */ /* 0x001fd00000000138 */
[----:B------:R-:W-:-:S08]  /*2770*/  DFMA R52, R52, R52, R52 ;  /* 0x000000343434722b */ /* 0x000fd00000000034 */
[----:B------:R-:W-:Y:S02]  /*2780*/  DFMA R56, R56, R52, R56 ;  /* 0x000000343838722b */ /* 0x000fe40000000038 */
[----:B------:R-:W0:Y:S06]  /*2790*/  I2F.F64 R52, R14 ;  /* 0x0000000e00347312 */ /* 0x000e2c0000201c00 */
[----:B------:R-:W-:-:S08]  /*27a0*/  DFMA R58, -R54, R56, 1 ;  /* 0x3ff00000363a742b */ /* 0x000fd00000000138 */
[----:B------:R-:W-:Y:S01]  /*27b0*/  DFMA R58, R56, R58, R56 ;  /* 0x0000003a383a722b */ /* 0x000fe20000000038 */
[----:B0-----:R-:W-:-:S07]  /*27c0*/  FSETP.GEU.AND P1, PT, |R53|, 6.5827683646048100446e-37, PT ;  /* 0x036000003500780b */ /* 0x001fce0003f2e200 */
[----:B------:R-:W-:-:S08]  /*27d0*/  DMUL R60, R52, R58 ;  /* 0x0000003a343c7228 */ /* 0x000fd00000000000 */
[----:B------:R-:W-:-:S08]  /*27e0*/  DFMA R56, -R54, R60, R52 ;  /* 0x0000003c3638722b */ /* 0x000fd00000000134 */
[----:B------:R-:W-:-:S10]  /*27f0*/  DFMA R60, R58, R56, R60 ;  /* 0x000000383a3c722b */ /* 0x000fd4000000003c */
[----:B------:R-:W-:-:S05]  /*2800*/  FFMA R16, RZ, R55, R61 ;  /* 0x00000037ff107223 */ /* 0x000fca000000003d */
[----:B------:R-:W-:-:S13]  /*2810*/  FSETP.GT.AND P0, PT, |R16|, 1.469367938527859385e-39, PT ;  /* 0x001000001000780b */ /* 0x000fda0003f04200 */
[----:B------:R-:W-:Y:S05]  /*2820*/  @P0 BRA P1, `(.L_x_16) ;  /* 0x00000000000c0947 */ /* 0x000fea0000800000 */
[----:B------:R-:W-:Y:S01]  /*2830*/  IMAD.MOV.U32 R56, RZ, RZ, R54 ;  /* 0x000000ffff387224 */ /* 0x000fe200078e0036 */
[----:B------:R-:W-:-:S07]  /*2840*/  MOV R70, 0x2860 ;  /* 0x0000286000467802 */ /* 0x000fce0000000f00 */
[----:B------:R-:W-:Y:S05]  /*2850*/  CALL.REL.NOINC `($__internal_0_$__cuda_sm20_div_rn_f64_full) ;  /* 0x0000005800447944 */ /* 0x000fea0003c00000 */
.L_x_16:
[----:B------:R-:W-:Y:S05]  /*2860*/  BSYNC.RECONVERGENT B2 ;  /* 0x0000000000027941 */ /* 0x000fea0003800200 */
.L_x_15:
[----:B------:R-:W-:-:S11]  /*2870*/  DMUL R60, R60, 60 ;  /* 0x404e00003c3c7828 */ /* 0x000fd60000000000 */
.L_x_14:
[----:B------:R-:W-:Y:S05]  /*2880*/  BSYNC.RECONVERGENT B1 ;  /* 0x0000000000017941 */ /* 0x000fea0003800200 */
.L_x_13:
[CCC-:B------:R-:W-:Y:S01]  /*2890*/  VIMNMX3.U16x2 R18, R22.reuse, R20.reuse, R24.reuse, PT ;  /* 0x000000141612720f */ /* 0x1c0fe20003800218 */
[----:B------:R-:W-:Y:S01]  /*28a0*/  BSSY.RECONVERGENT B1, `(.L_x_17) ;  /* 0x0000023000017945 */ /* 0x000fe20003800200 */
[----:B------:R-:W-:Y:S01]  /*28b0*/  VIMNMX3.U16x2 R16, R22, R20, R24, !PT ;  /* 0x000000141610720f */ /* 0x000fe20007800218 */
[----:B------:R-:W-:Y:S01]  /*28c0*/  DADD R50, R50, R60 ;  /* 0x0000000032327229 */ /* 0x000fe2000000003c */
[----:B------:R-:W-:Y:S02]  /*28d0*/  PRMT R14, R18, 0x9910, RZ ;  /* 0x00009910120e7816 */ /* 0x000fe400000000ff */
[----:B------:R-:W-:Y:S02]  /*28e0*/  CS2R R60, SRZ ;  /* 0x00000000003c7805 */ /* 0x000fe4000001ff00 */
        /* <DEDUP_REMOVED lines=8> */
[----:B------:R-:W-:-:S04]  /*2970*/  IMAD.IADD R14, R14, 0x1, -R39 ;  /* 0x000000010e0e7824 */ /* 0x000fc800078e0a27 */
[----:B------:R-:W1:Y:S08]  /*2980*/  I2F.F64 R58, R14 ;  /* 0x0000000e003a7312 */ /* 0x000e700000201c00 */
[----:B0-----:R-:W0:Y:S01]  /*2990*/  MUFU.RCP64H R53, R55 ;  /* 0x0000003700357308 */ /* 0x001e220000001800 */
[----:B-1----:R-:W-:Y:S01]  /*29a0*/  FSETP.GEU.AND P1, PT, |R59|, 6.5827683646048100446e-37, PT ;  /* 0x036000003b00780b */ /* 0x002fe20003f2e200 */
[----:B0-----:R-:W-:-:S08]  /*29b0*/  DFMA R56, -R54, R52, 1 ;  /* 0x3ff000003638742b */ /* 0x001fd00000000134 */
[----:B------:R-:W-:-:S08]  /*29c0*/  DFMA R56, R56, R56, R56 ;  /* 0x000000383838722b */ /* 0x000fd00000000038 */
[----:B------:R-:W-:-:S08]  /*29d0*/  DFMA R56, R52, R56, R52 ;  /* 0x000000383438722b */ /* 0x000fd00000000034 */
[----:B------:R-:W-:-:S08]  /*29e0*/  DFMA R52, -R54, R56, 1 ;  /* 0x3ff000003634742b */ /* 0x000fd00000000138 */
[----:B------:R-:W-:-:S08]  /*29f0*/  DFMA R52, R56, R52, R56 ;  /* 0x000000343834722b */ /* 0x000fd00000000038 */
[----:B------:R-:W-:-:S08]  /*2a00*/  DMUL R60, R58, R52 ;  /* 0x000000343a3c7228 */ /* 0x000fd00000000000 */
[----:B------:R-:W-:-:S08]  /*2a10*/  DFMA R56, -R54, R60, R58 ;  /* 0x0000003c3638722b */ /* 0x000fd0000000013a */
[----:B------:R-:W-:-:S10]  /*2a20*/  DFMA R60, R52, R56, R60 ;  /* 0x00000038343c722b */ /* 0x000fd4000000003c */
[----:B------:R-:W-:-:S05]  /*2a30*/  FFMA R16, RZ, R55, R61 ;  /* 0x00000037ff107223 */ /* 0x000fca000000003d */
[----:B------:R-:W-:-:S13]  /*2a40*/  FSETP.GT.AND P0, PT, |R16|, 1.469367938527859385e-39, PT ;  /* 0x001000001000780b */ /* 0x000fda0003f04200 */
[----:B------:R-:W-:Y:S05]  /*2a50*/  @P0 BRA P1, `(.L_x_20) ;  /* 0x0000000000140947 */ /* 0x000fea0000800000 */
[----:B------:R-:W-:Y:S01]  /*2a60*/  IMAD.MOV.U32 R52, RZ, RZ, R58 ;  /* 0x000000ffff347224 */ /* 0x000fe200078e003a */
[----:B------:R-:W-:Y:S01]  /*2a70*/  MOV R70, 0x2ab0 ;  /* 0x00002ab000467802 */ /* 0x000fe20000000f00 */
[----:B------:R-:W-:Y:S02]  /*2a80*/  IMAD.MOV.U32 R53, RZ, RZ, R59 ;  /* 0x000000ffff357224 */ /* 0x000fe400078e003b */
[----:B------:R-:W-:-:S07]  /*2a90*/  IMAD.MOV.U32 R56, RZ, RZ, R54 ;  /* 0x000000ffff387224 */ /* 0x000fce00078e0036 */
[----:B------:R-:W-:Y:S05]  /*2aa0*/  CALL.REL.NOINC `($__internal_0_$__cuda_sm20_div_rn_f64_full) ;  /* 0x0000005400b07944 */ /* 0x000fea0003c00000 */
.L_x_20:
[----:B------:R-:W-:Y:S05]  /*2ab0*/  BSYNC.RECONVERGENT B2 ;  /* 0x0000000000027941 */ /* 0x000fea0003800200 */
.L_x_19:
[----:B------:R-:W-:-:S11]  /*2ac0*/  DMUL R60, R60, 60 ;  /* 0x404e00003c3c7828 */ /* 0x000fd60000000000 */
.L_x_18:
[----:B------:R-:W-:Y:S05]  /*2ad0*/  BSYNC.RECONVERGENT B1 ;  /* 0x0000000000017941 */ /* 0x000fea0003800200 */
.L_x_17:
[----:B------:R-:W-:Y:S01]  /*2ae0*/  LOP3.LUT R14, R23, 0xff, RZ, 0xc0, !PT ;  /* 0x000000ff170e7812 */ /* 0x000fe200078ec0ff */
[----:B------:R-:W-:Y:S01]  /*2af0*/  BSSY.RECONVERGENT B1, `(.L_x_21) ;  /* 0x0000027000017945 */ /* 0x000fe20003800200 */
[----:B------:R-:W-:Y:S01]  /*2b00*/  LOP3.LUT R16, R21, 0xff, RZ, 0xc0, !PT ;  /* 0x000000ff15107812 */ /* 0x000fe200078ec0ff */
[----:B------:R-:W-:Y:S01]  /*2b10*/  DADD R48, R48, R60 ;  /* 0x0000000030307229 */ /* 0x000fe2000000003c */
[----:B------:R-:W-:Y:S02]  /*2b20*/  LOP3.LUT R18, R32, 0xff, RZ, 0xc0, !PT ;  /* 0x000000ff20127812 */ /* 0x000fe400078ec0ff */
[----:B------:R-:W-:Y:S02]  /*2b30*/  CS2R R74, SRZ ;  /* 0x00000000004a7805 */ /* 0x000fe4000001ff00 */
[CCC-:B------:R-:W-:Y:S02]  /*2b40*/  VIMNMX3.U16x2 R20, R18.reuse, R16.reuse, R14.reuse, PT ;  /* 0x000000101214720f */ /* 0x1c0fe4000380020e */
[----:B------:R-:W-:-:S02]  /*2b50*/  VIMNMX3.U16x2 R16, R18, R16, R14, !PT ;  /* 0x000000101210720f */ /* 0x000fc4000780020e */
        /* <DEDUP_REMOVED lines=30> */
.L_x_24:
[----:B------:R-:W-:Y:S05]  /*2d40*/  BSYNC.RECONVERGENT B2 ;  /* 0x0000000000027941 */ /* 0x000fea0003800200 */
.L_x_23:
[----:B------:R-:W-:-:S11]  /*2d50*/  DMUL R74, R60, 60 ;  /* 0x404e00003c4a7828 */ /* 0x000fd60000000000 */
.L_x_22:
[----:B------:R-:W-:Y:S05]  /*2d60*/  BSYNC.RECONVERGENT B1 ;  /* 0x0000000000017941 */ /* 0x000fea0003800200 */
.L_x_21:
        /* <DEDUP_REMOVED lines=16> */
[----:B------:R-:W-:Y:S05]  /*2e70*/  BSSY.RECONVERGENT B2, `(.L_x_27) ;  /* 0x0000016000027945 */ /* 0x000fea0003800200 */
[----:B0-----:R-:W0:Y:S02]  /*2e80*/  MUFU.RCP64H R7, R55 ;  /* 0x0000003700077308 */ /* 0x001e240000001800 */
[----:B0-----:R-:W-:-:S08]  /*2e90*/  DFMA R52, -R54, R6, 1 ;  /* 0x3ff000003634742b */ /* 0x001fd00000000106 */
[----:B------:R-:W-:-:S08]  /*2ea0*/  DFMA R52, R52, R52, R52 ;  /* 0x000000343434722b */ /* 0x000fd00000000034 */
[----:B------:R-:W-:Y:S01]  /*2eb0*/  DFMA R52, R6, R52, R6 ;  /* 0x000000340634722b */ /* 0x000fe20000000006 */
[----:B------:R-:W-:-:S05]  /*2ec0*/  LOP3.LUT R6, R16, 0xffff, RZ, 0xc0, !PT ;  /* 0x0000ffff10067812 */ /* 0x000fca00078ec0ff */
[----:B------:R-:W-:Y:S02]  /*2ed0*/  IMAD.IADD R39, R6, 0x1, -R39 ;  /* 0x0000000106277824 */ /* 0x000fe400078e0a27 */
[----:B------:R-:W-:Y:S02]  /*2ee0*/  DFMA R6, -R54, R52, 1 ;  /* 0x3ff000003606742b */ /* 0x000fe40000000134 */
[----:B------:R-:W0:Y:S06]  /*2ef0*/  I2F.F64 R56, R39 ;  /* 0x0000002700387312 */ /* 0x000e2c0000201c00 */
[----:B------:R-:W-:-:S08]  /*2f00*/  DFMA R6, R52, R6, R52 ;  /* 0x000000063406722b */ /* 0x000fd00000000034 */
[----:B0-----:R-:W-:Y:S01]  /*2f10*/  DMUL R60, R56, R6 ;  /* 0x00000006383c7228 */ /* 0x001fe20000000000 */
[----:B------:R-:W-:-:S07]  /*2f20*/  FSETP.GEU.AND P1, PT, |R57|, 6.5827683646048100446e-37, PT ;  /* 0x036000003900780b */ /* 0x000fce0003f2e200 */
        /* <DEDUP_REMOVED lines=10> */
.L_x_28:
[----:B------:R-:W-:Y:S05]  /*2fd0*/  BSYNC.RECONVERGENT B2 ;  /* 0x0000000000027941 */ /* 0x000fea0003800200 */
.L_x_27:
[----:B------:R-:W-:-:S11]  /*2fe0*/  DMUL R76, R60, 60 ;  /* 0x404e00003c4c7828 */ /* 0x000fd60000000000 */
.L_x_26:
[----:B------:R-:W-:Y:S05]  /*2ff0*/  BSYNC.RECONVERGENT B1 ;  /* 0x0000000000017941 */ /* 0x000fea0003800200 */
.L_x_25:
        /* <DEDUP_REMOVED lines=35> */
.L_x_32:
[----:B------:R-:W-:Y:S05]  /*3230*/  BSYNC.RECONVERGENT B2 ;  /* 0x0000000000027941 */ /* 0x000fea0003800200 */
.L_x_31:
[----:B------:R-:W-:-:S11]  /*3240*/  DMUL R78, R60, 60 ;  /* 0x404e00003c4e7828 */ /* 0x000fd60000000000 */
.L_x_30:
[----:B------:R-:W-:Y:S05]  /*3250*/  BSYNC.RECONVERGENT B1 ;  /* 0x0000000000017941 */ /* 0x000fea0003800200 */
.L_x_29:
        /* <DEDUP_REMOVED lines=35> */
.L_x_36:
[----:B------:R-:W-:Y:S05]  /*3490*/  BSYNC.RECONVERGENT B2 ;  /* 0x0000000000027941 */ /* 0x000fea0003800200 */
.L_x_35:
[----:B------:R-:W-:-:S11]  /*34a0*/  DMUL R60, R60, 60 ;  /* 0x404e00003c3c7828 */ /* 0x000fd60000000000 */
.L_x_34:
[----:B------:R-:W-:Y:S05]  /*34b0*/  BSYNC.RECONVERGENT B1 ;  /* 0x0000000000017941 */ /* 0x000fea0003800200 */
.L_x_33:
        /* <DEDUP_REMOVED lines=35> */
.L_x_40:
[----:B------:R-:W-:Y:S05]  /*36f0*/  BSYNC.RECONVERGENT B2 ;  /* 0x0000000000027941 */ /* 0x000fea0003800200 */
.L_x_39:
[----:B------:R-:W-:-:S11]  /*3700*/  DMUL R60, R60, 60 ;  /* 0x404e00003c3c7828 */ /* 0x000fd60000000000 */
.L_x_38:
[----:B------:R-:W-:Y:S05]  /*3710*/  BSYNC.RECONVERGENT B1 ;  /* 0x0000000000017941 */ /* 0x000fea0003800200 */
.L_x_37:
        /* <DEDUP_REMOVED lines=35> */
.L_x_44:
[----:B------:R-:W-:Y:S05]  /*3950*/  BSYNC.RECONVERGENT B2 ;  /* 0x0000000000027941 */ /* 0x000fea0003800200 */
.L_x_43:
[----:B------:R-:W-:-:S11]  /*3960*/  DMUL R60, R60, 60 ;  /* 0x404e00003c3c7828 */ /* 0x000fd60000000000 */
.L_x_42:
[----:B------:R-:W-:Y:S05]  /*3970*/  BSYNC.RECONVERGENT B1 ;  /* 0x0000000000017941 */ /* 0x000fea0003800200 */
.L_x_41:
[----:B------:R-:W-:Y:S01]  /*3980*/  DADD R10, R10, R60 ;  /* 0x000000000a0a7229 */ /* 0x000fe2000000003c */
[----:B------:R-:W-:Y:S01]  /*3990*/  LOP3.LUT R24, R12, 0xff, RZ, 0xc0, !PT ;  /* 0x000000ff0c187812 */ /* 0x000fe200078ec0ff */
[----:B------:R-:W-:Y:S01]  /*39a0*/  IMAD.MOV.U32 R22, RZ, RZ, 0xff ;  /* 0x000000ffff167424 */ /* 0x000fe200078e00ff */
[----:B------:R-:W-:-:S08]  /*39b0*/  MOV R52, 0x39d0 ;  /* 0x000039d000347802 */ /* 0x000fd00000000f00 */
[----:B------:R-:W-:Y:S05]  /*39c0*/  CALL.REL.NOINC `($__internal_1_$__cuda_sm20_div_u16) ;  /* 0x0000004c00547944 */ /* 0x000fea0003c00000 */
[----:B------:R-:W-:Y:S01]  /*39d0*/  LOP3.LUT R4, R39, 0xffff, RZ, 0xc0, !PT ;  /* 0x0000ffff27047812 */ /* 0x000fe200078ec0ff */
[----:B------:R-:W-:Y:S01]  /*39e0*/  DADD R84, RZ, R50 ;  /* 0x00000000ff547229 */ /* 0x000fe20000000032 */
[----:B------:R-:W-:Y:S01]  /*39f0*/  BSSY.RECONVERGENT B1, `(.L_x_45) ;  /* 0x00000dc000017945 */ /* 0x000fe20003800200 */
[----:B------:R-:W-:Y:S01]  /*3a00*/  IMAD.MOV.U32 R5, RZ, RZ, RZ ;  /* 0x000000ffff057224 */ /* 0x000fe200078e00ff */
[----:B------:R-:W-:Y:S01]  /*3a10*/  CS2R R82, SRZ ;  /* 0x0000000000527805 */ /* 0x000fe2000001ff00 */
[----:B------:R-:W-:Y:S02]  /*3a20*/  VIADD R2, R4, 0x1 ;  /* 0x0000000104027836 */ /* 0x000fe40000000000 */
[----:B------:R-:W-:Y:S02]  /*3a30*/  IMAD.MOV.U32 R3, RZ, RZ, R12 ;  /* 0x000000ffff037224 */ /* 0x000fe400078e000c */
[----:B------:R-:W-:Y:S01]  /*3a40*/  IMAD.MOV.U32 R80, RZ, RZ, 0x0 ;  /* 0x00000000ff507424 */ /* 0x000fe200078e00ff */
[----:B------:R-:W-:Y:S01]  /*3a50*/  LOP3.LUT R2, R2, 0x1fe, RZ, 0xc0, !PT ;  /* 0x000001fe02027812 */ /* 0x000fe200078ec0ff */
[----:B------:R-:W-:-:S04]  /*3a60*/  IMAD.MOV.U32 R81, RZ, RZ, 0x405fc000 ;  /* 0x405fc000ff517424 */ /* 0x000fc800078e00ff */
[----:B------:R-:W-:-:S07]  /*3a70*/  IMAD.MOV R2, RZ, RZ, -R2 ;  /* 0x000000ffff027224 */ /* 0x000fce00078e0a02 */
.L_x_58:
[----:B------:R-:W0:Y:S01]  /*3a80*/  I2F.F64.U32 R86, R5 ;  /* 0x0000000500567312 */ /* 0x000e220000201800 */
[----:B------:R-:W-:Y:S01]  /*3a90*/  IMAD.MOV.U32 R14, RZ, RZ, 0x2 ;  /* 0x00000002ff0e7424 */ /* 0x000fe200078e00ff */
[----:B------:R-:W-:Y:S01]  /*3aa0*/  BSSY.RECONVERGENT B2, `(.L_x_46) ;  /* 0x0000066000027945 */ /* 0x000fe20003800200 */
[----:B------:R-:W-:Y:S01]  /*3ab0*/  VIADD R2, R2, 0x2 ;  /* 0x0000000202027836 */ /* 0x000fe20000000000 */
[--C-:B0-----:R-:W-:Y:S02]  /*3ac0*/  DSETP.GEU.AND P2, PT, R48, R86.reuse, PT ;  /* 0x000000563000722a */ /* 0x101fe40003f4e000 */
[--C-:B------:R-:W-:Y:S02]  /*3ad0*/  DSETP.GEU.AND P6, PT, R50, R86.reuse, PT ;  /* 0x000000563200722a */ /* 0x100fe40003fce000 */
[--C-:B------:R-:W-:Y:S02]  /*3ae0*/  DSETP.GEU.AND P0, PT, R74, R86.reuse, PT ;  /* 0x000000564a00722a */ /* 0x100fe40003f0e000 */
[----:B------:R-:W-:-:S02]  /*3af0*/  DSETP.GEU.AND P1, PT, R76, R86, PT ;  /* 0x000000564c00722a */ /* 0x000fc40003f2e000 */
[C---:B------:R-:W-:Y:S01]  /*3b00*/  FSEL R90, R84.reuse, RZ, P6 ;  /* 0x000000ff545a7208 */ /* 0x040fe20003000000 */
[--C-:B------:R-:W-:Y:S01]  /*3b10*/  DSETP.GEU.AND P3, PT, R78, R86.reuse, PT ;  /* 0x000000564e00722a */ /* 0x100fe20003f6e000 */
[C---:B------:R-:W-:Y:S01]  /*3b20*/  FSEL R91, R85.reuse, RZ, P6 ;  /* 0x000000ff555b7208 */ /* 0x040fe20003000000 */
[--C-:B------:R-:W-:Y:S01]  /*3b30*/  DSETP.GEU.AND P4, PT, R46, R86.reuse, PT ;  /* 0x000000562e00722a */ /* 0x100fe20003f8e000 */
[----:B------:R-:W-:Y:S01]  /*3b40*/  FSEL R52, R84, RZ, !P6 ;  /* 0x000000ff54347208 */ /* 0x000fe20007000000 */
[----:B------:R-:W-:Y:S01]  /*3b50*/  DSETP.GEU.AND P5, PT, R8, R86, PT ;  /* 0x000000560800722a */ /* 0x000fe20003fae000 */
[----:B------:R-:W-:Y:S02]  /*3b60*/  FSEL R53, R85, RZ, !P6 ;  /* 0x000000ff55357208 */ /* 0x000fe40007000000 */
[C---:B------:R-:W-:Y:S01]  /*3b70*/  @P2 DADD R90, R48.reuse, R90 ;  /* 0x00000000305a2229 */ /* 0x040fe2000000005a */
[----:B------:R-:W-:Y:S02]  /*3b80*/  @P2 SEL R6, R14, 0x1, P6 ;  /* 0x000000010e062807 */ /* 0x000fe40003000000 */
[----:B------:R-:W-:Y:S01]  /*3b90*/  @!P2 SEL R6, RZ, 0x1, !P6 ;  /* 0x00000001ff06a807 */ /* 0x000fe20007000000 */
[----:B------:R-:W-:Y:S01]  /*3ba0*/  @!P2 DADD R52, R48, R52 ;  /* 0x000000003034a229 */ /* 0x000fe20000000034 */
[----:B------:R-:W-:-:S02]  /*3bb0*/  @P2 SEL R7, RZ, 0x1, P6 ;  /* 0x00000001ff072807 */ /* 0x000fc40003000000 */
[----:B------:R-:W-:Y:S01]  /*3bc0*/  @!P2 SEL R7, R14, 0x1, !P6 ;  /* 0x000000010e07a807 */ /* 0x000fe20007000000 */
[----:B------:R-:W-:Y:S01]  /*3bd0*/  @P0 VIADD R6, R6, 0x1 ;  /* 0x0000000106060836 */ /* 0x000fe20000000000 */
[----:B------:R-:W-:Y:S02]  /*3be0*/  @P0 DADD R90, R74, R90 ;  /* 0x000000004a5a0229 */ /* 0x000fe4000000005a */
[----:B------:R-:W-:Y:S01]  /*3bf0*/  DSETP.GEU.AND P2, PT, R10, R86, PT ;  /* 0x000000560a00722a */ /* 0x000fe20003f4e000 */
[----:B------:R-:W-:Y:S01]  /*3c00*/  @!P0 VIADD R7, R7, 0x1 ;  /* 0x0000000107078836 */ /* 0x000fe20000000000 */
[----:B------:R-:W-:Y:S01]  /*3c10*/  @!P0 DADD R52, R74, R52 ;  /* 0x000000004a348229 */ /* 0x000fe20000000034 */
[----:B------:R-:W-:Y:S02]  /*3c20*/  @P1 VIADD R6, R6, 0x1 ;  /* 0x0000000106061836 */ /* 0x000fe40000000000 */
[----:B------:R-:W-:Y:S01]  /*3c30*/  @!P1 VIADD R7, R7, 0x1 ;  /* 0x0000000107079836 */ /* 0x000fe20000000000 */
[----:B------:R-:W-:Y:S01]  /*3c40*/  @P1 DADD R90, R76, R90 ;  /* 0x000000004c5a1229 */ /* 0x000fe2000000005a */
[----:B------:R-:W-:-:S02]  /*3c50*/  @P3 VIADD R6, R6, 0x1 ;  /* 0x0000000106063836 */ /* 0x000fc40000000000 */
[----:B------:R-:W-:Y:S01]  /*3c60*/  @!P3 VIADD R7, R7, 0x1 ;  /* 0x000000010707b836 */ /* 0x000fe20000000000 */
[----:B------:R-:W-:Y:S01]  /*3c70*/  @!P1 DADD R52, R76, R52 ;  /* 0x000000004c349229 */ /* 0x000fe20000000034 */
[----:B------:R-:W-:Y:S01]  /*3c80*/  @P4 VIADD R6, R6, 0x1 ;  /* 0x0000000106064836 */ /* 0x000fe20000000000 */
[----:B------:R-:W-:Y:S01]  /*3c90*/  ISETP.NE.AND P1, PT, R2, RZ, PT ;  /* 0x000000ff0200720c */ /* 0x000fe20003f25270 */
[----:B------:R-:W-:Y:S01]  /*3ca0*/  @!P4 VIADD R7, R7, 0x1 ;  /* 0x000000010707c836 */ /* 0x000fe20000000000 */
[C---:B------:R-:W-:Y:S01]  /*3cb0*/  @P3 DADD R90, R78.reuse, R90 ;  /* 0x000000004e5a3229 */ /* 0x040fe2000000005a */
[----:B------:R-:W-:Y:S02]  /*3cc0*/  @P5 VIADD R6, R6, 0x1 ;  /* 0x0000000106065836 */ /* 0x000fe40000000000 */
[----:B------:R-:W-:Y:S01]  /*3cd0*/  @!P5 VIADD R7, R7, 0x1 ;  /* 0x000000010707d836 */ /* 0x000fe20000000000 */
[----:B------:R-:W-:Y:S01]  /*3ce0*/  @!P3 DADD R52, R78, R52 ;  /* 0x000000004e34b229 */ /* 0x000fe20000000034 */
[----:B------:R-:W-:-:S02]  /*3cf0*/  @P2 VIADD R6, R6, 0x1 ;  /* 0x0000000106062836 */ /* 0x000fc40000000000 */
[----:B------:R-:W-:Y:S01]  /*3d00*/  @!P2 VIADD R7, R7, 0x1 ;  /* 0x000000010707a836 */ /* 0x000fe20000000000 */
[C---:B------:R-:W-:Y:S02]  /*3d10*/  @P4 DADD R90, R46.reuse, R90 ;  /* 0x000000002e5a4229 */ /* 0x040fe4000000005a */
[----:B------:R-:W-:Y:S02]  /*3d20*/  ISETP.NE.AND P0, PT, R6, RZ, PT ;  /* 0x000000ff0600720c */ /* 0x000fe40003f05270 */
[----:B------:R-:W-:Y:S02]  /*3d30*/  @!P4 DADD R52, R46, R52 ;  /* 0x000000002e34c229 */ /* 0x000fe40000000034 */
[----:B------:R-:W-:Y:S02]  /*3d40*/  ISETP.EQ.OR P0, PT, R7, RZ, !P0 ;  /* 0x000000ff0700720c */ /* 0x000fe40004702670 */
[----:B------:R-:W-:-:S04]  /*3d50*/  @P5 DADD R90, R8, R90 ;  /* 0x00000000085a5229 */ /* 0x000fc8000000005a */
[----:B------:R-:W-:-:S04]  /*3d60*/  @!P5 DADD R52, R8, R52 ;  /* 0x000000000834d229 */ /* 0x000fc80000000034 */
[----:B------:R-:W-:-:S04]  /*3d70*/  @P2 DADD R90, R10, R90 ;  /* 0x000000000a5a2229 */ /* 0x000fc8000000005a */
[----:B------:R-:W-:Y:S01]  /*3d80*/  @!P2 DADD R52, R10, R52 ;  /* 0x000000000a34a229 */ /* 0x000fe20000000034 */
[----:B------:R-:W-:Y:S10]  /*3d90*/  @P0 BRA `(.L_x_47) ;  /* 0x0000000000d80947 */ /* 0x000ff40003800000 */
[----:B------:R-:W0:Y:S01]  /*3da0*/  I2F.F64.U32 R54, R7 ;  /* 0x0000000700367312 */ /* 0x000e220000201800 */
[----:B------:R-:W-:Y:S01]  /*3db0*/  IMAD.MOV.U32 R58, RZ, RZ, 0x1 ;  /* 0x00000001ff3a7424 */ /* 0x000fe200078e00ff */
[----:B------:R-:W-:Y:S01]  /*3dc0*/  FSETP.GEU.AND P2, PT, |R53|, 6.5827683646048100446e-37, PT ;  /* 0x036000003500780b */ /* 0x000fe20003f4e200 */
[----:B------:R-:W-:Y:S05]  /*3dd0*/  BSSY.RECONVERGENT B3, `(.L_x_48) ;  /* 0x0000012000037945 */ /* 0x000fea0003800200 */
[----:B0-----:R-:W0:Y:S02]  /*3de0*/  MUFU.RCP64H R59, R55 ;  /* 0x00000037003b7308 */ /* 0x001e240000001800 */
        /* <DEDUP_REMOVED lines=14> */
[----:B------:R-:W-:Y:S02]  /*3ed0*/  IMAD.MOV.U32 R88, RZ, RZ, R60 ;  /* 0x000000ffff587224 */ /* 0x000fe400078e003c */
[----:B------:R-:W-:-:S07]  /*3ee0*/  IMAD.MOV.U32 R89, RZ, RZ, R61 ;  /* 0x000000ffff597224 */ /* 0x000fce00078e003d */
.L_x_49:
[----:B------:R-:W-:Y:S05]  /*3ef0*/  BSYNC.RECONVERGENT B3 ;  /* 0x0000000000037941 */ /* 0x000fea0003800200 */
.L_x_48:
        /* <DEDUP_REMOVED lines=21> */
.L_x_51:
[----:B------:R-:W-:Y:S05]  /*4050*/  BSYNC.RECONVERGENT B3 ;  /* 0x0000000000037941 */ /* 0x000fea0003800200 */
.L_x_50:
[----:B------:R-:W-:Y:S01]  /*4060*/  IMAD R14, R6, R7, RZ ;  /* 0x00000007060e7224 */ /* 0x000fe200078e02ff */
[----:B------:R-:W-:-:S03]  /*4070*/  DADD R60, R60, -R88 ;  /* 0x000000003c3c7229 */ /* 0x000fc60000000858 */
[----:B------:R-:W0:Y:S05]  /*4080*/  I2F.F64.U32 R6, R14 ;  /* 0x0000000e00067312 */ /* 0x000e2a0000201800 */
[----:B0-----:R-:W-:-:S08]  /*4090*/  DMUL R6, R6, R60 ;  /* 0x0000003c06067228 */ /* 0x001fd00000000000 */
[----:B------:R-:W-:-:S08]  /*40a0*/  DMUL R6, R60, R6 ;  /* 0x000000063c067228 */ /* 0x000fd00000000000 */
[----:B------:R-:W-:-:S06]  /*40b0*/  DSETP.GT.AND P0, PT, R6, R82, PT ;  /* 0x000000520600722a */ /* 0x000fcc0003f04000 */
[----:B------:R-:W-:Y:S02]  /*40c0*/  FSEL R82, R6, R82, P0 ;  /* 0x0000005206527208 */ /* 0x000fe40000000000 */
[----:B------:R-:W-:Y:S02]  /*40d0*/  FSEL R83, R7, R83, P0 ;  /* 0x0000005307537208 */ /* 0x000fe40000000000 */
[----:B------:R-:W-:Y:S02]  /*40e0*/  FSEL R80, R86, R80, P0 ;  /* 0x0000005056507208 */ /* 0x000fe40000000000 */
[----:B------:R-:W-:-:S07]  /*40f0*/  FSEL R81, R87, R81, P0 ;  /* 0x0000005157517208 */ /* 0x000fce0000000000 */
.L_x_47:
[----:B------:R-:W-:Y:S05]  /*4100*/  BSYNC.RECONVERGENT B2 ;  /* 0x0000000000027941 */ /* 0x000fea0003800200 */
.L_x_46:
[----:B------:R-:W0:Y:S01]  /*4110*/  I2F.F64.U32 R86, R3 ;  /* 0x0000000300567312 */ /* 0x000e220000201800 */
[----:B------:R-:W-:Y:S01]  /*4120*/  IMAD.MOV.U32 R14, RZ, RZ, 0x2 ;  /* 0x00000002ff0e7424 */ /* 0x000fe200078e00ff */
[----:B------:R-:W-:Y:S01]  /*4130*/  BSSY.RECONVERGENT B2, `(.L_x_52) ;  /* 0x0000064000027945 */ /* 0x000fe20003800200 */
[--C-:B0-----:R-:W-:Y:S02]  /*4140*/  DSETP.GEU.AND P2, PT, R48, R86.reuse, PT ;  /* 0x000000563000722a */ /* 0x101fe40003f4e000 */
[--C-:B------:R-:W-:Y:S02]  /*4150*/  DSETP.GEU.AND P6, PT, R50, R86.reuse, PT ;  /* 0x000000563200722a */ /* 0x100fe40003fce000 */
[--C-:B------:R-:W-:Y:S02]  /*4160*/  DSETP.GEU.AND P0, PT, R74, R86.reuse, PT ;  /* 0x000000564a00722a */ /* 0x100fe40003f0e000 */
[--C-:B------:R-:W-:Y:S02]  /*4170*/  DSETP.GEU.AND P5, PT, R76, R86.reuse, PT ;  /* 0x000000564c00722a */ /* 0x100fe40003fae000 */
[C---:B------:R-:W-:Y:S01]  /*4180*/  FSEL R90, R84.reuse, RZ, P6 ;  /* 0x000000ff545a7208 */ /* 0x040fe20003000000 */
[--C-:B------:R-:W-:Y:S01]  /*4190*/  DSETP.GEU.AND P4, PT, R78, R86.reuse, PT ;  /* 0x000000564e00722a */ /* 0x100fe20003f8e000 */
[----:B------:R-:W-:Y:S01]  /*41a0*/  FSEL R91, R85, RZ, P6 ;  /* 0x000000ff555b7208 */ /* 0x000fe20003000000 */
[----:B------:R-:W-:Y:S01]  /*41b0*/  DSETP.GEU.AND P3, PT, R46, R86, PT ;  /* 0x000000562e00722a */ /* 0x000fe20003f6e000 */
[----:B------:R-:W-:-:S02]  /*41c0*/  FSEL R52, R84, RZ, !P6 ;  /* 0x000000ff54347208 */ /* 0x000fc40007000000 */
[----:B------:R-:W-:Y:S02]  /*41d0*/  FSEL R53, R85, RZ, !P6 ;  /* 0x000000ff55357208 */ /* 0x000fe40007000000 */
[C---:B------:R-:W-:Y:S01]  /*41e0*/  @P2 DADD R90, R48.reuse, R90 ;  /* 0x00000000305a2229 */ /* 0x040fe2000000005a */
[C---:B------:R-:W-:Y:S02]  /*41f0*/  @P2 SEL R6, R14.reuse, 0x1, P6 ;  /* 0x000000010e062807 */ /* 0x040fe40003000000 */
[----:B------:R-:W-:Y:S01]  /*4200*/  @!P2 SEL R6, RZ, 0x1, !P6 ;  /* 0x00000001ff06a807 */ /* 0x000fe20007000000 */
[----:B------:R-:W-:Y:S01]  /*4210*/  @!P2 DADD R52, R48, R52 ;  /* 0x000000003034a229 */ /* 0x000fe20000000034 */
[----:B------:R-:W-:Y:S02]  /*4220*/  @P2 SEL R7, RZ, 0x1, P6 ;  /* 0x00000001ff072807 */ /* 0x000fe40003000000 */
[----:B------:R-:W-:Y:S01]  /*4230*/  @!P2 SEL R7, R14, 0x1, !P6 ;  /* 0x000000010e07a807 */ /* 0x000fe20007000000 */
[----:B------:R-:W-:Y:S01]  /*4240*/  @P0 VIADD R6, R6, 0x1 ;  /* 0x0000000106060836 */ /* 0x000fe20000000000 */
[----:B------:R-:W-:-:S02]  /*4250*/  @P0 DADD R90, R74, R90 ;  /* 0x000000004a5a0229 */ /* 0x000fc4000000005a */
[----:B------:R-:W-:Y:S01]  /*4260*/  DSETP.GEU.AND P6, PT, R8, R86, PT ;  /* 0x000000560800722a */ /* 0x000fe20003fce000 */
[----:B------:R-:W-:Y:S01]  /*4270*/  @!P0 VIADD R7, R7, 0x1 ;  /* 0x0000000107078836 */ /* 0x000fe20000000000 */
[----:B------:R-:W-:Y:S01]  /*4280*/  @!P0 DADD R52, R74, R52 ;  /* 0x000000004a348229 */ /* 0x000fe20000000034 */
[----:B------:R-:W-:Y:S01]  /*4290*/  @P5 VIADD R6, R6, 0x1 ;  /* 0x0000000106065836 */ /* 0x000fe20000000000 */
[----:B------:R-:W-:Y:S01]  /*42a0*/  DSETP.GEU.AND P2, PT, R10, R86, PT ;  /* 0x000000560a00722a */ /* 0x000fe20003f4e000 */
[----:B------:R-:W-:Y:S01]  /*42b0*/  @!P5 VIADD R7, R7, 0x1 ;  /* 0x000000010707d836 */ /* 0x000fe20000000000 */
[C---:B------:R-:W-:Y:S01]  /*42c0*/  @P5 DADD R90, R76.reuse, R90 ;  /* 0x000000004c5a5229 */ /* 0x040fe2000000005a */
[----:B------:R-:W-:Y:S02]  /*42d0*/  @P4 VIADD R6, R6, 0x1 ;  /* 0x0000000106064836 */ /* 0x000fe40000000000 */
[----:B------:R-:W-:Y:S01]  /*42e0*/  @!P4 VIADD R7, R7, 0x1 ;  /* 0x000000010707c836 */ /* 0x000fe20000000000 */
[----:B------:R-:W-:Y:S01]  /*42f0*/  @!P5 DADD R52, R76, R52 ;  /* 0x000000004c34d229 */ /* 0x000fe20000000034 */
[----:B------:R-:W-:-:S02]  /*4300*/  @P3 VIADD R6, R6, 0x1 ;  /* 0x0000000106063836 */ /* 0x000fc40000000000 */
[----:B------:R-:W-:Y:S01]  /*4310*/  @!P3 VIADD R7, R7, 0x1 ;  /* 0x000000010707b836 */ /* 0x000fe20000000000 */
[C---:B------:R-:W-:Y:S01]  /*4320*/  @P4 DADD R90, R78.reuse, R90 ;  /* 0x000000004e5a4229 */ /* 0x040fe2000000005a */
[----:B------:R-:W-:Y:S02]  /*4330*/  @P6 VIADD R6, R6, 0x1 ;  /* 0x0000000106066836 */ /* 0x000fe40000000000 */
[----:B------:R-:W-:Y:S01]  /*4340*/  @!P6 VIADD R7, R7, 0x1 ;  /* 0x000000010707e836 */ /* 0x000fe20000000000 */
[----:B------:R-:W-:Y:S01]  /*4350*/  @!P4 DADD R52, R78, R52 ;  /* 0x000000004e34c229 */ /* 0x000fe20000000034 */
[----:B------:R-:W-:Y:S02]  /*4360*/  @P2 VIADD R6, R6, 0x1 ;  /* 0x0000000106062836 */ /* 0x000fe40000000000 */
[----:B------:R-:W-:Y:S01]  /*4370*/  @!P2 VIADD R7, R7, 0x1 ;  /* 0x000000010707a836 */ /* 0x000fe20000000000 */
[----:B------:R-:W-:Y:S02]  /*4380*/  @P3 DADD R90, R46, R90 ;  /* 0x000000002e5a3229 */ /* 0x000fe4000000005a */
[----:B------:R-:W-:-:S02]  /*4390*/  ISETP.NE.AND P0, PT, R6, RZ, PT ;  /* 0x000000ff0600720c */ /* 0x000fc40003f05270 */
        /* <DEDUP_REMOVED lines=28> */
.L_x_55:
[----:B------:R-:W-:Y:S05]  /*4560*/  BSYNC.RECONVERGENT B3 ;  /* 0x0000000000037941 */ /* 0x000fea0003800200 */
.L_x_54:
        /* <DEDUP_REMOVED lines=21> */
.L_x_57:
[----:B------:R-:W-:Y:S05]  /*46c0*/  BSYNC.RECONVERGENT B3 ;  /* 0x0000000000037941 */ /* 0x000fea0003800200 */
.L_x_56:
        /* <DEDUP_REMOVED lines=10> */
.L_x_53:
[----:B------:R-:W-:Y:S05]  /*4770*/  BSYNC.RECONVERGENT B2 ;  /* 0x0000000000027941 */ /* 0x000fea0003800200 */
.L_x_52:
[C---:B------:R-:W-:Y:S01]  /*4780*/  IADD3 R5, PT, PT, R12.reuse, R5, R12 ;  /* 0x000000050c057210 */ /* 0x040fe20007ffe00c */
[----:B------:R-:W-:Y:S01]  /*4790*/  IMAD R3, R12, 0x2, R3 ;  /* 0x000000020c037824 */ /* 0x000fe200078e0203 */
[----:B------:R-:W-:Y:S06]  /*47a0*/  @P1 BRA `(.L_x_58) ;  /* 0xfffffff000b41947 */ /* 0x000fec000383ffff */
[----:B------:R-:W-:Y:S05]  /*47b0*/  BSYNC.RECONVERGENT B1 ;  /* 0x0000000000017941 */ /* 0x000fea0003800200 */
.L_x_45:
[----:B------:R-:W-:Y:S01]  /*47c0*/  LOP3.LUT R4, R4, 0x1, RZ, 0xc0, !PT ;  /* 0x0000000104047812 */ /* 0x000fe200078ec0ff */
[----:B------:R-:W-:Y:S03]  /*47d0*/  BSSY.RECONVERGENT B1, `(.L_x_59) ;  /* 0x0000066000017945 */ /* 0x000fe60003800200 */
[----:B------:R-:W-:-:S13]  /*47e0*/  ISETP.NE.U32.AND P0, PT, R4, 0x1, PT ;  /* 0x000000010400780c */ /* 0x000fda0003f05070 */
[----:B------:R-:W-:Y:S05]  /*47f0*/  @!P0 BRA `(.L_x_60) ;  /* 0x00000004008c8947 */ /* 0x000fea0003800000 */
[----:B------:R-:W0:Y:S01]  /*4800*/  I2F.F64.U32 R4, R5 ;  /* 0x0000000500047312 */ /* 0x000e220000201800 */
[----:B------:R-:W-:Y:S01]  /*4810*/  IMAD.MOV.U32 R12, RZ, RZ, 0x2 ;  /* 0x00000002ff0c7424 */ /* 0x000fe200078e00ff */
[--C-:B0-----:R-:W-:Y:S02]  /*4820*/  DSETP.GEU.AND P1, PT, R48, R4.reuse, PT ;  /* 0x000000043000722a */ /* 0x101fe40003f2e000 */
[--C-:B------:R-:W-:Y:S02]  /*4830*/  DSETP.GEU.AND P6, PT, R50, R4.reuse, PT ;  /* 0x000000043200722a */ /* 0x100fe40003fce000 */
[--C-:B------:R-:W-:Y:S02]  /*4840*/  DSETP.GEU.AND P0, PT, R74, R4.reuse, PT ;  /* 0x000000044a00722a */ /* 0x100fe40003f0e000 */
[--C-:B------:R-:W-:Y:S02]  /*4850*/  DSETP.GEU.AND P2, PT, R76, R4.reuse, PT ;  /* 0x000000044c00722a */ /* 0x100fe40003f4e000 */
[C---:B------:R-:W-:Y:S01]  /*4860*/  FSEL R6, R84.reuse, RZ, P6 ;  /* 0x000000ff54067208 */ /* 0x040fe20003000000 */
[--C-:B------:R-:W-:Y:S01]  /*4870*/  DSETP.GEU.AND P3, PT, R78, R4.reuse, PT ;  /* 0x000000044e00722a */ /* 0x100fe20003f6e000 */
[C---:B------:R-:W-:Y:S01]  /*4880*/  FSEL R7, R85.reuse, RZ, P6 ;  /* 0x000000ff55077208 */ /* 0x040fe20003000000 */
[--C-:B------:R-:W-:Y:S01]  /*4890*/  DSETP.GEU.AND P4, PT, R46, R4.reuse, PT ;  /* 0x000000042e00722a */ /* 0x100fe20003f8e000 */
[----:B------:R-:W-:Y:S01]  /*48a0*/  FSEL R52, R84, RZ, !P6 ;  /* 0x000000ff54347208 */ /* 0x000fe20007000000 */
[----:B------:R-:W-:Y:S01]  /*48b0*/  DSETP.GEU.AND P5, PT, R8, R4, PT ;  /* 0x000000040800722a */ /* 0x000fe20003fae000 */
[----:B------:R-:W-:-:S02]  /*48c0*/  FSEL R53, R85, RZ, !P6 ;  /* 0x000000ff55357208 */ /* 0x000fc40007000000 */
[C---:B------:R-:W-:Y:S01]  /*48d0*/  @P1 DADD R6, R48.reuse, R6 ;  /* 0x0000000030061229 */ /* 0x040fe20000000006 */
[C---:B------:R-:W-:Y:S02]  /*48e0*/  @P1 SEL R2, R12.reuse, 0x1, P6 ;  /* 0x000000010c021807 */ /* 0x040fe40003000000 */
[----:B------:R-:W-:Y:S01]  /*48f0*/  @!P1 SEL R2, RZ, 0x1, !P6 ;  /* 0x00000001ff029807 */ /* 0x000fe20007000000 */
[----:B------:R-:W-:Y:S01]  /*4900*/  @!P1 DADD R52, R48, R52 ;  /* 0x0000000030349229 */ /* 0x000fe20000000034 */
[----:B------:R-:W-:Y:S02]  /*4910*/  @P1 SEL R3, RZ, 0x1, P6 ;  /* 0x00000001ff031807 */ /* 0x000fe40003000000 */
[----:B------:R-:W-:Y:S01]  /*4920*/  @!P1 SEL R3, R12, 0x1, !P6 ;  /* 0x000000010c039807 */ /* 0x000fe20007000000 */
[----:B------:R-:W-:Y:S01]  /*4930*/  @P0 VIADD R2, R2, 0x1 ;  /* 0x0000000102020836 */ /* 0x000fe20000000000 */
[----:B------:R-:W-:Y:S02]  /*4940*/  @P0 DADD R6, R74, R6 ;  /* 0x000000004a060229 */ /* 0x000fe40000000006 */
[----:B------:R-:W-:Y:S01]  /*4950*/  DSETP.GEU.AND P1, PT, R10, R4, PT ;  /* 0x000000040a00722a */ /* 0x000fe20003f2e000 */
        /* <DEDUP_REMOVED lines=14> */
[----:B------:R-:W-:Y:S02]  /*4a40*/  @P1 VIADD R2, R2, 0x1 ;  /* 0x0000000102021836 */ /* 0x000fe40000000000 */
[----:B------:R-:W-:Y:S01]  /*4a50*/  @!P1 VIADD R3, R3, 0x1 ;  /* 0x0000000103039836 */ /* 0x000fe20000000000 */
[C---:B------:R-:W-:Y:S02]  /*4a60*/  @P4 DADD R6, R46.reuse, R6 ;  /* 0x000000002e064229 */ /* 0x040fe40000000006 */
[----:B------:R-:W-:Y:S02]  /*4a70*/  ISETP.NE.AND P0, PT, R2, RZ, PT ;  /* 0x000000ff0200720c */ /* 0x000fe40003f05270 */
[----:B------:R-:W-:Y:S02]  /*4a80*/  @!P4 DADD R52, R46, R52 ;  /* 0x000000002e34c229 */ /* 0x000fe40000000034 */
[----:B------:R-:W-:-:S02]  /*4a90*/  ISETP.EQ.OR P0, PT, R3, RZ, !P0 ;  /* 0x000000ff0300720c */ /* 0x000fc40004702670 */
        /* <DEDUP_REMOVED lines=26> */
.L_x_62:
[----:B------:R-:W-:Y:S05]  /*4c40*/  BSYNC.RECONVERGENT B2 ;  /* 0x0000000000027941 */ /* 0x000fea0003800200 */
.L_x_61:
        /* <DEDUP_REMOVED lines=21> */
.L_x_64:
[----:B------:R-:W-:Y:S05]  /*4da0*/  BSYNC.RECONVERGENT B2 ;  /* 0x0000000000027941 */ /* 0x000fea0003800200 */
.L_x_63:
[----:B------:R-:W-:Y:S01]  /*4db0*/  IMAD R6, R2, R3, RZ ;  /* 0x0000000302067224 */ /* 0x000fe200078e02ff */
[----:B------:R-:W-:-:S03]  /*4dc0*/  DADD R60, R60, -R84 ;  /* 0x000000003c3c7229 */ /* 0x000fc60000000854 */
[----:B------:R-:W0:Y:S05]  /*4dd0*/  I2F.F64.U32 R2, R6 ;  /* 0x0000000600027312 */ /* 0x000e2a0000201800 */
[----:B0-----:R-:W-:-:S08]  /*4de0*/  DMUL R2, R2, R60 ;  /* 0x0000003c02027228 */ /* 0x001fd00000000000 */
[----:B------:R-:W-:-:S08]  /*4df0*/  DMUL R2, R60, R2 ;  /* 0x000000023c027228 */ /* 0x000fd00000000000 */
[----:B------:R-:W-:-:S06]  /*4e00*/  DSETP.GT.AND P0, PT, R2, R82, PT ;  /* 0x000000520200722a */ /* 0x000fcc0003f04000 */
[----:B------:R-:W-:Y:S02]  /*4e10*/  FSEL R80, R4, R80, P0 ;  /* 0x0000005004507208 */ /* 0x000fe40000000000 */
[----:B------:R-:W-:-:S07]  /*4e20*/  FSEL R81, R5, R81, P0 ;  /* 0x0000005105517208 */ /* 0x000fce0000000000 */
.L_x_60:
[----:B------:R-:W-:Y:S05]  /*4e30*/  BSYNC.RECONVERGENT B1 ;  /* 0x0000000000017941 */ /* 0x000fea0003800200 */
.L_x_59:
[--C-:B------:R-:W-:Y:S02]  /*4e40*/  DSETP.GT.AND P0, PT, R50, R80.reuse, PT ;  /* 0x000000503200722a */ /* 0x100fe40003f04000 */
[--C-:B------:R-:W-:Y:S02]  /*4e50*/  DSETP.GT.AND P1, PT, R48, R80.reuse, PT ;  /* 0x000000503000722a */ /* 0x100fe40003f24000 */
[--C-:B------:R-:W-:Y:S02]  /*4e60*/  DSETP.GT.AND P2, PT, R74, R80.reuse, PT ;  /* 0x000000504a00722a */ /* 0x100fe40003f44000 */
[--C-:B------:R-:W-:Y:S01]  /*4e70*/  DSETP.GT.AND P3, PT, R76, R80.reuse, PT ;  /* 0x000000504c00722a */ /* 0x100fe20003f64000 */
[----:B------:R-:W-:Y:S01]  /*4e80*/  SEL R2, RZ, 0x1, !P0 ;  /* 0x00000001ff027807 */ /* 0x000fe20004000000 */
[--C-:B------:R-:W-:Y:S01]  /*4e90*/  DSETP.GT.AND P4, PT, R78, R80.reuse, PT ;  /* 0x000000504e00722a */ /* 0x100fe20003f84000 */
[----:B------:R-:W-:Y:S01]  /*4ea0*/  SEL R3, RZ, 0x2, !P1 ;  /* 0x00000002ff037807 */ /* 0x000fe20004800000 */
[--C-:B------:R-:W-:Y:S01]  /*4eb0*/  DSETP.GT.AND P0, PT, R46, R80.reuse, PT ;  /* 0x000000502e00722a */ /* 0x100fe20003f04000 */
[----:B------:R-:W-:Y:S01]  /*4ec0*/  SEL R4, RZ, 0x4, !P2 ;  /* 0x00000004ff047807 */ /* 0x000fe20005000000 */
[----:B------:R-:W-:-:S02]  /*4ed0*/  DSETP.GT.AND P1, PT, R8, R80, PT ;  /* 0x000000500800722a */ /* 0x000fc40003f24000 */
[----:B------:R-:W-:Y:S01]  /*4ee0*/  DSETP.GT.AND P2, PT, R10, R80, PT ;  /* 0x000000500a00722a */ /* 0x000fe20003f44000 */
[----:B------:R-:W-:Y:S02]  /*4ef0*/  IADD3 R2, PT, PT, R4, R3, R2 ;  /* 0x0000000304027210 */ /* 0x000fe40007ffe002 */
[----:B------:R-:W-:Y:S02]  /*4f00*/  SEL R3, RZ, 0x8, !P3 ;  /* 0x00000008ff037807 */ /* 0x000fe40005800000 */
[----:B------:R-:W-:Y:S02]  /*4f10*/  SEL R4, RZ, 0x10, !P4 ;  /* 0x00000010ff047807 */ /* 0x000fe40006000000 */
[----:B------:R-:W-:Y:S02]  /*4f20*/  SEL R5, RZ, 0xff80, !P2 ;  /* 0x0000ff80ff057807 */ /* 0x000fe40005000000 */
[----:B------:R-:W-:Y:S02]  /*4f30*/  IADD3 R2, PT, PT, R4, R3, R2 ;  /* 0x0000000304027210 */ /* 0x000fe40007ffe002 */
[----:B------:R-:W-:-:S02]  /*4f40*/  SEL R3, RZ, 0x20, !P0 ;  /* 0x00000020ff037807 */ /* 0x000fc40004000000 */
[----:B------:R-:W-:-:S04]  /*4f50*/  SEL R4, RZ, 0x40, !P1 ;  /* 0x00000040ff047807 */ /* 0x000fc80004800000 */
[----:B------:R-:W-:-:S05]  /*4f60*/  IADD3 R2, PT, PT, R4, R3, R2 ;  /* 0x0000000304027210 */ /* 0x000fca0007ffe002 */
[----:B------:R-:W-:-:S05]  /*4f70*/  IMAD.IADD R2, R2, 0x1, R5 ;  /* 0x0000000102027824 */ /* 0x000fca00078e0205 */
[----:B------:R-:W-:Y:S01]  /*4f80*/  PRMT R9, R2, 0x7610, R9 ;  /* 0x0000761002097816 */ /* 0x000fe20000000009 */
[----:B------:R-:W-:Y:S06]  /*4f90*/  BRA `(.L_x_65) ;  /* 0x0000001800ec7947 */ /* 0x000fec0003800000 */
.L_x_12:
[----:B------:R-:W-:-:S13]  /*4fa0*/  ISETP.GE.U32.AND P0, PT, R0, 0x46, PT ;  /* 0x000000460000780c */ /* 0x000fda0003f06070 */
[----:B------:R-:W-:Y:S05]  /*4fb0*/  @!P0 BRA `(.L_x_66) ;  /* 0x0000001400848947 */ /* 0x000fea0003800000 */
[----:B------:R-:W-:Y:S01]  /*4fc0*/  LOP3.LUT R24, R12, 0xff, RZ, 0xc0, !PT ;  /* 0x000000ff0c187812 */ /* 0x000fe200078ec0ff */
[----:B------:R-:W-:Y:S01]  /*4fd0*/  IMAD.MOV.U32 R22, RZ, RZ, 0xff ;  /* 0x000000ffff167424 */ /* 0x000fe200078e00ff */
[----:B------:R-:W-:-:S07]  /*4fe0*/  MOV R52, 0x5000 ;  /* 0x0000500000347802 */ /* 0x000fce0000000f00 */
        /* <DEDUP_REMOVED lines=12> */
.L_x_80:
        /* <DEDUP_REMOVED lines=71> */
.L_x_71:
[----:B------:R-:W-:Y:S05]  /*5520*/  BSYNC.RECONVERGENT B3 ;  /* 0x0000000000037941 */ /* 0x000fea0003800200 */
.L_x_70:
        /* <DEDUP_REMOVED lines=21> */
.L_x_73:
[----:B------:R-:W-:Y:S05]  /*5680*/  BSYNC.RECONVERGENT B3 ;  /* 0x0000000000037941 */ /* 0x000fea0003800200 */
.L_x_72:
        /* <DEDUP_REMOVED lines=10> */
.L_x_69:
[----:B------:R-:W-:Y:S05]  /*5730*/  BSYNC.RECONVERGENT B2 ;  /* 0x0000000000027941 */ /* 0x000fea0003800200 */
.L_x_68:
        /* <DEDUP_REMOVED lines=69> */
.L_x_77:
[----:B------:R-:W-:Y:S05]  /*5b90*/  BSYNC.RECONVERGENT B3 ;  /* 0x0000000000037941 */ /* 0x000fea0003800200 */
.L_x_76:
        /* <DEDUP_REMOVED lines=21> */
.L_x_79:
[----:B------:R-:W-:Y:S05]  /*5cf0*/  BSYNC.RECONVERGENT B3 ;  /* 0x0000000000037941 */ /* 0x000fea0003800200 */
.L_x_78:
        /* <DEDUP_REMOVED lines=10> */
.L_x_75:
[----:B------:R-:W-:Y:S05]  /*5da0*/  BSYNC.RECONVERGENT B2 ;  /* 0x0000000000027941 */ /* 0x000fea0003800200 */
.L_x_74:
[C---:B------:R-:W-:Y:S01]  /*5db0*/  IADD3 R67, PT, PT, R12.reuse, R67, R12 ;  /* 0x000000430c437210 */ /* 0x040fe20007ffe00c */
[----:B------:R-:W-:Y:S01]  /*5dc0*/  IMAD R69, R12, 0x2, R69 ;  /* 0x000000020c457824 */ /* 0x000fe200078e0245 */
[----:B------:R-:W-:Y:S06]  /*5dd0*/  @P1 BRA `(.L_x_80) ;  /* 0xfffffff000b41947 */ /* 0x000fec000383ffff */
[----:B------:R-:W-:Y:S05]  /*5de0*/  BSYNC.RECONVERGENT B1 ;  /* 0x0000000000017941 */ /* 0x000fea0003800200 */
.L_x_67:
        /* <DEDUP_REMOVED lines=72> */
.L_x_84:
[----:B------:R-:W-:Y:S05]  /*6270*/  BSYNC.RECONVERGENT B2 ;  /* 0x0000000000027941 */ /* 0x000fea0003800200 */
.L_x_83:
        /* <DEDUP_REMOVED lines=21> */
.L_x_86:
[----:B------:R-:W-:Y:S05]  /*63d0*/  BSYNC.RECONVERGENT B2 ;  /* 0x0000000000027941 */ /* 0x000fea0003800200 */
.L_x_85:
        /* <DEDUP_REMOVED lines=8> */
.L_x_82:
[----:B------:R-:W-:Y:S05]  /*6460*/  BSYNC.RECONVERGENT B1 ;  /* 0x0000000000017941 */ /* 0x000fea0003800200 */
.L_x_81:
[--C-:B------:R-:W-:Y:S02]  /*6470*/  DSETP.GT.AND P0, PT, R50, R76.reuse, PT ;  /* 0x0000004c3200722a */ /* 0x100fe40003f04000 */
        /* <DEDUP_REMOVED lines=9> */
[----:B------:R-:W-:-:S03]  /*6510*/  DSETP.GT.AND P2, PT, R10, R76, PT ;  /* 0x0000004c0a00722a */ /* 0x000fc60003f44000 */
        /* <DEDUP_REMOVED lines=11> */
.L_x_66:
[----:B------:R-:W-:Y:S01]  /*65d0*/  DADD R52, RZ, R50 ;  /* 0x00000000ff347229 */ /* 0x000fe20000000032 */
[----:B------:R-:W-:-:S07]  /*65e0*/  ISETP.GT.U32.AND P0, PT, R0, 0x31, PT ;  /* 0x000000310000780c */ /* 0x000fce0003f04070 */
[----:B------:R-:W-:-:S08]  /*65f0*/  DADD R52, R48, R52 ;  /* 0x0000000030347229 */ /* 0x000fd00000000034 */
[----:B------:R-:W-:-:S08]  /*6600*/  DADD R52, R6, R52 ;  /* 0x0000000006347229 */ /* 0x000fd00000000034 */
[----:B------:R-:W-:-:S08]  /*6610*/  DADD R52, R4, R52 ;  /* 0x0000000004347229 */ /* 0x000fd00000000034 */
[----:B------:R-:W-:-:S08]  /*6620*/  DADD R52, R2, R52 ;  /* 0x0000000002347229 */ /* 0x000fd00000000034 */
[----:B------:R-:W-:-:S08]  /*6630*/  DADD R52, R46, R52 ;  /* 0x000000002e347229 */ /* 0x000fd00000000034 */
[----:B------:R-:W-:-:S08]  /*6640*/  DADD R52, R8, R52 ;  /* 0x0000000008347229 */ /* 0x000fd00000000034 */
[----:B------:R-:W-:-:S08]  /*6650*/  DADD R52, R10, R52 ;  /* 0x000000000a347229 */ /* 0x000fd00000000034 */
[----:B------:R-:W-:Y:S01]  /*6660*/  DMUL R52, R52, 0.125 ;  /* 0x3fc0000034347828 */ /* 0x000fe20000000000 */
[----:B------:R-:W-:Y:S10]  /*6670*/  @P0 BRA `(.L_x_87) ;  /* 0x0000000000c00947 */ /* 0x000ff40003800000 */
[----:B------:R-:W-:Y:S01]  /*6680*/  DADD R54, R52, 10 ;  /* 0x4024000034367429 */ /* 0x000fe20000000000 */
[----:B------:R-:W-:-:S09]  /*6690*/  ISETP.GT.U32.AND P0, PT, R0, 0x27, PT ;  /* 0x000000270000780c */ /* 0x000fd20003f04070 */
[----:B------:R-:W-:Y:S02]  /*66a0*/  FSEL R52, R52, R54, P0 ;  /* 0x0000003634347208 */ /* 0x000fe40000000000 */
[----:B------:R-:W-:-:S06]  /*66b0*/  FSEL R53, R53, R55, P0 ;  /* 0x0000003735357208 */ /* 0x000fcc0000000000 */
[--C-:B------:R-:W-:Y:S02]  /*66c0*/  DADD R48, R48, -R52.reuse ;  /* 0x0000000030307229 */ /* 0x100fe40000000834 */
[--C-:B------:R-:W-:Y:S02]  /*66d0*/  DADD R50, R50, -R52.reuse ;  /* 0x0000000032327229 */ /* 0x100fe40000000834 */
[--C-:B------:R-:W-:Y:S02]  /*66e0*/  DADD R6, R6, -R52.reuse ;  /* 0x0000000006067229 */ /* 0x100fe40000000834 */
[--C-:B------:R-:W-:Y:S02]  /*66f0*/  DADD R4, R4, -R52.reuse ;  /* 0x0000000004047229 */ /* 0x100fe40000000834 */
[----:B------:R-:W-:Y:S02]  /*6700*/  DADD R2, R2, -R52 ;  /* 0x0000000002027229 */ /* 0x000fe40000000834 */
[----:B------:R-:W-:-:S02]  /*6710*/  DSETP.GT.AND P4, PT, R48, RZ, PT ;  /* 0x000000ff3000722a */ /* 0x000fc40003f84000 */
[----:B------:R-:W-:Y:S02]  /*6720*/  DSETP.GT.AND P3, PT, R50, RZ, PT ;  /* 0x000000ff3200722a */ /* 0x000fe40003f64000 */
[----:B------:R-:W-:Y:S02]  /*6730*/  DSETP.GT.AND P6, PT, R6, RZ, PT ;  /* 0x000000ff0600722a */ /* 0x000fe40003fc4000 */
[--C-:B------:R-:W-:Y:S02]  /*6740*/  DADD R46, R46, -R52.reuse ;  /* 0x000000002e2e7229 */ /* 0x100fe40000000834 */
[----:B------:R-:W-:Y:S02]  /*6750*/  DADD R8, R8, -R52 ;  /* 0x0000000008087229 */ /* 0x000fe40000000834 */
[----:B------:R-:W-:Y:S02]  /*6760*/  DSETP.GT.AND P5, PT, R48, 6, PT ;  /* 0x401800003000742a */ /* 0x000fe40003fa4000 */
[----:B------:R-:W-:-:S02]  /*6770*/  DSETP.GT.AND P1, PT, R4, 6, PT ;  /* 0x401800000400742a */ /* 0x000fc40003f24000 */
[----:B------:R-:W-:Y:S01]  /*6780*/  DSETP.GT.AND P2, PT, R4, RZ, PT ;  /* 0x000000ff0400722a */ /* 0x000fe20003f44000 */
[----:B------:R-:W-:Y:S01]  /*6790*/  SEL R5, RZ, 0x2, !P4 ;  /* 0x00000002ff057807 */ /* 0x000fe20006000000 */
[----:B------:R-:W-:Y:S01]  /*67a0*/  DSETP.GT.AND P0, PT, R6, 6, PT ;  /* 0x401800000600742a */ /* 0x000fe20003f04000 */
[----:B------:R-:W-:Y:S01]  /*67b0*/  SEL R4, RZ, 0x1, !P3 ;  /* 0x00000001ff047807 */ /* 0x000fe20005800000 */
[----:B------:R-:W-:Y:S01]  /*67c0*/  DSETP.GT.AND P4, PT, R2, RZ, PT ;  /* 0x000000ff0200722a */ /* 0x000fe20003f84000 */
[----:B------:R-:W-:Y:S01]  /*67d0*/  SEL R5, R5, 0x2, !P5 ;  /* 0x0000000205057807 */ /* 0x000fe20006800000 */
[----:B------:R-:W-:Y:S02]  /*67e0*/  DADD R10, R10, -R52 ;  /* 0x000000000a0a7229 */ /* 0x000fe40000000834 */
[----:B------:R-:W-:Y:S01]  /*67f0*/  DSETP.GT.AND P3, PT, R2, 6, PT ;  /* 0x401800000200742a */ /* 0x000fe20003f64000 */
[----:B------:R-:W-:Y:S01]  /*6800*/  SEL R2, RZ, 0x4, !P6 ;  /* 0x00000004ff027807 */ /* 0x000fe20007000000 */
[----:B------:R-:W-:Y:S01]  /*6810*/  DSETP.GT.AND P5, PT, R46, RZ, PT ;  /* 0x000000ff2e00722a */ /* 0x000fe20003fa4000 */
[----:B------:R-:W-:Y:S01]  /*6820*/  SEL R3, RZ, 0x8, !P2 ;  /* 0x00000008ff037807 */ /* 0x000fe20005000000 */
[----:B------:R-:W-:Y:S01]  /*6830*/  DSETP.GT.AND P2, PT, R8, RZ, PT ;  /* 0x000000ff0800722a */ /* 0x000fe20003f44000 */
[----:B------:R-:W-:Y:S01]  /*6840*/  SEL R2, R2, 0x4, !P0 ;  /* 0x0000000402027807 */ /* 0x000fe20004000000 */
[----:B------:R-:W-:Y:S01]  /*6850*/  DSETP.GT.AND P6, PT, R46, 6, PT ;  /* 0x401800002e00742a */ /* 0x000fe20003fc4000 */
[----:B------:R-:W-:Y:S01]  /*6860*/  SEL R6, RZ, 0x10, !P4 ;  /* 0x00000010ff067807 */ /* 0x000fe20006000000 */
[----:B------:R-:W-:Y:S01]  /*6870*/  DSETP.GT.AND P0, PT, R8, 6, PT ;  /* 0x401800000800742a */ /* 0x000fe20003f04000 */
[----:B------:R-:W-:Y:S01]  /*6880*/  IADD3 R2, PT, PT, R2, R5, R4 ;  /* 0x0000000502027210 */ /* 0x000fe20007ffe004 */
[C---:B------:R-:W-:Y:S01]  /*6890*/  DSETP.GT.AND P4, PT, R10.reuse, RZ, PT ;  /* 0x000000ff0a00722a */ /* 0x040fe20003f84000 */
[----:B------:R-:W-:Y:S01]  /*68a0*/  SEL R3, R3, 0x8, !P1 ;  /* 0x0000000803037807 */ /* 0x000fe20004800000 */
[----:B------:R-:W-:Y:S01]  /*68b0*/  DSETP.GT.AND P1, PT, R10, 6, PT ;  /* 0x401800000a00742a */ /* 0x000fe20003f24000 */
[----:B------:R-:W-:-:S02]  /*68c0*/  SEL R6, R6, 0x10, !P3 ;  /* 0x0000001006067807 */ /* 0x000fc40005800000 */
[----:B------:R-:W-:Y:S02]  /*68d0*/  SEL R4, RZ, 0x20, !P5 ;  /* 0x00000020ff047807 */ /* 0x000fe40006800000 */
[----:B------:R-:W-:Y:S02]  /*68e0*/  SEL R5, RZ, 0x40, !P2 ;  /* 0x00000040ff057807 */ /* 0x000fe40005000000 */
[----:B------:R-:W-:Y:S02]  /*68f0*/  IADD3 R2, PT, PT, R6, R3, R2 ;  /* 0x0000000306027210 */ /* 0x000fe40007ffe002 */
[----:B------:R-:W-:Y:S02]  /*6900*/  SEL R6, RZ, 0xff80, !P4 ;  /* 0x0000ff80ff067807 */ /* 0x000fe40006000000 */
[----:B------:R-:W-:Y:S02]  /*6910*/  SEL R3, R4, 0x20, !P6 ;  /* 0x0000002004037807 */ /* 0x000fe40007000000 */
[----:B------:R-:W-:-:S02]  /*6920*/  SEL R5, R5, 0x40, !P0 ;  /* 0x0000004005057807 */ /* 0x000fc40004000000 */
[----:B------:R-:W-:Y:S02]  /*6930*/  SEL R7, R6, 0xff80, !P1 ;  /* 0x0000ff8006077807 */ /* 0x000fe40004800000 */
[----:B------:R-:W-:-:S05]  /*6940*/  IADD3 R2, PT, PT, R5, R3, R2 ;  /* 0x0000000305027210 */ /* 0x000fca0007ffe002 */
[----:B------:R-:W-:-:S05]  /*6950*/  IMAD.IADD R2, R2, 0x1, R7 ;  /* 0x0000000102027824 */ /* 0x000fca00078e0207 */
[----:B------:R-:W-:Y:S01]  /*6960*/  PRMT R9, R2, 0x7610, R9 ;  /* 0x0000761002097816 */ /* 0x000fe20000000009 */
[----:B------:R-:W-:Y:S06]  /*6970*/  BRA `(.L_x_65) ;  /* 0x0000000000747947 */ /* 0x000fec0003800000 */
.L_x_87:
[--C-:B------:R-:W-:Y:S02]  /*6980*/  DADD R50, R50, -R52.reuse ;  /* 0x0000000032327229 */ /* 0x100fe40000000834 */
[--C-:B------:R-:W-:Y:S02]  /*6990*/  DADD R48, R48, -R52.reuse ;  /* 0x0000000030307229 */ /* 0x100fe40000000834 */
[--C-:B------:R-:W-:Y:S02]  /*69a0*/  DADD R6, R6, -R52.reuse ;  /* 0x0000000006067229 */ /* 0x100fe40000000834 */
[--C-:B------:R-:W-:Y:S02]  /*69b0*/  DADD R4, R4, -R52.reuse ;  /* 0x0000000004047229 */ /* 0x100fe40000000834 */
[----:B------:R-:W-:Y:S02]  /*69c0*/  DADD R2, R2, -R52 ;  /* 0x0000000002027229 */ /* 0x000fe40000000834 */
[----:B------:R-:W-:-:S02]  /*69d0*/  DSETP.GE.AND P0, PT, R50, RZ, PT ;  /* 0x000000ff3200722a */ /* 0x000fc40003f06000 */
[----:B------:R-:W-:Y:S02]  /*69e0*/  DSETP.GE.AND P1, PT, R48, RZ, PT ;  /* 0x000000ff3000722a */ /* 0x000fe40003f26000 */
[----:B------:R-:W-:Y:S02]  /*69f0*/  DSETP.GE.AND P2, PT, R6, RZ, PT ;  /* 0x000000ff0600722a */ /* 0x000fe40003f46000 */
[--C-:B------:R-:W-:Y:S02]  /*6a00*/  DADD R46, R46, -R52.reuse ;  /* 0x000000002e2e7229 */ /* 0x100fe40000000834 */
[--C-:B------:R-:W-:Y:S02]  /*6a10*/  DADD R8, R8, -R52.reuse ;  /* 0x0000000008087229 */ /* 0x100fe40000000834 */
[----:B------:R-:W-:Y:S02]  /*6a20*/  DSETP.GE.AND P3, PT, R4, RZ, PT ;  /* 0x000000ff0400722a */ /* 0x000fe40003f66000 */
[----:B------:R-:W-:Y:S01]  /*6a30*/  DSETP.GE.AND P4, PT, R2, RZ, PT ;  /* 0x000000ff0200722a */ /* 0x000fe20003f86000 */
[----:B------:R-:W-:Y:S01]  /*6a40*/  SEL R4, RZ, 0x4, !P2 ;  /* 0x00000004ff047807 */ /* 0x000fe20005000000 */
[----:B------:R-:W-:Y:S01]  /*6a50*/  DADD R10, R10, -R52 ;  /* 0x000000000a0a7229 */ /* 0x000fe20000000834 */
[----:B------:R-:W-:Y:S01]  /*6a60*/  SEL R2, RZ, 0x1, !P0 ;  /* 0x00000001ff027807 */ /* 0x000fe20004000000 */
[----:B------:R-:W-:Y:S01]  /*6a70*/  DSETP.GE.AND P0, PT, R46, RZ, PT ;  /* 0x000000ff2e00722a */ /* 0x000fe20003f06000 */
[----:B------:R-:W-:Y:S01]  /*6a80*/  SEL R3, RZ, 0x2, !P1 ;  /* 0x00000002ff037807 */ /* 0x000fe20004800000 */
[----:B------:R-:W-:-:S03]  /*6a90*/  DSETP.GE.AND P1, PT, R8, RZ, PT ;  /* 0x000000ff0800722a */ /* 0x000fc60003f26000 */
[----:B------:R-:W-:Y:S01]  /*6aa0*/  IADD3 R2, PT, PT, R4, R3, R2 ;  /* 0x0000000304027210 */ /* 0x000fe20007ffe002 */
[----:B------:R-:W-:Y:S01]  /*6ab0*/  DSETP.GE.AND P2, PT, R10, RZ, PT ;  /* 0x000000ff0a00722a */ /* 0x000fe20003f46000 */
[----:B------:R-:W-:Y:S02]  /*6ac0*/  SEL R3, RZ, 0x8, !P3 ;  /* 0x00000008ff037807 */ /* 0x000fe40005800000 */
[----:B------:R-:W-:-:S03]  /*6ad0*/  SEL R4, RZ, 0x10, !P4 ;  /* 0x00000010ff047807 */ /* 0x000fc60006000000 */
[----:B------:R-:W-:Y:S02]  /*6ae0*/  SEL R5, RZ, 0xff80, !P2 ;  /* 0x0000ff80ff057807 */ /* 0x000fe40005000000 */
[----:B------:R-:W-:Y:S02]  /*6af0*/  IADD3 R2, PT, PT, R4, R3, R2 ;  /* 0x0000000304027210 */ /* 0x000fe40007ffe002 */
[----:B------:R-:W-:Y:S02]  /*6b00*/  SEL R3, RZ, 0x20, !P0 ;  /* 0x00000020ff037807 */ /* 0x000fe40004000000 */
[----:B------:R-:W-:-:S04]  /*6b10*/  SEL R4, RZ, 0x40, !P1 ;  /* 0x00000040ff047807 */ /* 0x000fc80004800000 */
[----:B------:R-:W-:-:S05]  /*6b20*/  IADD3 R2, PT, PT, R4, R3, R2 ;  /* 0x0000000304027210 */ /* 0x000fca0007ffe002 */
[----:B------:R-:W-:-:S05]  /*6b30*/  IMAD.IADD R2, R2, 0x1, R5 ;  /* 0x0000000102027824 */ /* 0x000fca00078e0205 */
[----:B------:R-:W-:-:S07]  /*6b40*/  PRMT R9, R2, 0x7610, R9 ;  /* 0x0000761002097816 */ /* 0x000fce0000000009 */
.L_x_65:
[----:B------:R-:W0:Y:S01]  /*6b50*/  LDCU.64 UR4, c[0x0][0x3a8] ;  /* 0x00007500ff0477ac */ /* 0x000e220008000a00 */
[----:B------:R-:W-:Y:S01]  /*6b60*/  LOP3.LUT R2, R9, 0x1, RZ, 0xc0, !PT ;  /* 0x0000000109027812 */ /* 0x000fe200078ec0ff */
[----:B------:R-:W-:Y:S01]  /*6b70*/  VIADD R39, R1, 0x20 ;  /* 0x0000002001277836 */ /* 0x000fe20000000000 */
[----:B------:R-:W-:Y:S01]  /*6b80*/  LOP3.LUT R5, R9, 0xff, RZ, 0xc0, !PT ;  /* 0x000000ff09057812 */ /* 0x000fe200078ec0ff */
[----:B------:R-:W-:Y:S01]  /*6b90*/  IMAD.MOV.U32 R8, RZ, RZ, 0x1 ;  /* 0x00000001ff087424 */ /* 0x000fe200078e00ff */
[----:B------:R-:W-:Y:S01]  /*6ba0*/  ISETP.NE.U32.AND P0, PT, R2, 0x1, PT ;  /* 0x000000010200780c */ /* 0x000fe20003f05070 */
[----:B------:R-:W-:Y:S01]  /*6bb0*/  BSSY.RECONVERGENT B0, `(.L_x_88) ;  /* 0x000014d000007945 */ /* 0x000fe20003800200 */
[----:B0-----:R-:W-:-:S11]  /*6bc0*/  IADD3 R10, P1, PT, R13, UR4, RZ ;  /* 0x000000040d0a7c10 */ /* 0x001fd6000ff3e0ff */
[----:B------:R-:W-:Y:S01]  /*6bd0*/  @!P0 IMAD.MOV.U32 R2, RZ, RZ, RZ ;  /* 0x000000ffff028224 */ /* 0x000fe200078e00ff */
[----:B------:R-:W-:Y:S01]  /*6be0*/  @!P0 STL [R1], RZ ;  /* 0x000000ff01008387 */ /* 0x000fe20000100800 */
[----:B------:R-:W-:Y:S01]  /*6bf0*/  @P0 IMAD.MOV.U32 R2, RZ, RZ, 0x1 ;  /* 0x00000001ff020424 */ /* 0x000fe200078e00ff */
[----:B------:R-:W-:Y:S01]  /*6c00*/  LEA.HI.X.SX32 R11, R13, UR5, 0x1, P1 ;  /* 0x000000050d0b7c11 */ /* 0x000fe200088f0eff */
[----:B------:R-:W-:Y:S01]  /*6c10*/  @!P0 IMAD.MOV.U32 R4, RZ, RZ, 0x1 ;  /* 0x00000001ff048424 */ /* 0x000fe200078e00ff */
[C---:B------:R-:W-:Y:S01]  /*6c20*/  R2P PR, R5.reuse, 0x7e ;  /* 0x0000007e05007804 */ /* 0x040fe20000000000 */
[----:B------:R-:W-:Y:S01]  /*6c30*/  @P0 STL [R1+0x20], RZ ;  /* 0x000020ff01000387 */ /* 0x000fe20000100800 */
[----:B------:R-:W-:Y:S01]  /*6c40*/  @P0 IMAD.MOV.U32 R4, RZ, RZ, RZ ;  /* 0x000000ffff040224 */ /* 0x000fe200078e00ff */
[----:B------:R-:W-:Y:S02]  /*6c50*/  LOP3.LUT P0, RZ, R5, 0x80, RZ, 0xc0, !PT ;  /* 0x0000008005ff7812 */ /* 0x000fe4000780c0ff */
[----:B------:R0:W-:Y:S08]  /*6c60*/  STG.E.U8 desc[UR8][R10.64], R9 ;  /* 0x000000090a007986 */ /* 0x0001f0000c101108 */
[----:B------:R-:W-:-:S02]  /*6c70*/  @!P1 VIADD R3, R2, 0x1 ;  /* 0x0000000102039836 */ /* 0x000fc40000000000 */
[----:B------:R-:W-:Y:S02]  /*6c80*/  @!P1 IMAD R5, R2, 0x4, R39 ;  /* 0x0000000402059824 */ /* 0x000fe400078e0227 */
[----:B------:R-:W-:Y:S02]  /*6c90*/  @!P1 IMAD.MOV.U32 R2, RZ, RZ, R3 ;  /* 0x000000ffff029224 */ /* 0x000fe400078e0003 */
[----:B------:R-:W-:Y:S02]  /*6ca0*/  @P1 IMAD R3, R4, 0x4, R1 ;  /* 0x0000000404031824 */ /* 0x000fe400078e0201 */
[C---:B------:R-:W-:Y:S02]  /*6cb0*/  @!P2 VIADD R7, R2.reuse, 0x1 ;  /* 0x000000010207a836 */ /* 0x040fe40000000000 */
[----:B------:R-:W-:Y:S01]  /*6cc0*/  @!P2 IMAD R14, R2, 0x4, R39 ;  /* 0x00000004020ea824 */ /* 0x000fe200078e0227 */
[----:B------:R-:W-:Y:S01]  /*6cd0*/  @P1 STL [R3], R8 ;  /* 0x0000000803001387 */ /* 0x000fe20000100800 */
[----:B------:R-:W-:-:S02]  /*6ce0*/  @!P2 IMAD.MOV.U32 R2, RZ, RZ, R7 ;  /* 0x000000ffff02a224 */ /* 0x000fc400078e0007 */
[----:B------:R-:W-:Y:S01]  /*6cf0*/  @P1 VIADD R6, R4, 0x1 ;  /* 0x0000000104061836 */ /* 0x000fe20000000000 */
[----:B------:R1:W-:Y:S01]  /*6d00*/  @!P1 STL [R5], R8 ;  /* 0x0000000805009387 */ /* 0x0003e20000100800 */
[C---:B------:R-:W-:Y:S02]  /*6d10*/  @!P3 VIADD R12, R2.reuse, 0x1 ;  /* 0x00000001020cb836 */ /* 0x040fe40000000000 */
[--C-:B0-----:R-:W-:Y:S02]  /*6d20*/  @!P3 IMAD R9, R2, 0x4, R39.reuse ;  /* 0x000000040209b824 */ /* 0x101fe400078e0227 */
[----:B------:R-:W-:Y:S02]  /*6d30*/  @!P3 IMAD.MOV.U32 R2, RZ, RZ, R12 ;  /* 0x000000ffff02b224 */ /* 0x000fe400078e000c */
[----:B------:R-:W-:Y:S02]  /*6d40*/  @!P1 IMAD.MOV.U32 R6, RZ, RZ, R4 ;  /* 0x000000ffff069224 */ /* 0x000fe400078e0004 */
[----:B------:R-:W-:-:S02]  /*6d50*/  @!P4 IMAD R16, R2, 0x4, R39 ;  /* 0x000000040210c824 */ /* 0x000fc400078e0227 */
[----:B-1----:R-:W-:Y:S02]  /*6d60*/  @!P4 VIADD R5, R2, 0x1 ;  /* 0x000000010205c836 */ /* 0x002fe40000000000 */
[C---:B------:R-:W-:Y:S02]  /*6d70*/  @P2 VIADD R4, R6.reuse, 0x1 ;  /* 0x0000000106042836 */ /* 0x040fe40000000000 */
[----:B------:R-:W-:Y:S02]  /*6d80*/  @!P2 IMAD.MOV.U32 R4, RZ, RZ, R6 ;  /* 0x000000ffff04a224 */ /* 0x000fe400078e0006 */
[----:B------:R-:W-:Y:S02]  /*6d90*/  IMAD.MOV.U32 R7, RZ, RZ, 0x2 ;  /* 0x00000002ff077424 */ /* 0x000fe400078e00ff */
[----:B------:R-:W-:Y:S02]  /*6da0*/  @P2 IMAD R6, R6, 0x4, R1 ;  /* 0x0000000406062824 */ /* 0x000fe400078e0201 */
[----:B------:R-:W-:-:S02]  /*6db0*/  @!P4 IMAD.MOV.U32 R2, RZ, RZ, R5 ;  /* 0x000000ffff02c224 */ /* 0x000fc400078e0005 */
[----:B------:R-:W-:Y:S01]  /*6dc0*/  @P3 VIADD R10, R4, 0x1 ;  /* 0x00000001040a3836 */ /* 0x000fe20000000000 */
[----:B------:R-:W-:Y:S01]  /*6dd0*/  @P2 STL [R6], R7 ;  /* 0x0000000706002387 */ /* 0x000fe20000100800 */
[----:B------:R-:W-:Y:S02]  /*6de0*/  @!P3 IMAD.MOV.U32 R10, RZ, RZ, R4 ;  /* 0x000000ffff0ab224 */ /* 0x000fe400078e0004 */
[----:B------:R-:W-:Y:S01]  /*6df0*/  @!P5 VIADD R8, R2, 0x1 ;  /* 0x000000010208d836 */ /* 0x000fe20000000000 */
[----:B------:R0:W-:Y:S01]  /*6e00*/  @!P2 STL [R14], R7 ;  /* 0x000000070e00a387 */ /* 0x0001e20000100800 */
[----:B------:R-:W-:Y:S02]  /*6e10*/  IMAD.MOV.U32 R12, RZ, RZ, 0x3 ;  /* 0x00000003ff0c7424 */ /* 0x000fe400078e00ff */
[----:B------:R-:W-:Y:S02]  /*6e20*/  @P3 IMAD R3, R4, 0x4, R1 ;  /* 0x0000000404033824 */ /* 0x000fe400078e0201 */
[----:B------:R-:W-:-:S02]  /*6e30*/  @P4 VIADD R4, R10, 0x1 ;  /* 0x000000010a044836 */ /* 0x000fc40000000000 */
[----:B------:R-:W-:Y:S01]  /*6e40*/  @!P4 IMAD.MOV.U32 R4, RZ, RZ, R10 ;  /* 0x000000ffff04c224 */ /* 0x000fe200078e000a */
[----:B------:R1:W-:Y:S01]  /*6e50*/  @P3 STL [R3], R12 ;  /* 0x0000000c03003387 */ /* 0x0003e20000100800 */
[----:B------:R-:W-:Y:S02]  /*6e60*/  IMAD.MOV.U32 R5, RZ, RZ, 0x4 ;  /* 0x00000004ff057424 */ /* 0x000fe400078e00ff */
[----:B0-----:R-:W-:Y:S01]  /*6e70*/  @!P5 IMAD R14, R2, 0x4, R39 ;  /* 0x00000004020ed824 */ /* 0x001fe200078e0227 */
[----:B------:R0:W-:Y:S01]  /*6e80*/  @!P3 STL [R9], R12 ;  /* 0x0000000c0900b387 */ /* 0x0001e20000100800 */
[----:B------:R-:W-:Y:S02]  /*6e90*/  @!P5 IMAD.MOV.U32 R2, RZ, RZ, R8 ;  /* 0x000000ffff02d224 */ /* 0x000fe400078e0008 */
[----:B------:R-:W-:Y:S02]  /*6ea0*/  @P4 IMAD R10, R10, 0x4, R1 ;  /* 0x000000040a0a4824 */ /* 0x000fe400078e0201 */
[----:B------:R-:W-:-:S02]  /*6eb0*/  @P5 VIADD R6, R4, 0x1 ;  /* 0x0000000104065836 */ /* 0x000fc40000000000 */
[----:B-1----:R-:W-:Y:S01]  /*6ec0*/  @!P6 VIADD R3, R2, 0x1 ;  /* 0x000000010203e836 */ /* 0x002fe20000000000 */
[----:B------:R-:W-:Y:S01]  /*6ed0*/  @P4 STL [R10], R5 ;  /* 0x000000050a004387 */ /* 0x000fe20000100800 */
[----:B------:R-:W-:Y:S02]  /*6ee0*/  @!P5 IMAD.MOV.U32 R6, RZ, RZ, R4 ;  /* 0x000000ffff06d224 */ /* 0x000fe400078e0004 */
[----:B------:R-:W-:Y:S01]  /*6ef0*/  IMAD.MOV.U32 R7, RZ, RZ, 0x5 ;  /* 0x00000005ff077424 */ /* 0x000fe200078e00ff */
[----:B------:R-:W-:Y:S01]  /*6f00*/  @!P4 STL [R16], R5 ;  /* 0x000000051000c387 */ /* 0x000fe20000100800 */
[----:B------:R-:W-:Y:S02]  /*6f10*/  @P5 IMAD R4, R4, 0x4, R1 ;  /* 0x0000000404045824 */ /* 0x000fe400078e0201 */
[----:B------:R-:W-:Y:S02]  /*6f20*/  @!P6 IMAD R18, R2, 0x4, R39 ;  /* 0x000000040212e824 */ /* 0x000fe400078e0227 */
[----:B------:R-:W-:Y:S01]  /*6f30*/  @!P6 IMAD.MOV.U32 R2, RZ, RZ, R3 ;  /* 0x000000ffff02e224 */ /* 0x000fe200078e0003 */
[----:B------:R1:W-:Y:S01]  /*6f40*/  @P5 STL [R4], R7 ;  /* 0x0000000704005387 */ /* 0x0003e20000100800 */
[----:B------:R-:W-:-:S02]  /*6f50*/  @P6 VIADD R8, R6, 0x1 ;  /* 0x0000000106086836 */ /* 0x000fc40000000000 */
[----:B------:R-:W-:Y:S01]  /*6f60*/  @!P6 IMAD.MOV.U32 R8, RZ, RZ, R6 ;  /* 0x000000ffff08e224 */ /* 0x000fe200078e0006 */
[----:B------:R2:W-:Y:S01]  /*6f70*/  @!P5 STL [R14], R7 ;  /* 0x000000070e00d387 */ /* 0x0005e20000100800 */
[----:B0-----:R-:W-:Y:S02]  /*6f80*/  IMAD.MOV.U32 R9, RZ, RZ, 0x6 ;  /* 0x00000006ff097424 */ /* 0x001fe400078e00ff */
[--C-:B------:R-:W-:Y:S02]  /*6f90*/  @P6 IMAD R6, R6, 0x4, R1.reuse ;  /* 0x0000000406066824 */ /* 0x100fe400078e0201 */
[----:B------:R-:W-:Y:S02]  /*6fa0*/  IMAD.MOV.U32 R12, RZ, RZ, 0x7 ;  /* 0x00000007ff0c7424 */ /* 0x000fe400078e00ff */
[----:B-1----:R-:W-:Y:S01]  /*6fb0*/  @!P0 VIADD R4, R2, 0x1 ;  /* 0x0000000102048836 */ /* 0x002fe20000000000 */
[----:B------:R2:W-:Y:S01]  /*6fc0*/  @P6 STL [R6], R9 ;  /* 0x0000000906006387 */ /* 0x0005e20000100800 */
[----:B------:R-:W-:-:S02]  /*6fd0*/  @P0 IMAD R3, R8, 0x4, R1 ;  /* 0x0000000408030824 */ /* 0x000fc400078e0201 */
[----:B------:R-:W-:Y:S01]  /*6fe0*/  @!P0 IMAD R39, R2, 0x4, R39 ;  /* 0x0000000402278824 */ /* 0x000fe200078e0227 */
[----:B------:R2:W-:Y:S01]  /*6ff0*/  @!P6 STL [R18], R9 ;  /* 0x000000091200e387 */ /* 0x0005e20000100800 */
[----:B------:R-:W-:Y:S02]  /*7000*/  @P0 VIADD R11, R8, 0x1 ;  /* 0x00000001080b0836 */ /* 0x000fe40000000000 */
[----:B------:R-:W-:Y:S01]  /*7010*/  @!P0 IMAD.MOV.U32 R2, RZ, RZ, R4 ;  /* 0x000000ffff028224 */ /* 0x000fe200078e0004 */
[----:B------:R2:W-:Y:S01]  /*7020*/  @P0 STL [R3], R12 ;  /* 0x0000000c03000387 */ /* 0x0005e20000100800 */
[----:B------:R-:W-:-:S03]  /*7030*/  @!P0 IMAD.MOV.U32 R11, RZ, RZ, R8 ;  /* 0x000000ffff0b8224 */ /* 0x000fc600078e0008 */
[----:B------:R2:W-:Y:S01]  /*7040*/  @!P0 STL [R39], R12 ;  /* 0x0000000c27008387 */ /* 0x0005e20000100800 */
[----:B------:R-:W-:Y:S02]  /*7050*/  ISETP.NE.AND P0, PT, R2, RZ, PT ;  /* 0x000000ff0200720c */ /* 0x000fe40003f05270 */
[----:B------:R-:W-:-:S13]  /*7060*/  ISETP.NE.AND P1, PT, R11, RZ, PT ;  /* 0x000000ff0b00720c */ /* 0x000fda0003f25270 */
[----:B--2---:R-:W-:Y:S05]  /*7070*/  @P0 BRA P1, `(.L_x_89) ;  /* 0x0000000000b80947 */ /* 0x004fea0000800000 */
[----:B------:R-:W-:Y:S02]  /*7080*/  LOP3.LUT R0, R26, 0xff, RZ, 0xc0, !PT ;  /* 0x000000ff1a007812 */ /* 0x000fe400078ec0ff */
[----:B------:R-:W-:Y:S02]  /*7090*/  LOP3.LUT R5, R28, 0xff, RZ, 0xc0, !PT ;  /* 0x000000ff1c057812 */ /* 0x000fe400078ec0ff */
[----:B------:R-:W-:Y:S02]  /*70a0*/  LOP3.LUT R32, R32, 0xff, RZ, 0xc0, !PT ;  /* 0x000000ff20207812 */ /* 0x000fe400078ec0ff */
[----:B------:R-:W-:Y:S02]  /*70b0*/  LOP3.LUT R2, R15, 0xff, RZ, 0xc0, !PT ;  /* 0x000000ff0f027812 */ /* 0x000fe400078ec0ff */
[----:B------:R-:W-:Y:S02]  /*70c0*/  LOP3.LUT R3, R17, 0xff, RZ, 0xc0, !PT ;  /* 0x000000ff11037812 */ /* 0x000fe400078ec0ff */
[----:B------:R-:W-:-:S02]  /*70d0*/  LOP3.LUT R19, R19, 0xff, RZ, 0xc0, !PT ;  /* 0x000000ff13137812 */ /* 0x000fc400078ec0ff */
[----:B------:R-:W-:Y:S02]  /*70e0*/  LOP3.LUT R30, R30, 0xff, RZ, 0xc0, !PT ;  /* 0x000000ff1e1e7812 */ /* 0x000fe400078ec0ff */
[----:B------:R-:W-:Y:S02]  /*70f0*/  LOP3.LUT R21, R21, 0xff, RZ, 0xc0, !PT ;  /* 0x000000ff15157812 */ /* 0x000fe400078ec0ff */
[----:B------:R-:W-:Y:S02]  /*7100*/  LOP3.LUT R23, R23, 0xff, RZ, 0xc0, !PT ;  /* 0x000000ff17177812 */ /* 0x000fe400078ec0ff */
[----:B------:R-:W-:Y:S02]  /*7110*/  IADD3 R0, PT, PT, R32, R0, R5 ;  /* 0x0000000020007210 */ /* 0x000fe40007ffe005 */
[----:B------:R-:W-:Y:S02]  /*7120*/  LOP3.LUT R5, R36, 0xff, RZ, 0xc0, !PT ;  /* 0x000000ff24057812 */ /* 0x000fe400078ec0ff */
[----:B------:R-:W-:-:S02]  /*7130*/  LOP3.LUT R38, R38, 0xff, RZ, 0xc0, !PT ;  /* 0x000000ff26267812 */ /* 0x000fc400078ec0ff */
[----:B------:R-:W-:Y:S02]  /*7140*/  IADD3 R2, PT, PT, R21, R2, R19 ;  /* 0x0000000215027210 */ /* 0x000fe40007ffe013 */
[----:B------:R-:W-:Y:S02]  /*7150*/  IADD3 R3, PT, PT, R23, R3, R30 ;  /* 0x0000000317037210 */ /* 0x000fe40007ffe01e */
[----:B------:R-:W-:Y:S02]  /*7160*/  LOP3.LUT R7, R34, 0xff, RZ, 0xc0, !PT ;  /* 0x000000ff22077812 */ /* 0x000fe400078ec0ff */
[----:B------:R-:W-:Y:S02]  /*7170*/  LOP3.LUT R4, R25, 0xff, RZ, 0xc0, !PT ;  /* 0x000000ff19047812 */ /* 0x000fe400078ec0ff */
[----:B------:R-:W-:Y:S02]  /*7180*/  LOP3.LUT R29, R29, 0xff, RZ, 0xc0, !PT ;  /* 0x000000ff1d1d7812 */ /* 0x000fe400078ec0ff */
[----:B------:R-:W-:-:S02]  /*7190*/  LOP3.LUT R27, R27, 0xff, RZ, 0xc0, !PT ;  /* 0x000000ff1b1b7812 */ /* 0x000fc400078ec0ff */
[----:B------:R-:W-:Y:S02]  /*71a0*/  IADD3 R0, PT, PT, R38, R0, R5 ;  /* 0x0000000026007210 */ /* 0x000fe40007ffe005 */
[----:B------:R-:W-:Y:S02]  /*71b0*/  LOP3.LUT R5, R40, 0xff, RZ, 0xc0, !PT ;  /* 0x000000ff28057812 */ /* 0x000fe400078ec0ff */
[----:B------:R-:W-:Y:S02]  /*71c0*/  LOP3.LUT R37, R37, 0xff, RZ, 0xc0, !PT ;  /* 0x000000ff25257812 */ /* 0x000fe400078ec0ff */
[----:B------:R-:W-:Y:S02]  /*71d0*/  IADD3 R2, PT, PT, R29, R2, R7 ;  /* 0x000000021d027210 */ /* 0x000fe40007ffe007 */
[----:B------:R-:W-:Y:S02]  /*71e0*/  IADD3 R3, PT, PT, R27, R3, R4 ;  /* 0x000000031b037210 */ /* 0x000fe40007ffe004 */
[----:B------:R-:W-:-:S02]  /*71f0*/  LOP3.LUT R31, R31, 0xff, RZ, 0xc0, !PT ;  /* 0x000000ff1f1f7812 */ /* 0x000fc400078ec0ff */
[----:B------:R-:W-:Y:S02]  /*7200*/  LOP3.LUT R68, R68, 0xff, RZ, 0xc0, !PT ;  /* 0x000000ff44447812 */ /* 0x000fe400078ec0ff */
[----:B------:R-:W-:Y:S02]  /*7210*/  LOP3.LUT R42, R42, 0xff, RZ, 0xc0, !PT ;  /* 0x000000ff2a2a7812 */ /* 0x000fe400078ec0ff */
[----:B------:R-:W-:Y:S02]  /*7220*/  LOP3.LUT R66, R66, 0xff, RZ, 0xc0, !PT ;  /* 0x000000ff42427812 */ /* 0x000fe400078ec0ff */
[----:B------:R-:W-:Y:S02]  /*7230*/  IADD3 R0, PT, PT, R37, R0, R5 ;  /* 0x0000000025007210 */ /* 0x000fe40007ffe005 */
[----:B------:R-:W-:Y:S02]  /*7240*/  LOP3.LUT R35, R35, 0xff, RZ, 0xc0, !PT ;  /* 0x000000ff23237812 */ /* 0x000fe400078ec0ff */
[----:B------:R-:W-:-:S02]  /*7250*/  IADD3 R2, PT, PT, R68, R2, R31 ;  /* 0x0000000244027210 */ /* 0x000fc40007ffe01f */
[----:B------:R-:W-:Y:S01]  /*7260*/  IADD3 R3, PT, PT, R66, R3, R42 ;  /* 0x0000000342037210 */ /* 0x000fe20007ffe02a */
[----:B------:R-:W-:Y:S01]  /*7270*/  IMAD.IADD R0, R35, 0x1, R0 ;  /* 0x0000000123007824 */ /* 0x000fe200078e0200 */
[----:B------:R-:W-:Y:S02]  /*7280*/  LOP3.LUT R5, R44, 0xff, RZ, 0xc0, !PT ;  /* 0x000000ff2c057812 */ /* 0x000fe400078ec0ff */
[----:B------:R-:W-:Y:S02]  /*7290*/  LOP3.LUT R4, R33, 0xff, RZ, 0xc0, !PT ;  /* 0x000000ff21047812 */ /* 0x000fe400078ec0ff */
[----:B------:R-:W-:Y:S01]  /*72a0*/  SHF.R.U32.HI R0, RZ, 0x3, R0 ;  /* 0x00000003ff007819 */ /* 0x000fe20000011600 */
[----:B------:R-:W-:Y:S02]  /*72b0*/  IMAD.IADD R2, R5, 0x1, R2 ;  /* 0x0000000105027824 */ /* 0x000fe400078e0202 */
[----:B------:R-:W-:Y:S01]  /*72c0*/  IMAD.IADD R3, R4, 0x1, R3 ;  /* 0x0000000104037824 */ /* 0x000fe200078e0203 */
[----:B------:R-:W-:-:S02]  /*72d0*/  PRMT R6, R0, 0x7610, R6 ;  /* 0x0000761000067816 */ /* 0x000fc40000000006 */
[----:B------:R-:W-:Y:S02]  /*72e0*/  SHF.R.U32.HI R2, RZ, 0x3, R2 ;  /* 0x00000003ff027819 */ /* 0x000fe40000011602 */
[----:B------:R-:W-:Y:S02]  /*72f0*/  SHF.R.U32.HI R3, RZ, 0x3, R3 ;  /* 0x00000003ff037819 */ /* 0x000fe40000011603 */
[----:B------:R-:W-:Y:S02]  /*7300*/  PRMT R19, R0, 0x7610, R19 ;  /* 0x0000761000137816 */ /* 0x000fe40000000013 */
[C---:B------:R-:W-:Y:S02]  /*7310*/  PRMT R0, R2.reuse, 0x7610, R0 ;  /* 0x0000761002007816 */ /* 0x040fe40000000000 */
[----:B------:R-:W-:Y:S02]  /*7320*/  PRMT R17, R2, 0x7610, R17 ;  /* 0x0000761002117816 */ /* 0x000fe40000000011 */
[----:B------:R-:W-:-:S02]  /*7330*/  PRMT R7, R3, 0x7610, R7 ;  /* 0x0000761003077816 */ /* 0x000fc40000000007 */
[----:B------:R-:W-:Y:S01]  /*7340*/  PRMT R15, R3, 0x7610, R15 ;  /* 0x00007610030f7816 */ /* 0x000fe2000000000f */
[----:B------:R-:W-:Y:S06]  /*7350*/  BRA `(.L_x_90) ;  /* 0x0000000c00487947 */ /* 0x000fec0003800000 */
.L_x_89:
[----:B------:R-:W2:Y:S01]  /*7360*/  LDL.128 R4, [R1] ;  /* 0x0000000001047983 */ /* 0x000ea20000100c00 */
[----:B------:R-:W-:Y:S01]  /*7370*/  ISETP.NE.AND P0, PT, R11, 0x1, PT ;  /* 0x000000010b00780c */ /* 0x000fe20003f05270 */
[----:B------:R-:W-:Y:S01]  /*7380*/  BSSY.RECONVERGENT B1, `(.L_x_91) ;  /* 0x0000043000017945 */ /* 0x000fe20003800200 */
[----:B--2---:R-:W-:-:S05]  /*7390*/  IMAD R9, R4, 0x3, R1 ;  /* 0x0000000304097824 */ /* 0x004fca00078e0201 */
[----:B------:R0:W5:Y:S04]  /*73a0*/  LDL.U8 R8, [R9+0x40] ;  /* 0x0000400009087983 */ /* 0x0001680000100000 */
[----:B------:R0:W5:Y:S04]  /*73b0*/  LDL.U8 R3, [R9+0x41] ;  /* 0x0000410009037983 */ /* 0x0001680000100000 */
[----:B------:R0:W5:Y:S01]  /*73c0*/  LDL.U8 R4, [R9+0x42] ;  /* 0x0000420009047983 */ /* 0x0001620000100000 */
[----:B------:R-:W-:Y:S05]  /*73d0*/  @!P0 BRA `(.L_x_92) ;  /* 0x0000000000f48947 */ /* 0x000fea0003800000 */
[----:B------:R-:W-:-:S05]  /*73e0*/  IMAD R12, R5, 0x3, R1 ;  /* 0x00000003050c7824 */ /* 0x000fca00078e0201 */
[----:B------:R-:W2:Y:S04]  /*73f0*/  LDL.U8 R5, [R12+0x40] ;  /* 0x000040000c057983 */ /* 0x000ea80000100000 */
[----:B------:R-:W3:Y:S04]  /*7400*/  LDL.U8 R10, [R12+0x41] ;  /* 0x000041000c0a7983 */ /* 0x000ee80000100000 */
[----:B0-----:R-:W4:Y:S01]  /*7410*/  LDL.U8 R9, [R12+0x42] ;  /* 0x000042000c097983 */ /* 0x001f220000100000 */
[----:B------:R-:W-:Y:S01]  /*7420*/  ISETP.NE.AND P0, PT, R11, 0x2, PT ;  /* 0x000000020b00780c */ /* 0x000fe20003f05270 */
[----:B--2--5:R-:W-:-:S02]  /*7430*/  IMAD.IADD R8, R8, 0x1, R5 ;  /* 0x0000000108087824 */ /* 0x024fc400078e0205 */
[----:B---3--:R-:W-:Y:S02]  /*7440*/  IMAD.IADD R3, R3, 0x1, R10 ;  /* 0x0000000103037824 */ /* 0x008fe400078e020a */
[----:B----4-:R-:W-:-:S08]  /*7450*/  IMAD.IADD R4, R4, 0x1, R9 ;  /* 0x0000000104047824 */ /* 0x010fd000078e0209 */
[----:B------:R-:W-:Y:S05]  /*7460*/  @!P0 BRA `(.L_x_92) ;  /* 0x0000000000d08947 */ /* 0x000fea0003800000 */
[----:B------:R-:W-:-:S05]  /*7470*/  IMAD R10, R6, 0x3, R1 ;  /* 0x00000003060a7824 */ /* 0x000fca00078e0201 */
[----:B------:R-:W2:Y:S04]  /*7480*/  LDL.U8 R5, [R10+0x40] ;  /* 0x000040000a057983 */ /* 0x000ea80000100000 */
[----:B------:R-:W3:Y:S04]  /*7490*/  LDL.U8 R6, [R10+0x41] ;  /* 0x000041000a067983 */ /* 0x000ee80000100000 */
[----:B------:R-:W4:Y:S01]  /*74a0*/  LDL.U8 R9, [R10+0x42] ;  /* 0x000042000a097983 */ /* 0x000f220000100000 */
[----:B------:R-:W-:Y:S01]  /*74b0*/  ISETP.NE.AND P0, PT, R11, 0x3, PT ;  /* 0x000000030b00780c */ /* 0x000fe20003f05270 */
[----:B--2---:R-:W-:-:S02]  /*74c0*/  IMAD.IADD R8, R8, 0x1, R5 ;  /* 0x0000000108087824 */ /* 0x004fc400078e0205 */
        /* <DEDUP_REMOVED lines=12> */
[----:B------:R-:W2:Y:S01]  /*7590*/  LDL.128 R16, [R1+0x10] ;  /* 0x0000100001107983 */ /* 0x000ea20000100c00 */
[----:B------:R-:W-:Y:S01]  /*75a0*/  ISETP.NE.AND P0, PT, R11, 0x5, PT ;  /* 0x000000050b00780c */ /* 0x000fe20003f05270 */
[----:B--2---:R-:W-:-:S05]  /*75b0*/  IMAD R16, R16, 0x3, R1 ;  /* 0x0000000310107824 */ /* 0x004fca00078e0201 */
[----:B------:R-:W2:Y:S04]  /*75c0*/  LDL.U8 R5, [R16+0x40] ;  /* 0x0000400010057983 */ /* 0x000ea80000100000 */
[----:B------:R-:W3:Y:S04]  /*75d0*/  LDL.U8 R6, [R16+0x41] ;  /* 0x0000410010067983 */ /* 0x000ee80000100000 */
[----:B------:R-:W4:Y:S01]  /*75e0*/  LDL.U8 R7, [R16+0x42] ;  /* 0x0000420010077983 */ /* 0x000f220000100000 */
[----:B--2---:R-:W-:Y:S02]  /*75f0*/  IMAD.IADD R8, R8, 0x1, R5 ;  /* 0x0000000108087824 */ /* 0x004fe400078e0205 */
[----:B---3--:R-:W-:-:S02]  /*7600*/  IMAD.IADD R3, R3, 0x1, R6 ;  /* 0x0000000103037824 */ /* 0x008fc400078e0206 */
[----:B----4-:R-:W-:Y:S01]  /*7610*/  IMAD.IADD R4, R4, 0x1, R7 ;  /* 0x0000000104047824 */ /* 0x010fe200078e0207 */
[----:B------:R-:W-:Y:S06]  /*7620*/  @!P0 BRA `(.L_x_92) ;  /* 0x0000000000608947 */ /* 0x000fec0003800000 */
        /* <DEDUP_REMOVED lines=9> */
[----:B------:R-:W-:Y:S01]  /*76c0*/  ISETP.NE.AND P0, PT, R11, 0x7, PT ;  /* 0x000000070b00780c */ /* 0x000fe20003f05270 */
[----:B------:R-:W-:-:S05]  /*76d0*/  IMAD R18, R18, 0x3, R1 ;  /* 0x0000000312127824 */ /* 0x000fca00078e0201 */
[----:B------:R-:W2:Y:S04]  /*76e0*/  LDL.U8 R5, [R18+0x40] ;  /* 0x0000400012057983 */ /* 0x000ea80000100000 */
[----:B------:R-:W3:Y:S03]  /*76f0*/  LDL.U8 R6, [R18+0x41] ;  /* 0x0000410012067983 */ /* 0x000ee60000100000 */
[----:B------:R-:W-:Y:S01]  /*7700*/  @P0 IMAD R19, R19, 0x3, R1 ;  /* 0x0000000313130824 */ /* 0x000fe200078e0201 */
[----:B------:R-:W4:Y:S04]  /*7710*/  LDL.U8 R7, [R18+0x42] ;  /* 0x0000420012077983 */ /* 0x000f280000100000 */
[----:B------:R-:W5:Y:S04]  /*7720*/  @P0 LDL.U8 R9, [R19+0x40] ;  /* 0x0000400013090983 */ /* 0x000f680000100000 */
[----:B------:R-:W5:Y:S04]  /*7730*/  @P0 LDL.U8 R10, [R19+0x41] ;  /* 0x00004100130a0983 */ /* 0x000f680000100000 */
[----:B------:R-:W5:Y:S01]  /*7740*/  @P0 LDL.U8 R15, [R19+0x42] ;  /* 0x00004200130f0983 */ /* 0x000f620000100000 */
[----:B--2---:R-:W-:-:S02]  /*7750*/  IMAD.IADD R8, R8, 0x1, R5 ;  /* 0x0000000108087824 */ /* 0x004fc400078e0205 */
[----:B---3--:R-:W-:Y:S02]  /*7760*/  IMAD.IADD R3, R3, 0x1, R6 ;  /* 0x0000000103037824 */ /* 0x008fe400078e0206 */
[----:B----4-:R-:W-:Y:S02]  /*7770*/  IMAD.IADD R4, R4, 0x1, R7 ;  /* 0x0000000104047824 */ /* 0x010fe400078e0207 */
[----:B-----5:R-:W-:Y:S02]  /*7780*/  @P0 IMAD.IADD R8, R8, 0x1, R9 ;  /* 0x0000000108080824 */ /* 0x020fe400078e0209 */
[----:B------:R-:W-:Y:S02]  /*7790*/  @P0 IMAD.IADD R3, R3, 0x1, R10 ;  /* 0x0000000103030824 */ /* 0x000fe400078e020a */
[----:B------:R-:W-:-:S07]  /*77a0*/  @P0 IMAD.IADD R4, R4, 0x1, R15 ;  /* 0x0000000104040824 */ /* 0x000fce00078e020f */
.L_x_92:
[----:B------:R-:W-:Y:S05]  /*77b0*/  BSYNC.RECONVERGENT B1 ;  /* 0x0000000000017941 */ /* 0x000fea0003800200 */
.L_x_91:
[----:B------:R-:W2:Y:S01]  /*77c0*/  LDL.128 R16, [R1+0x20] ;  /* 0x0000200001107983 */ /* 0x000ea20000100c00 */
        /* <DEDUP_REMOVED lines=9> */
[----:B0-----:R-:W3:Y:S04]  /*7860*/  LDL.U8 R9, [R17+0x41] ;  /* 0x0000410011097983 */ /* 0x001ee80000100000 */
[----:B------:R-:W4:Y:S01]  /*7870*/  LDL.U8 R12, [R17+0x42] ;  /* 0x00004200110c7983 */ /* 0x000f220000100000 */
        /* <DEDUP_REMOVED lines=23> */
[----:B-1----:R-:W2:Y:S01]  /*79f0*/  LDL.128 R16, [R1+0x30] ;  /* 0x0000300001107983 */ /* 0x002ea20000100c00 */
        /* <DEDUP_REMOVED lines=33> */
.L_x_94:
[----:B------:R-:W-:Y:S05]  /*7c10*/  BSYNC.RECONVERGENT B1 ;  /* 0x0000000000017941 */ /* 0x000fea0003800200 */
.L_x_93:
[----:B-----5:R-:W-:Y:S02]  /*7c20*/  LOP3.LUT R22, R8, 0xffff, RZ, 0xc0, !PT ;  /* 0x0000ffff08167812 */ /* 0x020fe400078ec0ff */
[----:B------:R-:W-:Y:S02]  /*7c30*/  LOP3.LUT R24, R11, 0xffff, RZ, 0xc0, !PT ;  /* 0x0000ffff0b187812 */ /* 0x000fe400078ec0ff */
[----:B------:R-:W-:-:S07]  /*7c40*/  MOV R52, 0x7c60 ;  /* 0x00007c6000347802 */ /* 0x000fce0000000f00 */
[----:B01----:R-:W-:Y:S05]  /*7c50*/  CALL.REL.NOINC `($__internal_1_$__cuda_sm20_div_u16) ;  /* 0x0000000800b07944 */ /* 0x003fea0003c00000 */
[----:B------:R-:W-:Y:S01]  /*7c60*/  IMAD.MOV.U32 R12, RZ, RZ, R39 ;  /* 0x000000ffff0c7224 */ /* 0x000fe200078e0027 */
[----:B------:R-:W-:Y:S02]  /*7c70*/  LOP3.LUT R22, R3, 0xffff, RZ, 0xc0, !PT ;  /* 0x0000ffff03167812 */ /* 0x000fe400078ec0ff */
[----:B------:R-:W-:Y:S02]  /*7c80*/  LOP3.LUT R24, R11, 0xffff, RZ, 0xc0, !PT ;  /* 0x0000ffff0b187812 */ /* 0x000fe400078ec0ff */
[----:B------:R-:W-:-:S07]  /*7c90*/  MOV R52, 0x7cb0 ;  /* 0x00007cb000347802 */ /* 0x000fce0000000f00 */
[----:B------:R-:W-:Y:S05]  /*7ca0*/  CALL.REL.NOINC `($__internal_1_$__cuda_sm20_div_u16) ;  /* 0x00000008009c7944 */ /* 0x000fea0003c00000 */
        /* <DEDUP_REMOVED lines=10> */
[----:B------:R-:W-:Y:S02]  /*7d50*/  LOP3.LUT R22, R6, 0xffff, RZ, 0xc0, !PT ;  /* 0x0000ffff06167812 */ /* 0x000fe400078ec0ff */
[----:B------:R-:W-:Y:S02]  /*7d60*/  PRMT R19, R39, 0x7610, R19 ;  /* 0x0000761027137816 */ /* 0x000fe40000000013 */
[----:B------:R-:W-:Y:S02]  /*7d70*/  LOP3.LUT R24, R2, 0xffff, RZ, 0xc0, !PT ;  /* 0x0000ffff02187812 */ /* 0x000fe400078ec0ff */
[----:B------:R-:W-:-:S07]  /*7d80*/  MOV R52, 0x7da0 ;  /* 0x00007da000347802 */ /* 0x000fce0000000f00 */
[----:B------:R-:W-:Y:S05]  /*7d90*/  CALL.REL.NOINC `($__internal_1_$__cuda_sm20_div_u16) ;  /* 0x0000000800607944 */ /* 0x000fea0003c00000 */
[----:B------:R-:W-:Y:S02]  /*7da0*/  LOP3.LUT R22, R7, 0xffff, RZ, 0xc0, !PT ;  /* 0x0000ffff07167812 */ /* 0x000fe400078ec0ff */
[----:B------:R-:W-:Y:S02]  /*7db0*/  LOP3.LUT R24, R2, 0xffff, RZ, 0xc0, !PT ;  /* 0x0000ffff02187812 */ /* 0x000fe400078ec0ff */
[----:B------:R-:W-:Y:S02]  /*7dc0*/  PRMT R17, R39, 0x7610, R17 ;  /* 0x0000761027117816 */ /* 0x000fe40000000011 */
[----:B------:R-:W-:-:S07]  /*7dd0*/  MOV R52, 0x7df0 ;  /* 0x00007df000347802 */ /* 0x000fce0000000f00 */
[----:B------:R-:W-:Y:S05]  /*7de0*/  CALL.REL.NOINC `($__internal_1_$__cuda_sm20_div_u16) ;  /* 0x00000008004c7944 */ /* 0x000fea0003c00000 */
[----:B------:R-:W-:Y:S02]  /*7df0*/  ISETP.GT.U32.AND P0, PT, R0, 0x45, PT ;  /* 0x000000450000780c */ /* 0x000fe40003f04070 */
[----:B------:R-:W-:Y:S02]  /*7e00*/  PRMT R15, R39, 0x7610, R15 ;  /* 0x00007610270f7816 */ /* 0x000fe4000000000f */
[----:B------:R-:W-:Y:S02]  /*7e10*/  PRMT R7, R16, 0x7610, R7 ;  /* 0x0000761010077816 */ /* 0x000fe40000000007 */
[----:B------:R-:W-:Y:S02]  /*7e20*/  PRMT R0, R14, 0x7610, R0 ;  /* 0x000076100e007816 */ /* 0x000fe40000000000 */
[----:B------:R-:W-:-:S05]  /*7e30*/  PRMT R6, R12, 0x7610, R6 ;  /* 0x000076100c067816 */ /* 0x000fca0000000006 */
[----:B------:R-:W-:Y:S05]  /*7e40*/  @P0 BRA `(.L_x_90) ;  /* 0x00000000008c0947 */ /* 0x000fea0003800000 */
[----:B------:R-:W-:Y:S01]  /*7e50*/  LOP3.LUT R0, R17, 0xff, RZ, 0xc0, !PT ;  /* 0x000000ff11007812 */ /* 0x000fe200078ec0ff */
[----:B------:R-:W-:Y:S01]  /*7e60*/  UMOV UR4, 0x39581062 ;  /* 0x3958106200047882 */ /* 0x000fe20000000000 */
[----:B------:R-:W-:Y:S01]  /*7e70*/  LOP3.LUT R4, R14, 0xff, RZ, 0xc0, !PT ;  /* 0x000000ff0e047812 */ /* 0x000fe200078ec0ff */
[----:B------:R-:W-:Y:S01]  /*7e80*/  UMOV UR5, 0x3fe2c8b4 ;  /* 0x3fe2c8b400057882 */ /* 0x000fe20000000000 */
[----:B------:R0:W1:Y:S01]  /*7e90*/  I2F.F64.U16 R8, R0 ;  /* 0x0000000000087312 */ /* 0x0000620000101800 */
[----:B------:R-:W-:Y:S01]  /*7ea0*/  LOP3.LUT R6, R19, 0xff, RZ, 0xc0, !PT ;  /* 0x000000ff13067812 */ /* 0x000fe200078ec0ff */
[----:B------:R-:W-:Y:S01]  /*7eb0*/  UMOV UR6, 0xe5604189 ;  /* 0xe560418900067882 */ /* 0x000fe20000000000 */
[----:B------:R-:W-:Y:S01]  /*7ec0*/  LOP3.LUT R10, R15, 0xff, RZ, 0xc0, !PT ;  /* 0x000000ff0f0a7812 */ /* 0x000fe200078ec0ff */
[----:B------:R-:W-:Y:S01]  /*7ed0*/  UMOV UR7, 0x3fd322d0 ;  /* 0x3fd322d000077882 */ /* 0x000fe20000000000 */
[----:B------:R-:W-:Y:S02]  /*7ee0*/  LOP3.LUT R20, R12, 0xff, RZ, 0xc0, !PT ;  /* 0x000000ff0c147812 */ /* 0x000fe400078ec0ff */
[----:B------:R-:W-:Y:S01]  /*7ef0*/  LOP3.LUT R18, R16, 0xff, RZ, 0xc0, !PT ;  /* 0x000000ff10127812 */ /* 0x000fe200078ec0ff */
[----:B------:R-:W2:Y:S01]  /*7f00*/  I2F.F64.U16 R4, R4 ;  /* 0x0000000400047312 */ /* 0x000ea20000101800 */
[----:B0-----:R-:W-:Y:S01]  /*7f10*/  PRMT R0, R14, 0x7610, R0 ;  /* 0x000076100e007816 */ /* 0x001fe20000000000 */
[----:B-1----:R-:W-:-:S06]  /*7f20*/  DMUL R8, R8, UR4 ;  /* 0x0000000408087c28 */ /* 0x002fcc0008000000 */
[----:B------:R-:W0:Y:S01]  /*7f30*/  I2F.F64.U16 R6, R6 ;  /* 0x0000000600067312 */ /* 0x000e220000101800 */
[----:B--2---:R-:W-:-:S07]  /*7f40*/  DMUL R4, R4, UR4 ;  /* 0x0000000404047c28 */ /* 0x004fce0008000000 */
[----:B------:R-:W1:Y:S01]  /*7f50*/  I2F.F64.U16 R2, R20 ;  /* 0x0000001400027312 */ /* 0x000e620000101800 */
[----:B------:R-:W-:Y:S01]  /*7f60*/  UMOV UR4, 0x9fbe76c9 ;  /* 0x9fbe76c900047882 */ /* 0x000fe20000000000 */
[----:B------:R-:W-:Y:S01]  /*7f70*/  UMOV UR5, 0x3fbd2f1a ;  /* 0x3fbd2f1a00057882 */ /* 0x000fe20000000000 */
[----:B0-----:R-:W-:-:S05]  /*7f80*/  DFMA R8, R6, UR6, R8 ;  /* 0x0000000606087c2b */ /* 0x001fca0008000008 */
[----:B------:R-:W0:Y:S01]  /*7f90*/  I2F.F64.U16 R10, R10 ;  /* 0x0000000a000a7312 */ /* 0x000e220000101800 */
[----:B-1----:R-:W-:-:S07]  /*7fa0*/  DFMA R2, R2, UR6, R4 ;  /* 0x0000000602027c2b */ /* 0x002fce0008000004 */
[----:B------:R-:W1:Y:S01]  /*7fb0*/  I2F.F64.U16 R6, R18 ;  /* 0x0000001200067312 */ /* 0x000e620000101800 */
[----:B0-----:R-:W-:Y:S02]  /*7fc0*/  DFMA R8, R10, UR4, R8 ;  /* 0x000000040a087c2b */ /* 0x001fe40008000008 */
[----:B-1----:R-:W-:-:S06]  /*7fd0*/  DFMA R2, R6, UR4, R2 ;  /* 0x0000000406027c2b */ /* 0x002fcc0008000002 */
[----:B------:R-:W-:Y:S01]  /*7fe0*/  DADD R8, R8, -15 ;  /* 0xc02e000008087429 */ /* 0x000fe20000000000 */
[----:B------:R-:W-:Y:S02]  /*7ff0*/  PRMT R7, R16, 0x7610, R7 ;  /* 0x0000761010077816 */ /* 0x000fe40000000007 */
[----:B------:R-:W-:-:S05]  /*8000*/  PRMT R6, R12, 0x7610, R6 ;  /* 0x000076100c067816 */ /* 0x000fca0000000006 */
[----:B------:R-:W-:-:S14]  /*8010*/  DSETP.GEU.AND P0, PT, R2, R8, PT ;  /* 0x000000080200722a */ /* 0x000fdc0003f0e000 */
[----:B------:R-:W-:Y:S02]  /*8020*/  @!P0 PRMT R7, R15, 0x7610, R7 ;  /* 0x000076100f078816 */ /* 0x000fe40000000007 */
[----:B------:R-:W-:Y:S02]  /*8030*/  @!P0 PRMT R0, R17, 0x7610, R0 ;  /* 0x0000761011008816 */ /* 0x000fe40000000000 */
[----:B------:R-:W-:Y:S02]  /*8040*/  @!P0 PRMT R6, R19, 0x7610, R6 ;  /* 0x0000761013068816 */ /* 0x000fe40000000006 */
[----:B------:R-:W-:Y:S02]  /*8050*/  @!P0 PRMT R15, R16, 0x7610, R15 ;  /* 0x00007610100f8816 */ /* 0x000fe4000000000f */
[----:B------:R-:W-:Y:S02]  /*8060*/  @!P0 PRMT R17, R14, 0x7610, R17 ;  /* 0x000076100e118816 */ /* 0x000fe40000000011 */
[----:B------:R-:W-:-:S07]  /*8070*/  @!P0 PRMT R19, R12, 0x7610, R19 ;  /* 0x000076100c138816 */ /* 0x000fce0000000013 */
.L_x_90:
[----:B------:R-:W-:Y:S05]  /*8080*/  BSYNC.RECONVERGENT B0 ;  /* 0x0000000000007941 */ /* 0x000fea0003800200 */
.L_x_88:
[----:B------:R-:W0:Y:S01]  /*8090*/  LDCU.128 UR4, c[0x0][0x3b0] ;  /* 0x00007600ff0477ac */ /* 0x000e220008000c00 */
[----:B------:R-:W-:-:S05]  /*80a0*/  IMAD R4, R13, 0x3, RZ ;  /* 0x000000030d047824 */ /* 0x000fca00078e02ff */
[----:B------:R-:W-:Y:S02]  /*80b0*/  SHF.R.S32.HI R5, RZ, 0x1f, R4 ;  /* 0x0000001fff057819 */ /* 0x000fe40000011404 */
[C---:B0-----:R-:W-:Y:S02]  /*80c0*/  IADD3 R2, P0, PT, R4.reuse, UR4, RZ ;  /* 0x0000000404027c10 */ /* 0x041fe4000ff1e0ff */
[----:B------:R-:W-:Y:S02]  /*80d0*/  IADD3 R4, P1, PT, R4, UR6, RZ ;  /* 0x0000000604047c10 */ /* 0x000fe4000ff3e0ff */
[C---:B------:R-:W-:Y:S02]  /*80e0*/  IADD3.X R3, PT, PT, R5.reuse, UR5, RZ, P0, !PT ;  /* 0x0000000505037c10 */ /* 0x040fe400087fe4ff */
[----:B------:R-:W-:-:S03]  /*80f0*/  IADD3.X R5, PT, PT, R5, UR7, RZ, P1, !PT ;  /* 0x0000000705057c10 */ /* 0x000fc60008ffe4ff */
[----:B------:R-:W-:Y:S04]  /*8100*/  STG.E.U8 desc[UR8][R2.64], R6 ;  /* 0x0000000602007986 */ /* 0x000fe8000c101108 */
[----:B------:R-:W-:Y:S04]  /*8110*/  STG.E.U8 desc[UR8][R2.64+0x1], R0 ;  /* 0x0000010002007986 */ /* 0x000fe8000c101108 */
[----:B------:R-:W-:Y:S04]  /*8120*/  STG.E.U8 desc[UR8][R2.64+0x2], R7 ;  /* 0x0000020702007986 */ /* 0x000fe8000c101108 */
[----:B------:R-:W-:Y:S04]  /*8130*/  STG.E.U8 desc[UR8][R4.64], R19 ;  /* 0x0000001304007986 */ /* 0x000fe8000c101108 */
[----:B------:R-:W-:Y:S04]  /*8140*/  STG.E.U8 desc[UR8][R4.64+0x1], R17 ;  /* 0x0000011104007986 */ /* 0x000fe8000c101108 */
[----:B------:R-:W-:Y:S01]  /*8150*/  STG.E.U8 desc[UR8][R4.64+0x2], R15 ;  /* 0x0000020f04007986 */ /* 0x000fe2000c101108 */
[----:B------:R-:W-:Y:S05]  /*8160*/  EXIT ;  /* 0x000000000000794d */ /* 0x000fea0003800000 */
        .weak           $__internal_0_$__cuda_sm20_div_rn_f64_full
        .type           $__internal_0_$__cuda_sm20_div_rn_f64_full,@function
        .size           $__internal_0_$__cuda_sm20_div_rn_f64_full,($__internal_1_$__cuda_sm20_div_u16 - $__internal_0_$__cuda_sm20_div_rn_f64_full)
$__internal_0_$__cuda_sm20_div_rn_f64_full:
[----:B------:R-:W-:Y:S01]  /*8170*/  FSETP.GEU.AND P3, PT, |R53|, 1.469367938527859385e-39, PT ;  /* 0x001000003500780b */ /* 0x000fe20003f6e200 */
[----:B------:R-:W-:Y:S01]  /*8180*/  IMAD.MOV.U32 R54, RZ, RZ, R56 ;  /* 0x000000ffff367224 */ /* 0x000fe200078e0038 */
[C---:B------:R-:W-:Y:S01]  /*8190*/  FSETP.GEU.AND P0, PT, |R55|.reuse, 1.469367938527859385e-39, PT ;  /* 0x001000003700780b */ /* 0x040fe20003f0e200 */
[----:B------:R-:W-:Y:S01]  /*81a0*/  IMAD.MOV.U32 R41, RZ, RZ, 0x1ca00000 ;  /* 0x1ca00000ff297424 */ /* 0x000fe200078e00ff */
[----:B------:R-:W-:Y:S01]  /*81b0*/  LOP3.LUT R57, R55, 0x800fffff, RZ, 0xc0, !PT ;  /* 0x800fffff37397812 */ /* 0x000fe200078ec0ff */
[----:B------:R-:W-:Y:S01]  /*81c0*/  IMAD.MOV.U32 R62, RZ, RZ, 0x1 ;  /* 0x00000001ff3e7424 */ /* 0x000fe200078e00ff */
[----:B------:R-:W-:Y:S01]  /*81d0*/  LOP3.LUT R39, R53, 0x7ff00000, RZ, 0xc0, !PT ;  /* 0x7ff0000035277812 */ /* 0x000fe200078ec0ff */
[----:B------:R-:W-:Y:S01]  /*81e0*/  BSSY.RECONVERGENT B0, `(.L_x_95) ;  /* 0x0000050000007945 */ /* 0x000fe20003800200 */
[----:B------:R-:W-:Y:S02]  /*81f0*/  LOP3.LUT R57, R57, 0x3ff00000, RZ, 0xfc, !PT ;  /* 0x3ff0000039397812 */ /* 0x000fe400078efcff */
[----:B------:R-:W-:-:S03]  /*8200*/  LOP3.LUT R72, R55, 0x7ff00000, RZ, 0xc0, !PT ;  /* 0x7ff0000037487812 */ /* 0x000fc600078ec0ff */
[----:B------:R-:W-:Y:S01]  /*8210*/  @!P3 LOP3.LUT R58, R55, 0x7ff00000, RZ, 0xc0, !PT ;  /* 0x7ff00000373ab812 */ /* 0x000fe200078ec0ff */
[----:B------:R-:W-:Y:S01]  /*8220*/  @!P3 IMAD.MOV.U32 R60, RZ, RZ, RZ ;  /* 0x000000ffff3cb224 */ /* 0x000fe200078e00ff */
[----:B------:R-:W-:Y:S01]  /*8230*/  @!P0 DMUL R56, R54, 8.98846567431157953865e+307 ;  /* 0x7fe0000036388828 */ /* 0x000fe20000000000 */
[C---:B------:R-:W-:Y:S02]  /*8240*/  ISETP.GE.U32.AND P2, PT, R39.reuse, R72, PT ;  /* 0x000000482700720c */ /* 0x040fe40003f46070 */
[----:B------:R-:W-:Y:S01]  /*8250*/  @!P3 ISETP.GE.U32.AND P4, PT, R39, R58, PT ;  /* 0x0000003a2700b20c */ /* 0x000fe20003f86070 */
[----:B------:R-:W-:Y:S01]  /*8260*/  IMAD.MOV.U32 R58, RZ, RZ, R52 ;  /* 0x000000ffff3a7224 */ /* 0x000fe200078e0034 */
[C---:B------:R-:W-:Y:S01]  /*8270*/  SEL R59, R41.reuse, 0x63400000, !P2 ;  /* 0x63400000293b7807 */ /* 0x040fe20005000000 */
[----:B------:R-:W0:Y:S01]  /*8280*/  MUFU.RCP64H R63, R57 ;  /* 0x00000039003f7308 */ /* 0x000e220000001800 */
[----:B------:R-:W-:Y:S02]  /*8290*/  @!P3 SEL R43, R41, 0x63400000, !P4 ;  /* 0x63400000292bb807 */ /* 0x000fe40006000000 */
[----:B------:R-:W-:-:S02]  /*82a0*/  LOP3.LUT R59, R59, 0x800fffff, R53, 0xf8, !PT ;  /* 0x800fffff3b3b7812 */ /* 0x000fc400078ef835 */
[----:B------:R-:W-:Y:S02]  /*82b0*/  @!P3 LOP3.LUT R43, R43, 0x80000000, R53, 0xf8, !PT ;  /* 0x800000002b2bb812 */ /* 0x000fe400078ef835 */
[----:B------:R-:W-:Y:S02]  /*82c0*/  @!P0 LOP3.LUT R72, R57, 0x7ff00000, RZ, 0xc0, !PT ;  /* 0x7ff0000039488812 */ /* 0x000fe400078ec0ff */
[----:B------:R-:W-:Y:S01]  /*82d0*/  @!P3 LOP3.LUT R61, R43, 0x100000, RZ, 0xfc, !PT ;  /* 0x001000002b3db812 */ /* 0x000fe200078efcff */
[----:B------:R-:W-:-:S05]  /*82e0*/  IMAD.MOV.U32 R43, RZ, RZ, R39 ;  /* 0x000000ffff2b7224 */ /* 0x000fca00078e0027 */
[----:B------:R-:W-:Y:S02]  /*82f0*/  @!P3 DFMA R58, R58, 2, -R60 ;  /* 0x400000003a3ab82b */ /* 0x000fe4000000083c */
[----:B0-----:R-:W-:-:S08]  /*8300*/  DFMA R60, R62, -R56, 1 ;  /* 0x3ff000003e3c742b */ /* 0x001fd00000000838 */
[----:B------:R-:W-:Y:S01]  /*8310*/  DFMA R60, R60, R60, R60 ;  /* 0x0000003c3c3c722b */ /* 0x000fe2000000003c */
[----:B------:R-:W-:-:S05]  /*8320*/  @!P3 LOP3.LUT R43, R59, 0x7ff00000, RZ, 0xc0, !PT ;  /* 0x7ff000003b2bb812 */ /* 0x000fca00078ec0ff */
[----:B------:R-:W-:Y:S02]  /*8330*/  VIADD R45, R43, 0xffffffff ;  /* 0xffffffff2b2d7836 */ /* 0x000fe40000000000 */
[----:B------:R-:W-:-:S03]  /*8340*/  DFMA R60, R62, R60, R62 ;  /* 0x0000003c3e3c722b */ /* 0x000fc6000000003e */
[----:B------:R-:W-:Y:S01]  /*8350*/  ISETP.GT.U32.AND P0, PT, R45, 0x7feffffe, PT ;  /* 0x7feffffe2d00780c */ /* 0x000fe20003f04070 */
[----:B------:R-:W-:-:S04]  /*8360*/  VIADD R45, R72, 0xffffffff ;  /* 0xffffffff482d7836 */ /* 0x000fc80000000000 */
[----:B------:R-:W-:Y:S01]  /*8370*/  DFMA R62, R60, -R56, 1 ;  /* 0x3ff000003c3e742b */ /* 0x000fe20000000838 */
[----:B------:R-:W-:-:S07]  /*8380*/  ISETP.GT.U32.OR P0, PT, R45, 0x7feffffe, P0 ;  /* 0x7feffffe2d00780c */ /* 0x000fce0000704470 */
[----:B------:R-:W-:-:S08]  /*8390*/  DFMA R60, R60, R62, R60 ;  /* 0x0000003e3c3c722b */ /* 0x000fd0000000003c */
[----:B------:R-:W-:-:S08]  /*83a0*/  DMUL R62, R60, R58 ;  /* 0x0000003a3c3e7228 */ /* 0x000fd00000000000 */
[----:B------:R-:W-:-:S08]  /*83b0*/  DFMA R64, R62, -R56, R58 ;  /* 0x800000383e40722b */ /* 0x000fd0000000003a */
[----:B------:R-:W-:Y:S01]  /*83c0*/  DFMA R64, R60, R64, R62 ;  /* 0x000000403c40722b */ /* 0x000fe2000000003e */
[----:B------:R-:W-:Y:S10]  /*83d0*/  @P0 BRA `(.L_x_96) ;  /* 0x00000000006c0947 */ /* 0x000ff40003800000 */
[----:B------:R-:W-:-:S04]  /*83e0*/  LOP3.LUT R52, R55, 0x7ff00000, RZ, 0xc0, !PT ;  /* 0x7ff0000037347812 */ /* 0x000fc800078ec0ff */
[CC--:B------:R-:W-:Y:S02]  /*83f0*/  ISETP.GE.U32.AND P0, PT, R39.reuse, R52.reuse, PT ;  /* 0x000000342700720c */ /* 0x0c0fe40003f06070 */
[----:B------:R-:W-:Y:S02]  /*8400*/  VIADDMNMX R39, R39, -R52, 0xb9600000, !PT ;  /* 0xb960000027277446 */ /* 0x000fe40007800934 */
[----:B------:R-:W-:Y:S02]  /*8410*/  SEL R52, R41, 0x63400000, !P0 ;  /* 0x6340000029347807 */ /* 0x000fe40004000000 */
[----:B------:R-:W-:-:S05]  /*8420*/  VIMNMX R39, PT, PT, R39, 0x46a00000, PT ;  /* 0x46a0000027277848 */ /* 0x000fca0003fe0100 */
[----:B------:R-:W-:Y:S02]  /*8430*/  IMAD.IADD R39, R39, 0x1, -R52 ;  /* 0x0000000127277824 */ /* 0x000fe400078e0a34 */
[----:B------:R-:W-:Y:S02]  /*8440*/  IMAD.MOV.U32 R52, RZ, RZ, RZ ;  /* 0x000000ffff347224 */ /* 0x000fe400078e00ff */
[----:B------:R-:W-:-:S06]  /*8450*/  VIADD R53, R39, 0x7fe00000 ;  /* 0x7fe0000027357836 */ /* 0x000fcc0000000000 */
[----:B------:R-:W-:-:S10]  /*8460*/  DMUL R60, R64, R52 ;  /* 0x00000034403c7228 */ /* 0x000fd40000000000 */
[----:B------:R-:W-:-:S13]  /*8470*/  FSETP.GTU.AND P0, PT, |R61|, 1.469367938527859385e-39, PT ;  /* 0x001000003d00780b */ /* 0x000fda0003f0c200 */
[----:B------:R-:W-:Y:S05]  /*8480*/  @P0 BRA `(.L_x_97) ;  /* 0x0000000000940947 */ /* 0x000fea0003800000 */
[----:B------:R-:W-:-:S06]  /*8490*/  DFMA R56, R64, -R56, R58 ;  /* 0x800000384038722b */ /* 0x000fcc000000003a */
[----:B------:R-:W-:-:S04]  /*84a0*/  IMAD.MOV.U32 R56, RZ, RZ, RZ ;  /* 0x000000ffff387224 */ /* 0x000fc800078e00ff */
[C---:B------:R-:W-:Y:S02]  /*84b0*/  FSETP.NEU.AND P0, PT, R57.reuse, RZ, PT ;  /* 0x000000ff3900720b */ /* 0x040fe40003f0d000 */
[----:B------:R-:W-:-:S04]  /*84c0*/  LOP3.LUT R54, R57, 0x80000000, R55, 0x48, !PT ;  /* 0x8000000039367812 */ /* 0x000fc800078e4837 */
[----:B------:R-:W-:-:S07]  /*84d0*/  LOP3.LUT R57, R54, R53, RZ, 0xfc, !PT ;  /* 0x0000003536397212 */ /* 0x000fce00078efcff */
[----:B------:R-:W-:Y:S05]  /*84e0*/  @!P0 BRA `(.L_x_97) ;  /* 0x00000000007c8947 */ /* 0x000fea0003800000 */
[----:B------:R-:W-:Y:S01]  /*84f0*/  IMAD.MOV R53, RZ, RZ, -R39 ;  /* 0x000000ffff357224 */ /* 0x000fe200078e0a27 */
[----:B------:R-:W-:Y:S01]  /*8500*/  IADD3 R39, PT, PT, -R39, -0x43300000, RZ ;  /* 0xbcd0000027277810 */ /* 0x000fe20007ffe1ff */
[----:B------:R-:W-:-:S06]  /*8510*/  IMAD.MOV.U32 R52, RZ, RZ, RZ ;  /* 0x000000ffff347224 */ /* 0x000fcc00078e00ff */
[----:B------:R-:W-:Y:S02]  /*8520*/  DFMA R52, R60, -R52, R64 ;  /* 0x800000343c34722b */ /* 0x000fe40000000040 */
[----:B------:R-:W-:-:S08]  /*8530*/  DMUL.RP R64, R64, R56 ;  /* 0x0000003840407228 */ /* 0x000fd00000008000 */
[----:B------:R-:W-:Y:S02]  /*8540*/  FSETP.NEU.AND P0, PT, |R53|, R39, PT ;  /* 0x000000273500720b */ /* 0x000fe40003f0d200 */
[----:B------:R-:W-:Y:S02]  /*8550*/  LOP3.LUT R39, R65, R54, RZ, 0x3c, !PT ;  /* 0x0000003641277212 */ /* 0x000fe400078e3cff */
[----:B------:R-:W-:Y:S02]  /*8560*/  FSEL R60, R64, R60, !P0 ;  /* 0x0000003c403c7208 */ /* 0x000fe40004000000 */
[----:B------:R-:W-:Y:S01]  /*8570*/  FSEL R61, R39, R61, !P0 ;  /* 0x0000003d273d7208 */ /* 0x000fe20004000000 */
[----:B------:R-:W-:Y:S06]  /*8580*/  BRA `(.L_x_97) ;  /* 0x0000000000547947 */ /* 0x000fec0003800000 */
.L_x_96:
[----:B------:R-:W-:-:S14]  /*8590*/  DSETP.NAN.AND P0, PT, R52, R52, PT ;  /* 0x000000343400722a */ /* 0x000fdc0003f08000 */
[----:B------:R-:W-:Y:S05]  /*85a0*/  @P0 BRA `(.L_x_98) ;  /* 0x0000000000440947 */ /* 0x000fea0003800000 */
[----:B------:R-:W-:-:S14]  /*85b0*/  DSETP.NAN.AND P0, PT, R54, R54, PT ;  /* 0x000000363600722a */ /* 0x000fdc0003f08000 */
[----:B------:R-:W-:Y:S05]  /*85c0*/  @P0 BRA `(.L_x_99) ;  /* 0x0000000000300947 */ /* 0x000fea0003800000 */
[----:B------:R-:W-:Y:S01]  /*85d0*/  ISETP.NE.AND P0, PT, R43, R72, PT ;  /* 0x000000482b00720c */ /* 0x000fe20003f05270 */
[----:B------:R-:W-:Y:S02]  /*85e0*/  IMAD.MOV.U32 R60, RZ, RZ, 0x0 ;  /* 0x00000000ff3c7424 */ /* 0x000fe400078e00ff */
[----:B------:R-:W-:-:S10]  /*85f0*/  IMAD.MOV.U32 R61, RZ, RZ, -0x80000 ;  /* 0xfff80000ff3d7424 */ /* 0x000fd400078e00ff */
[----:B------:R-:W-:Y:S05]  /*8600*/  @!P0 BRA `(.L_x_97) ;  /* 0x0000000000348947 */ /* 0x000fea0003800000 */
[----:B------:R-:W-:Y:S02]  /*8610*/  ISETP.NE.AND P0, PT, R43, 0x7ff00000, PT ;  /* 0x7ff000002b00780c */ /* 0x000fe40003f05270 */
[----:B------:R-:W-:Y:S02]  /*8620*/  LOP3.LUT R61, R53, 0x80000000, R55, 0x48, !PT ;  /* 0x80000000353d7812 */ /* 0x000fe400078e4837 */
[----:B------:R-:W-:-:S13]  /*8630*/  ISETP.EQ.OR P0, PT, R72, RZ, !P0 ;  /* 0x000000ff4800720c */ /* 0x000fda0004702670 */
[----:B------:R-:W-:Y:S01]  /*8640*/  @P0 LOP3.LUT R39, R61, 0x7ff00000, RZ, 0xfc, !PT ;  /* 0x7ff000003d270812 */ /* 0x000fe200078efcff */
[----:B------:R-:W-:Y:S02]  /*8650*/  @!P0 IMAD.MOV.U32 R60, RZ, RZ, RZ ;  /* 0x000000ffff3c8224 */ /* 0x000fe400078e00ff */
[----:B------:R-:W-:Y:S02]  /*8660*/  @P0 IMAD.MOV.U32 R60, RZ, RZ, RZ ;  /* 0x000000ffff3c0224 */ /* 0x000fe400078e00ff */
[----:B------:R-:W-:Y:S01]  /*8670*/  @P0 IMAD.MOV.U32 R61, RZ, RZ, R39 ;  /* 0x000000ffff3d0224 */ /* 0x000fe200078e0027 */
[----:B------:R-:W-:Y:S06]  /*8680*/  BRA `(.L_x_97) ;  /* 0x0000000000147947 */ /* 0x000fec0003800000 */
.L_x_99:
[----:B------:R-:W-:Y:S01]  /*8690*/  LOP3.LUT R61, R55, 0x80000, RZ, 0xfc, !PT ;  /* 0x00080000373d7812 */ /* 0x000fe200078efcff */
[----:B------:R-:W-:Y:S01]  /*86a0*/  IMAD.MOV.U32 R60, RZ, RZ, R54 ;  /* 0x000000ffff3c7224 */ /* 0x000fe200078e0036 */
[----:B------:R-:W-:Y:S06]  /*86b0*/  BRA `(.L_x_97) ;  /* 0x0000000000087947 */ /* 0x000fec0003800000 */
.L_x_98:
[----:B------:R-:W-:Y:S01]  /*86c0*/  LOP3.LUT R61, R53, 0x80000, RZ, 0xfc, !PT ;  /* 0x00080000353d7812 */ /* 0x000fe200078efcff */
[----:B------:R-:W-:-:S07]  /*86d0*/  IMAD.MOV.U32 R60, RZ, RZ, R52 ;  /* 0x000000ffff3c7224 */ /* 0x000fce00078e0034 */
.L_x_97:
[----:B------:R-:W-:Y:S05]  /*86e0*/  BSYNC.RECONVERGENT B0 ;  /* 0x0000000000007941 */ /* 0x000fea0003800200 */
.L_x_95:
[----:B------:R-:W-:Y:S02]  /*86f0*/  IMAD.MOV.U32 R52, RZ, RZ, R70 ;  /* 0x000000ffff347224 */ /* 0x000fe400078e0046 */
[----:B------:R-:W-:-:S04]  /*8700*/  IMAD.MOV.U32 R53, RZ, RZ, 0x0 ;  /* 0x00000000ff357424 */ /* 0x000fc800078e00ff */
[----:B------:R-:W-:Y:S05]  /*8710*/  RET.REL.NODEC R52 `(_Z21render_braille_kernelPKhjjjiiiihhPhS1_S1_) ;  /* 0xffffff7834387950 */ /* 0x000fea0003c3ffff */
        .weak           $__internal_1_$__cuda_sm20_div_u16
        .type           $__internal_1_$__cuda_sm20_div_u16,@function
        .size           $__internal_1_$__cuda_sm20_div_u16,(.L_x_211 - $__internal_1_$__cuda_sm20_div_u16)
$__internal_1_$__cuda_sm20_div_u16:
[----:B------:R-:W0:Y:S01]  /*8720*/  I2F.U16 R18, R24 ;  /* 0x0000001800127306 */ /* 0x000e220000101000 */
[----:B------:R-:W-:Y:S02]  /*8730*/  IMAD.MOV.U32 R20, RZ, RZ, 0x4b800000 ;  /* 0x4b800000ff147424 */ /* 0x000fe400078e00ff */
[----:B------:R-:W-:Y:S01]  /*8740*/  IMAD.MOV.U32 R53, RZ, RZ, 0x0 ;  /* 0x00000000ff357424 */ /* 0x000fe200078e00ff */
[C---:B0-----:R-:W-:Y:S02]  /*8750*/  FSETP.GEU.AND P1, PT, |R18|.reuse, 1.175494350822287508e-38, PT ;  /* 0x008000001200780b */ /* 0x041fe40003f2e200 */
[----:B------:R-:W-:Y:S02]  /*8760*/  FSETP.GT.AND P0, PT, |R18|, 8.50705917302346158658e+37, PT ;  /* 0x7e8000001200780b */ /* 0x000fe40003f04200 */
[----:B------:R-:W-:-:S04]  /*8770*/  FSEL R20, R20, 1, !P1 ;  /* 0x3f80000014147808 */ /* 0x000fc80004800000 */
[----:B------:R-:W-:Y:S02]  /*8780*/  FSEL R39, R20, 0.25, !P0 ;  /* 0x3e80000014277808 */ /* 0x000fe40004000000 */
[----:B------:R-:W-:-:S03]  /*8790*/  ISETP.NE.U32.AND P0, PT, R24, RZ, PT ;  /* 0x000000ff1800720c */ /* 0x000fc60003f05070 */
[----:B------:R-:W-:Y:S02]  /*87a0*/  FMUL R20, R18, R39 ;  /* 0x0000002712147220 */ /* 0x000fe40000400000 */
[----:B------:R-:W-:Y:S08]  /*87b0*/  I2F.U16.RZ R18, R22 ;  /* 0x0000001600127306 */ /* 0x000ff0000010d000 */
[----:B------:R-:W0:Y:S02]  /*87c0*/  MUFU.RCP R20, R20 ;  /* 0x0000001400147308 */ /* 0x000e240000001000 */
[----:B0-----:R-:W-:-:S04]  /*87d0*/  FMUL R39, R39, R20 ;  /* 0x0000001427277220 */ /* 0x001fc80000400000 */
[----:B------:R-:W-:-:S04]  /*87e0*/  VIADD R39, R39, 0x2 ;  /* 0x0000000227277836 */ /* 0x000fc80000000000 */
[----:B------:R-:W-:-:S06]  /*87f0*/  FMUL.RZ R18, R18, R39 ;  /* 0x0000002712127220 */ /* 0x000fcc000040c000 */
[----:B------:R-:W0:Y:S02]  /*8800*/  F2I.U32.TRUNC.NTZ R18, R18 ;  /* 0x0000001200127305 */ /* 0x000e24000020f000 */
[----:B0-----:R-:W-:Y:S01]  /*8810*/  LOP3.LUT R39, R18, 0xffff, RZ, 0xc0, !PT ;  /* 0x0000ffff12277812 */ /* 0x001fe200078ec0ff */
[----:B------:R-:W-:Y:S01]  /*8820*/  @!P0 IMAD.MOV.U32 R39, RZ, RZ, -0x1 ;  /* 0xffffffffff278424 */ /* 0x000fe200078e00ff */
[----:B------:R-:W-:Y:S06]  /*8830*/  RET.REL.NODEC R52 `(_Z21render_braille_kernelPKhjjjiiiihhPhS1_S1_) ;  /* 0xffffff7434f07950 */ /* 0x000fec0003c3ffff */
.L_x_100:
[----:B------:R-:W-:-:S00]  /*8840*/  BRA `(.L_x_100) ;  /* 0xfffffffc00fc7947 */ /* 0x000fc0000383ffff */
[----:B------:R-:W-:-:S00]  /*8850*/  NOP ;  /* 0x0000000000007918 */ /* 0x000fc00000000000 */
        /* <DEDUP_REMOVED lines=10> */
.L_x_211:


//--------------------- .text._Z20render_hybrid_kernelPKhjjjiiiihhPhS1_S1_S1_ --------------------------
	.section	.text._Z20render_hybrid_kernelPKhjjjiiiihhPhS1_S1_S1_,"ax",@progbits
	.align	128
        .global         _Z20render_hybrid_kernelPKhjjjiiiihhPhS1_S1_S1_
        .type           _Z20render_hybrid_kernelPKhjjjiiiihhPhS1_S1_S1_,@function
        .size           _Z20render_hybrid_kernelPKhjjjiiiihhPhS1_S1_S1_,(.L_x_213 - _Z20render_hybrid_kernelPKhjjjiiiihhPhS1_S1_S1_)
        .other          _Z20render_hybrid_kernelPKhjjjiiiihhPhS1_S1_S1_,@"STO_CUDA_ENTRY STV_DEFAULT"
_Z20render_hybrid_kernelPKhjjjiiiihhPhS1_S1_S1_:
.text._Z20render_hybrid_kernelPKhjjjiiiihhPhS1_S1_S1_:
        /* <DEDUP_REMOVED lines=16> */
[----:B------:R-:W1:Y:S01]  /*0100*/  LDC R0, c[0x0][0x364] ;  /* 0x0000d900ff007b82 */ /* 0x000e620000000800 */
[----:B------:R-:W-:Y:S01]  /*0110*/  IMAD.MOV.U32 R6, RZ, RZ, 0x1 ;  /* 0x00000001ff067424 */ /* 0x000fe200078e00ff */
[----:B------:R-:W-:Y:S06]  /*0120*/  BSSY.RECONVERGENT B1, `(.L_x_101) ;  /* 0x000001f000017945 */ /* 0x000fec0003800200 */
[----:B------:R-:W2:Y:S01]  /*0130*/  LDC R4, c[0x0][0x360] ;  /* 0x0000d800ff047b82 */ /* 0x000ea20000000800 */
[----:B0-----:R-:W0:Y:S01]  /*0140*/  I2F.F64 R84, UR6 ;  /* 0x0000000600547d12 */ /* 0x001e220008201c00 */
[----:B-1----:R-:W-:-:S07]  /*0150*/  IMAD R0, R0, UR5, R11 ;  /* 0x0000000500007c24 */ /* 0x002fce000f8e020b */
[----:B0-----:R-:W0:Y:S01]  /*0160*/  MUFU.RCP64H R7, R85 ;  /* 0x0000005500077308 */ /* 0x001e220000001800 */
[----:B--2---:R-:W-:Y:S01]  /*0170*/  IMAD R15, R4, UR4, R15 ;  /* 0x00000004040f7c24 */ /* 0x004fe2000f8e020f */
[----:B------:R-:W1:Y:S03]  /*0180*/  LDCU UR4, c[0x0][0x398] ;  /* 0x00007300ff0477ac */ /* 0x000e660008000800 */
[----:B------:R-:W-:Y:S01]  /*0190*/  IMAD.SHL.U32 R5, R15, 0x2, RZ ;  /* 0x000000020f057824 */ /* 0x000fe200078e00ff */
[----:B0-----:R-:W-:Y:S02]  /*01a0*/  DFMA R2, -R84, R6, 1 ;  /* 0x3ff000005402742b */ /* 0x001fe40000000106 */
[----:B-1----:R-:W-:Y:S06]  /*01b0*/  I2F.F64 R86, UR4 ;  /* 0x0000000400567d12 */ /* 0x002fec0008201c00 */
[----:B------:R-:W-:-:S02]  /*01c0*/  DFMA R8, R2, R2, R2 ;  /* 0x000000020208722b */ /* 0x000fc40000000002 */
[----:B------:R-:W0:Y:S06]  /*01d0*/  I2F.F64 R2, R5 ;  /* 0x0000000500027312 */ /* 0x000e2c0000201c00 */
[----:B------:R-:W-:-:S08]  /*01e0*/  DFMA R8, R6, R8, R6 ;  /* 0x000000080608722b */ /* 0x000fd00000000006 */
[----:B------:R-:W-:Y:S02]  /*01f0*/  DFMA R6, -R84, R8, 1 ;  /* 0x3ff000005406742b */ /* 0x000fe40000000108 */
[----:B0-----:R-:W-:-:S06]  /*0200*/  DADD R74, R2, 0.5 ;  /* 0x3fe00000024a7429 */ /* 0x001fcc0000000000 */
[----:B------:R-:W-:-:S04]  /*0210*/  DFMA R6, R8, R6, R8 ;  /* 0x000000060806722b */ /* 0x000fc80000000008 */
[----:B------:R-:W-:-:S04]  /*0220*/  FSETP.GEU.AND P1, PT, |R75|, 6.5827683646048100446e-37, PT ;  /* 0x036000004b00780b */ /* 0x000fc80003f2e200 */
[----:B------:R-:W-:-:S08]  /*0230*/  DMUL R2, R74, R6 ;  /* 0x000000064a027228 */ /* 0x000fd00000000000 */
[----:B------:R-:W-:-:S08]  /*0240*/  DFMA R8, -R84, R2, R74 ;  /* 0x000000025408722b */ /* 0x000fd0000000014a */
[----:B------:R-:W-:Y:S01]  /*0250*/  DFMA R2, R6, R8, R2 ;  /* 0x000000080602722b */ /* 0x000fe20000000002 */
[----:B------:R-:W-:-:S09]  /*0260*/  IMAD R9, R0, UR7, R15 ;  /* 0x0000000700097c24 */ /* 0x000fd2000f8e020f */
[----:B------:R-:W-:-:S05]  /*0270*/  FFMA R4, RZ, R85, R3 ;  /* 0x00000055ff047223 */ /* 0x000fca0000000003 */
[----:B------:R-:W-:Y:S01]  /*0280*/  FSETP.GT.AND P0, PT, |R4|, 1.469367938527859385e-39, PT ;  /* 0x001000000400780b */ /* 0x000fe20003f04200 */
[----:B------:R-:W-:-:S12]  /*0290*/  IMAD.SHL.U32 R4, R0, 0x4, RZ ;  /* 0x0000000400047824 */ /* 0x000fd800078e00ff */
[----:B------:R-:W-:Y:S05]  /*02a0*/  @P0 BRA P1, `(.L_x_102) ;  /* 0x0000000000180947 */ /* 0x000fea0000800000 */
[----:B------:R-:W-:Y:S01]  /*02b0*/  IMAD.MOV.U32 R72, RZ, RZ, R84 ;  /* 0x000000ffff487224 */ /* 0x000fe200078e0054 */
[----:B------:R-:W-:Y:S01]  /*02c0*/  MOV R54, 0x2f0 ;  /* 0x000002f000367802 */ /* 0x000fe20000000f00 */
[----:B------:R-:W-:-:S07]  /*02d0*/  IMAD.MOV.U32 R73, RZ, RZ, R85 ;  /* 0x000000ffff497224 */ /* 0x000fce00078e0055 */
[----:B------:R-:W-:Y:S05]  /*02e0*/  CALL.REL.NOINC `($__internal_2_$__cuda_sm20_div_rn_f64_full) ;  /* 0x0000007400f47944 */ /* 0x000fea0003c00000 */
[----:B------:R-:W-:Y:S02]  /*02f0*/  IMAD.MOV.U32 R2, RZ, RZ, R78 ;  /* 0x000000ffff027224 */ /* 0x000fe400078e004e */
[----:B------:R-:W-:-:S07]  /*0300*/  IMAD.MOV.U32 R3, RZ, RZ, R79 ;  /* 0x000000ffff037224 */ /* 0x000fce00078e004f */
.L_x_102:
[----:B------:R-:W-:Y:S05]  /*0310*/  BSYNC.RECONVERGENT B1 ;  /* 0x0000000000017941 */ /* 0x000fea0003800200 */
.L_x_101:
[----:B------:R-:W0:Y:S01]  /*0320*/  MUFU.RCP64H R7, R87 ;  /* 0x0000005700077308 */ /* 0x000e220000001800 */
[----:B------:R-:W-:Y:S01]  /*0330*/  IMAD.MOV.U32 R6, RZ, RZ, 0x1 ;  /* 0x00000001ff067424 */ /* 0x000fe200078e00ff */
[----:B------:R-:W1:Y:S01]  /*0340*/  LDC.64 R16, c[0x0][0x388] ;  /* 0x0000e200ff107b82 */ /* 0x000e620000000a00 */
[----:B------:R-:W2:Y:S01]  /*0350*/  LDCU.64 UR8, c[0x0][0x358] ;  /* 0x00006b00ff0877ac */ /* 0x000ea20008000a00 */
[----:B------:R-:W-:Y:S04]  /*0360*/  BSSY.RECONVERGENT B1, `(.L_x_103) ;  /* 0x0000017000017945 */ /* 0x000fe80003800200 */
[----:B------:R-:W3:Y:S01]  /*0370*/  I2F.F64.U32 R88, R4 ;  /* 0x0000000400587312 */ /* 0x000ee20000201800 */
[----:B0-----:R-:W-:Y:S02]  /*0380*/  DFMA R10, -R86, R6, 1 ;  /* 0x3ff00000560a742b */ /* 0x001fe40000000106 */
[----:B---3--:R-:W-:-:S06]  /*0390*/  DADD R74, R88, 0.5 ;  /* 0x3fe00000584a7429 */ /* 0x008fcc0000000000 */
[----:B------:R-:W-:Y:S01]  /*03a0*/  DFMA R10, R10, R10, R10 ;  /* 0x0000000a0a0a722b */ /* 0x000fe2000000000a */
[----:B-1----:R0:W1:Y:S01]  /*03b0*/  I2F.F64.U32 R90, R17 ;  /* 0x00000011005a7312 */ /* 0x0020620000201800 */
[----:B------:R-:W-:-:S06]  /*03c0*/  VIADD R13, R17, 0xffffffff ;  /* 0xffffffff110d7836 */ /* 0x000fcc0000000000 */
[----:B------:R-:W-:Y:S01]  /*03d0*/  DFMA R10, R6, R10, R6 ;  /* 0x0000000a060a722b */ /* 0x000fe20000000006 */
[----:B------:R-:W-:Y:S01]  /*03e0*/  FSETP.GEU.AND P1, PT, |R75|, 6.5827683646048100446e-37, PT ;  /* 0x036000004b00780b */ /* 0x000fe20003f2e200 */
[----:B------:R0:W3:Y:S06]  /*03f0*/  I2F.F64.U32 R92, R16 ;  /* 0x00000010005c7312 */ /* 0x0000ec0000201800 */
[----:B------:R-:W-:-:S08]  /*0400*/  DFMA R6, -R86, R10, 1 ;  /* 0x3ff000005606742b */ /* 0x000fd0000000010a */
[----:B------:R-:W-:-:S08]  /*0410*/  DFMA R6, R10, R6, R10 ;  /* 0x000000060a06722b */ /* 0x000fd0000000000a */
[----:B------:R-:W-:-:S08]  /*0420*/  DMUL R78, R74, R6 ;  /* 0x000000064a4e7228 */ /* 0x000fd00000000000 */
[----:B------:R-:W-:-:S08]  /*0430*/  DFMA R10, -R86, R78, R74 ;  /* 0x0000004e560a722b */ /* 0x000fd0000000014a */
[----:B------:R-:W-:Y:S01]  /*0440*/  DFMA R78, R6, R10, R78 ;  /* 0x0000000a064e722b */ /* 0x000fe2000000004e */
[----:B------:R-:W-:-:S09]  /*0450*/  VIADD R11, R16, 0xffffffff ;  /* 0xffffffff100b7836 */ /* 0x000fd20000000000 */
[----:B------:R-:W-:-:S05]  /*0460*/  FFMA R0, RZ, R87, R79 ;  /* 0x00000057ff007223 */ /* 0x000fca000000004f */
[----:B------:R-:W-:-:S13]  /*0470*/  FSETP.GT.AND P0, PT, |R0|, 1.469367938527859385e-39, PT ;  /* 0x001000000000780b */ /* 0x000fda0003f04200 */
[----:B0123--:R-:W-:Y:S05]  /*0480*/  @P0 BRA P1, `(.L_x_104) ;  /* 0x0000000000100947 */ /* 0x00ffea0000800000 */
[----:B------:R-:W-:Y:S01]  /*0490*/  IMAD.MOV.U32 R72, RZ, RZ, R86 ;  /* 0x000000ffff487224 */ /* 0x000fe200078e0056 */
[----:B------:R-:W-:Y:S01]  /*04a0*/  MOV R54, 0x4d0 ;  /* 0x000004d000367802 */ /* 0x000fe20000000f00 */
[----:B------:R-:W-:-:S07]  /*04b0*/  IMAD.MOV.U32 R73, RZ, RZ, R87 ;  /* 0x000000ffff497224 */ /* 0x000fce00078e0057 */
[----:B------:R-:W-:Y:S05]  /*04c0*/  CALL.REL.NOINC `($__internal_2_$__cuda_sm20_div_rn_f64_full) ;  /* 0x00000074007c7944 */ /* 0x000fea0003c00000 */
.L_x_104:
[----:B------:R-:W-:Y:S05]  /*04d0*/  BSYNC.RECONVERGENT B1 ;  /* 0x0000000000017941 */ /* 0x000fea0003800200 */
.L_x_103:
[----:B------:R-:W-:Y:S01]  /*04e0*/  DMUL R78, R78, R90 ;  /* 0x0000005a4e4e7228 */ /* 0x000fe20000000000 */
[----:B------:R-:W0:Y:S01]  /*04f0*/  LDCU UR4, c[0x0][0x390] ;  /* 0x00007200ff0477ac */ /* 0x000e220008000800 */
[----:B------:R-:W-:Y:S01]  /*0500*/  DMUL R2, R2, R92 ;  /* 0x0000005c02027228 */ /* 0x000fe20000000000 */
[----:B------:R-:W1:Y:S07]  /*0510*/  LDCU.64 UR6, c[0x0][0x380] ;  /* 0x00007000ff0677ac */ /* 0x000e6e0008000a00 */
[----:B------:R-:W2:Y:S08]  /*0520*/  F2I.F64.TRUNC R78, R78 ;  /* 0x0000004e004e7311 */ /* 0x000eb0000030d100 */
[----:B------:R-:W3:Y:S01]  /*0530*/  F2I.F64.TRUNC R2, R2 ;  /* 0x0000000200027311 */ /* 0x000ee2000030d100 */
[----:B--2---:R-:W-:-:S04]  /*0540*/  VIMNMX R6, PT, PT, RZ, R78, !PT ;  /* 0x0000004eff067248 */ /* 0x004fc80007fe0100 */
[----:B------:R-:W-:Y:S02]  /*0550*/  VIMNMX R6, PT, PT, R6, R13, PT ;  /* 0x0000000d06067248 */ /* 0x000fe40003fe0100 */
[----:B---3--:R-:W-:-:S03]  /*0560*/  VIMNMX R0, PT, PT, RZ, R2, !PT ;  /* 0x00000002ff007248 */ /* 0x008fc60007fe0100 */
[----:B0-----:R-:W-:Y:S01]  /*0570*/  IMAD R24, R6, UR4, RZ ;  /* 0x0000000406187c24 */ /* 0x001fe2000f8e02ff */
[----:B------:R-:W-:-:S05]  /*0580*/  VIMNMX R0, PT, PT, R0, R11, PT ;  /* 0x0000000b00007248 */ /* 0x000fca0003fe0100 */
[----:B------:R-:W-:-:S05]  /*0590*/  IMAD.SHL.U32 R27, R0, 0x4, RZ ;  /* 0x00000004001b7824 */ /* 0x000fca00078e00ff */
[--C-:B------:R-:W-:Y:S02]  /*05a0*/  SHF.R.S32.HI R29, RZ, 0x1f, R27.reuse ;  /* 0x0000001fff1d7819 */ /* 0x100fe4000001141b */
[----:B-1----:R-:W-:-:S04]  /*05b0*/  IADD3 R6, P0, P1, R24, UR6, R27 ;  /* 0x0000000618067c10 */ /* 0x002fc8000f91e01b */
[----:B------:R-:W-:-:S05]  /*05c0*/  IADD3.X R7, PT, PT, RZ, UR7, R29, P0, P1 ;  /* 0x00000007ff077c10 */ /* 0x000fca00087e241d */
[----:B------:R-:W2:Y:S04]  /*05d0*/  LDG.E.U8 R0, desc[UR8][R6.64+0x1] ;  /* 0x0000010806007981 */ /* 0x000ea8000c1e1100 */
[----:B------:R-:W3:Y:S04]  /*05e0*/  LDG.E.U8 R8, desc[UR8][R6.64+0x2] ;  /* 0x0000020806087981 */ /* 0x000ee8000c1e1100 */
[----:B------:R2:W4:Y:S01]  /*05f0*/  LDG.E.U8 R10, desc[UR8][R6.64] ;  /* 0x00000008060a7981 */ /* 0x000522000c1e1100 */
[----:B------:R-:W0:Y:S01]  /*0600*/  MUFU.RCP64H R3, R87 ;  /* 0x0000005700037308 */ /* 0x000e220000001800 */
[----:B------:R-:W-:Y:S01]  /*0610*/  IMAD.MOV.U32 R2, RZ, RZ, 0x1 ;  /* 0x00000001ff027424 */ /* 0x000fe200078e00ff */
[----:B------:R-:W-:Y:S01]  /*0620*/  UMOV UR4, 0x39581062 ;  /* 0x3958106200047882 */ /* 0x000fe20000000000 */
[----:B------:R-:W-:Y:S01]  /*0630*/  VIADD R12, R4, 0x1 ;  /* 0x00000001040c7836 */ /* 0x000fe20000000000 */
[----:B------:R-:W-:Y:S01]  /*0640*/  UMOV UR5, 0x3fe2c8b4 ;  /* 0x3fe2c8b400057882 */ /* 0x000fe20000000000 */
[----:B------:R-:W-:Y:S02]  /*0650*/  BSSY.RECONVERGENT B1, `(.L_x_105) ;  /* 0x000001e000017945 */ /* 0x000fe40003800200 */
[----:B0-----:R-:W-:-:S08]  /*0660*/  DFMA R16, -R86, R2, 1 ;  /* 0x3ff000005610742b */ /* 0x001fd00000000102 */
[----:B------:R-:W-:-:S08]  /*0670*/  DFMA R16, R16, R16, R16 ;  /* 0x000000101010722b */ /* 0x000fd00000000010 */
[----:B------:R-:W-:Y:S01]  /*0680*/  DFMA R16, R2, R16, R2 ;  /* 0x000000100210722b */ /* 0x000fe20000000002 */
[----:B------:R-:W0:Y:S07]  /*0690*/  I2F.F64.U32 R2, R12 ;  /* 0x0000000c00027312 */ /* 0x000e2e0000201800 */
[----:B------:R-:W-:-:S08]  /*06a0*/  DFMA R18, -R86, R16, 1 ;  /* 0x3ff000005612742b */ /* 0x000fd00000000110 */
[----:B------:R-:W-:Y:S02]  /*06b0*/  DFMA R18, R16, R18, R16 ;  /* 0x000000121012722b */ /* 0x000fe40000000010 */
[----:B0-----:R-:W-:-:S08]  /*06c0*/  DADD R74, R2, 0.5 ;  /* 0x3fe00000024a7429 */ /* 0x001fd00000000000 */
[----:B------:R-:W-:Y:S02]  /*06d0*/  DMUL R78, R18, R74 ;  /* 0x0000004a124e7228 */ /* 0x000fe40000000000 */
[----:B------:R-:W-:-:S06]  /*06e0*/  FSETP.GEU.AND P1, PT, |R75|, 6.5827683646048100446e-37, PT ;  /* 0x036000004b00780b */ /* 0x000fcc0003f2e200 */
[----:B------:R-:W-:-:S08]  /*06f0*/  DFMA R16, -R86, R78, R74 ;  /* 0x0000004e5610722b */ /* 0x000fd0000000014a */
[----:B------:R-:W-:Y:S01]  /*0700*/  DFMA R78, R18, R16, R78 ;  /* 0x00000010124e722b */ /* 0x000fe2000000004e */
[----:B--2---:R-:W0:Y:S08]  /*0710*/  I2F.F64.U16 R6, R0 ;  /* 0x0000000000067312 */ /* 0x004e300000101800 */
[----:B---3--:R-:W1:Y:S01]  /*0720*/  I2F.F64.U16 R2, R8 ;  /* 0x0000000800027312 */ /* 0x008e620000101800 */
[----:B0-----:R-:W-:-:S07]  /*0730*/  DMUL R6, R6, UR4 ;  /* 0x0000000406067c28 */ /* 0x001fce0008000000 */
[----:B----4-:R-:W0:Y:S01]  /*0740*/  I2F.F64.U16 R56, R10 ;  /* 0x0000000a00387312 */ /* 0x010e220000101800 */
[----:B------:R-:W-:Y:S01]  /*0750*/  UMOV UR4, 0xe5604189 ;  /* 0xe560418900047882 */ /* 0x000fe20000000000 */
[----:B------:R-:W-:Y:S02]  /*0760*/  UMOV UR5, 0x3fd322d0 ;  /* 0x3fd322d000057882 */ /* 0x000fe40000000000 */
[----:B-1----:R-:W-:Y:S01]  /*0770*/  DFMA R2, R2, UR4, R6 ;  /* 0x0000000402027c2b */ /* 0x002fe20008000006 */
[----:B------:R-:W-:Y:S01]  /*0780*/  UMOV UR4, 0x9fbe76c9 ;  /* 0x9fbe76c900047882 */ /* 0x000fe20000000000 */
[----:B------:R-:W-:-:S06]  /*0790*/  UMOV UR5, 0x3fbd2f1a ;  /* 0x3fbd2f1a00057882 */ /* 0x000fcc0000000000 */
[----:B0-----:R-:W-:Y:S01]  /*07a0*/  DFMA R56, R56, UR4, R2 ;  /* 0x0000000438387c2b */ /* 0x001fe20008000002 */
[----:B------:R-:W-:-:S05]  /*07b0*/  FFMA R2, RZ, R87, R79 ;  /* 0x00000057ff027223 */ /* 0x000fca000000004f */
[----:B------:R-:W-:Y:S02]  /*07c0*/  FSETP.GT.AND P0, PT, |R2|, 1.469367938527859385e-39, PT ;  /* 0x001000000200780b */ /* 0x000fe40003f04200 */
[----:B------:R-:W-:-:S11]  /*07d0*/  DADD R58, RZ, R56 ;  /* 0x00000000ff3a7229 */ /* 0x000fd60000000038 */
[----:B------:R-:W-:Y:S05]  /*07e0*/  @P0 BRA P1, `(.L_x_106) ;  /* 0x0000000000100947 */ /* 0x000fea0000800000 */
[----:B------:R-:W-:Y:S01]  /*07f0*/  IMAD.MOV.U32 R72, RZ, RZ, R86 ;  /* 0x000000ffff487224 */ /* 0x000fe200078e0056 */
[----:B------:R-:W-:Y:S01]  /*0800*/  MOV R54, 0x830 ;  /* 0x0000083000367802 */ /* 0x000fe20000000f00 */
[----:B------:R-:W-:-:S07]  /*0810*/  IMAD.MOV.U32 R73, RZ, RZ, R87 ;  /* 0x000000ffff497224 */ /* 0x000fce00078e0057 */
[----:B------:R-:W-:Y:S05]  /*0820*/  CALL.REL.NOINC `($__internal_2_$__cuda_sm20_div_rn_f64_full) ;  /* 0x0000007000a47944 */ /* 0x000fea0003c00000 */
.L_x_106:
[----:B------:R-:W-:Y:S05]  /*0830*/  BSYNC.RECONVERGENT B1 ;  /* 0x0000000000017941 */ /* 0x000fea0003800200 */
.L_x_105:
[----:B------:R-:W-:Y:S01]  /*0840*/  DMUL R78, R78, R90 ;  /* 0x0000005a4e4e7228 */ /* 0x000fe20000000000 */
[----:B------:R-:W0:Y:S01]  /*0850*/  LDCU UR4, c[0x0][0x390] ;  /* 0x00007200ff0477ac */ /* 0x000e220008000800 */
[----:B------:R-:W1:Y:S08]  /*0860*/  LDCU.64 UR6, c[0x0][0x380] ;  /* 0x00007000ff0677ac */ /* 0x000e700008000a00 */
[----:B------:R-:W2:Y:S02]  /*0870*/  F2I.F64.TRUNC R78, R78 ;  /* 0x0000004e004e7311 */ /* 0x000ea4000030d100 */
[----:B--2---:R-:W-:-:S04]  /*0880*/  VIMNMX R2, PT, PT, RZ, R78, !PT ;  /* 0x0000004eff027248 */ /* 0x004fc80007fe0100 */
[----:B------:R-:W-:-:S05]  /*0890*/  VIMNMX R2, PT, PT, R2, R13, PT ;  /* 0x0000000d02027248 */ /* 0x000fca0003fe0100 */
[----:B0-----:R-:W-:-:S05]  /*08a0*/  IMAD R28, R2, UR4, RZ ;  /* 0x00000004021c7c24 */ /* 0x001fca000f8e02ff */
        /* <DEDUP_REMOVED lines=10> */
[----:B------:R-:W-:Y:S04]  /*0950*/  BSSY.RECONVERGENT B1, `(.L_x_107) ;  /* 0x000001e000017945 */ /* 0x000fe80003800200 */
[----:B------:R-:W1:Y:S01]  /*0960*/  I2F.F64.U32 R94, R94 ;  /* 0x0000005e005e7312 */ /* 0x000e620000201800 */
[----:B0-----:R-:W-:-:S02]  /*0970*/  DFMA R18, -R86, R6, 1 ;  /* 0x3ff000005612742b */ /* 0x001fc40000000106 */
[----:B-1----:R-:W-:-:S06]  /*0980*/  DADD R74, R94, 0.5 ;  /* 0x3fe000005e4a7429 */ /* 0x002fcc0000000000 */
[----:B------:R-:W-:-:S08]  /*0990*/  DFMA R18, R18, R18, R18 ;  /* 0x000000121212722b */ /* 0x000fd00000000012 */
[----:B------:R-:W-:Y:S01]  /*09a0*/  DFMA R18, R6, R18, R6 ;  /* 0x000000120612722b */ /* 0x000fe20000000006 */
[----:B------:R-:W-:-:S07]  /*09b0*/  FSETP.GEU.AND P1, PT, |R75|, 6.5827683646048100446e-37, PT ;  /* 0x036000004b00780b */ /* 0x000fce0003f2e200 */
[----:B------:R-:W-:-:S08]  /*09c0*/  DFMA R6, -R86, R18, 1 ;  /* 0x3ff000005606742b */ /* 0x000fd00000000112 */
[----:B------:R-:W-:-:S08]  /*09d0*/  DFMA R20, R18, R6, R18 ;  /* 0x000000061214722b */ /* 0x000fd00000000012 */
[----:B------:R-:W-:-:S08]  /*09e0*/  DMUL R78, R20, R74 ;  /* 0x0000004a144e7228 */ /* 0x000fd00000000000 */
        /* <DEDUP_REMOVED lines=14> */
[----:B------:R-:W-:-:S11]  /*0ad0*/  DADD R6, R58, R60 ;  /* 0x000000003a067229 */ /* 0x000fd6000000003c */
[----:B------:R-:W-:Y:S05]  /*0ae0*/  @P0 BRA P1, `(.L_x_108) ;  /* 0x0000000000100947 */ /* 0x000fea0000800000 */
[----:B------:R-:W-:Y:S01]  /*0af0*/  IMAD.MOV.U32 R72, RZ, RZ, R86 ;  /* 0x000000ffff487224 */ /* 0x000fe200078e0056 */
[----:B------:R-:W-:Y:S01]  /*0b00*/  MOV R54, 0xb30 ;  /* 0x00000b3000367802 */ /* 0x000fe20000000f00 */
[----:B------:R-:W-:-:S07]  /*0b10*/  IMAD.MOV.U32 R73, RZ, RZ, R87 ;  /* 0x000000ffff497224 */ /* 0x000fce00078e0057 */
[----:B------:R-:W-:Y:S05]  /*0b20*/  CALL.REL.NOINC `($__internal_2_$__cuda_sm20_div_rn_f64_full) ;  /* 0x0000006c00e47944 */ /* 0x000fea0003c00000 */
.L_x_108:
[----:B------:R-:W-:Y:S05]  /*0b30*/  BSYNC.RECONVERGENT B1 ;  /* 0x0000000000017941 */ /* 0x000fea0003800200 */
.L_x_107:
        /* <DEDUP_REMOVED lines=12> */
[----:B------:R-:W1:Y:S01]  /*0c00*/  MUFU.RCP64H R31, R85 ;  /* 0x00000055001f7308 */ /* 0x000e620000001800 */
[----:B------:R-:W-:Y:S01]  /*0c10*/  IMAD.MOV.U32 R30, RZ, RZ, 0x1 ;  /* 0x00000001ff1e7424 */ /* 0x000fe200078e00ff */
[----:B------:R-:W-:Y:S01]  /*0c20*/  PRMT R17, R8, 0x3340, R0 ;  /* 0x0000334008117816 */ /* 0x000fe20000000000 */
[----:B------:R-:W-:Y:S01]  /*0c30*/  VIADD R5, R5, 0x1 ;  /* 0x0000000105057836 */ /* 0x000fe20000000000 */
[----:B------:R-:W-:Y:S01]  /*0c40*/  PRMT R42, R10, 0x3340, R14 ;  /* 0x000033400a2a7816 */ /* 0x000fe2000000000e */
[----:B------:R-:W-:Y:S01]  /*0c50*/  UMOV UR4, 0x39581062 ;  /* 0x3958106200047882 */ /* 0x000fe20000000000 */
[----:B------:R-:W-:Y:S01]  /*0c60*/  PRMT R26, R12, 0x3340, R16 ;  /* 0x000033400c1a7816 */ /* 0x000fe20000000010 */
[----:B------:R-:W-:Y:S01]  /*0c70*/  UMOV UR5, 0x3fe2c8b4 ;  /* 0x3fe2c8b400057882 */ /* 0x000fe20000000000 */
[----:B------:R-:W-:Y:S01]  /*0c80*/  BSSY.RECONVERGENT B1, `(.L_x_109) ;  /* 0x0000022000017945 */ /* 0x000fe20003800200 */
[----:B-1----:R-:W-:-:S08]  /*0c90*/  DFMA R32, -R84, R30, 1 ;  /* 0x3ff000005420742b */ /* 0x002fd0000000011e */
[----:B------:R-:W-:-:S08]  /*0ca0*/  DFMA R32, R32, R32, R32 ;  /* 0x000000202020722b */ /* 0x000fd00000000020 */
[----:B------:R-:W-:Y:S01]  /*0cb0*/  DFMA R32, R30, R32, R30 ;  /* 0x000000201e20722b */ /* 0x000fe2000000001e */
[----:B------:R-:W1:Y:S07]  /*0cc0*/  I2F.F64 R30, R5 ;  /* 0x00000005001e7312 */ /* 0x000e6e0000201c00 */
[----:B------:R-:W-:-:S08]  /*0cd0*/  DFMA R36, -R84, R32, 1 ;  /* 0x3ff000005424742b */ /* 0x000fd00000000120 */
[----:B------:R-:W-:Y:S02]  /*0ce0*/  DFMA R40, R32, R36, R32 ;  /* 0x000000242028722b */ /* 0x000fe40000000020 */
[----:B-1----:R-:W-:-:S08]  /*0cf0*/  DADD R74, R30, 0.5 ;  /* 0x3fe000001e4a7429 */ /* 0x002fd00000000000 */
[----:B------:R-:W-:Y:S02]  /*0d00*/  DMUL R78, R40, R74 ;  /* 0x0000004a284e7228 */ /* 0x000fe40000000000 */
[----:B------:R-:W-:-:S06]  /*0d10*/  FSETP.GEU.AND P1, PT, |R75|, 6.5827683646048100446e-37, PT ;  /* 0x036000004b00780b */ /* 0x000fcc0003f2e200 */
[----:B------:R-:W-:-:S08]  /*0d20*/  DFMA R38, -R84, R78, R74 ;  /* 0x0000004e5426722b */ /* 0x000fd0000000014a */
[----:B------:R-:W-:Y:S01]  /*0d30*/  DFMA R78, R40, R38, R78 ;  /* 0x00000026284e722b */ /* 0x000fe2000000004e */
[----:B--2---:R-:W1:Y:S01]  /*0d40*/  I2F.F64.U16 R30, R18 ;  /* 0x00000012001e7312 */ /* 0x004e620000101800 */
[----:B---3--:R-:W-:-:S07]  /*0d50*/  PRMT R5, R20, 0x3340, R18 ;  /* 0x0000334014057816 */ /* 0x008fce0000000012 */
[----:B0-----:R-:W0:Y:S01]  /*0d60*/  I2F.F64.U16 R2, R20 ;  /* 0x0000001400027312 */ /* 0x001e220000101800 */
[----:B-1----:R-:W-:-:S07]  /*0d70*/  DMUL R32, R30, UR4 ;  /* 0x000000041e207c28 */ /* 0x002fce0008000000 */
[----:B----4-:R-:W1:Y:S01]  /*0d80*/  I2F.F64.U16 R36, R22 ;  /* 0x0000001600247312 */ /* 0x010e620000101800 */
[----:B------:R-:W-:Y:S01]  /*0d90*/  PRMT R30, R17, 0x5410, R42 ;  /* 0x00005410111e7816 */ /* 0x000fe2000000002a */
[----:B------:R-:W-:Y:S01]  /*0da0*/  UMOV UR4, 0xe5604189 ;  /* 0xe560418900047882 */ /* 0x000fe20000000000 */
[----:B------:R-:W-:Y:S01]  /*0db0*/  PRMT R31, R26, 0x5410, R5 ;  /* 0x000054101a1f7816 */ /* 0x000fe20000000005 */
[----:B------:R-:W-:Y:S01]  /*0dc0*/  UMOV UR5, 0x3fd322d0 ;  /* 0x3fd322d000057882 */ /* 0x000fe20000000000 */
[----:B------:R-:W-:Y:S01]  /*0dd0*/  FFMA R5, RZ, R85, R79 ;  /* 0x00000055ff057223 */ /* 0x000fe2000000004f */
[----:B0-----:R-:W-:Y:S02]  /*0de0*/  DFMA R2, R2, UR4, R32 ;  /* 0x0000000402027c2b */ /* 0x001fe40008000020 */
[----:B------:R0:W-:Y:S01]  /*0df0*/  STL.64 [R1+0x40], R30 ;  /* 0x0000401e01007387 */ /* 0x0001e20000100a00 */
[----:B------:R-:W-:Y:S01]  /*0e00*/  UMOV UR4, 0x9fbe76c9 ;  /* 0x9fbe76c900047882 */ /* 0x000fe20000000000 */
[----:B------:R-:W-:Y:S01]  /*0e10*/  FSETP.GT.AND P0, PT, |R5|, 1.469367938527859385e-39, PT ;  /* 0x001000000500780b */ /* 0x000fe20003f04200 */
[----:B------:R-:W-:-:S03]  /*0e20*/  UMOV UR5, 0x3fbd2f1a ;  /* 0x3fbd2f1a00057882 */ /* 0x000fc60000000000 */
[----:B-1----:R-:W-:-:S08]  /*0e30*/  DFMA R2, R36, UR4, R2 ;  /* 0x0000000424027c2b */ /* 0x002fd00008000002 */
[----:B------:R-:W-:Y:S01]  /*0e40*/  DADD R6, R6, R2 ;  /* 0x0000000006067229 */ /* 0x000fe20000000002 */
[----:B0-----:R-:W-:Y:S10]  /*0e50*/  @P0 BRA P1, `(.L_x_110) ;  /* 0x0000000000100947 */ /* 0x001ff40000800000 */
[----:B------:R-:W-:Y:S01]  /*0e60*/  IMAD.MOV.U32 R72, RZ, RZ, R84 ;  /* 0x000000ffff487224 */ /* 0x000fe200078e0054 */
[----:B------:R-:W-:Y:S01]  /*0e70*/  MOV R54, 0xea0 ;  /* 0x00000ea000367802 */ /* 0x000fe20000000f00 */
[----:B------:R-:W-:-:S07]  /*0e80*/  IMAD.MOV.U32 R73, RZ, RZ, R85 ;  /* 0x000000ffff497224 */ /* 0x000fce00078e0055 */
[----:B------:R-:W-:Y:S05]  /*0e90*/  CALL.REL.NOINC `($__internal_2_$__cuda_sm20_div_rn_f64_full) ;  /* 0x0000006c00087944 */ /* 0x000fea0003c00000 */
.L_x_110:
[----:B------:R-:W-:Y:S05]  /*0ea0*/  BSYNC.RECONVERGENT B1 ;  /* 0x0000000000017941 */ /* 0x000fea0003800200 */
.L_x_109:
[----:B------:R-:W-:Y:S01]  /*0eb0*/  DMUL R78, R78, R92 ;  /* 0x0000005c4e4e7228 */ /* 0x000fe20000000000 */
[----:B------:R-:W0:Y:S09]  /*0ec0*/  LDCU.64 UR4, c[0x0][0x380] ;  /* 0x00007000ff0477ac */ /* 0x000e320008000a00 */
[----:B------:R-:W1:Y:S02]  /*0ed0*/  F2I.F64.TRUNC R78, R78 ;  /* 0x0000004e004e7311 */ /* 0x000e64000030d100 */
[----:B-1----:R-:W-:-:S04]  /*0ee0*/  VIMNMX R26, PT, PT, RZ, R78, !PT ;  /* 0x0000004eff1a7248 */ /* 0x002fc80007fe0100 */
[----:B------:R-:W-:-:S05]  /*0ef0*/  VIMNMX R26, PT, PT, R26, R11, PT ;  /* 0x0000000b1a1a7248 */ /* 0x000fca0003fe0100 */
[----:B------:R-:W-:-:S05]  /*0f00*/  IMAD.SHL.U32 R31, R26, 0x4, RZ ;  /* 0x000000041a1f7824 */ /* 0x000fca00078e00ff */
[--C-:B0-----:R-:W-:Y:S02]  /*0f10*/  IADD3 R42, P0, P1, R24, UR4, R31.reuse ;  /* 0x00000004182a7c10 */ /* 0x101fe4000f91e01f */
[----:B------:R-:W-:-:S04]  /*0f20*/  SHF.R.S32.HI R33, RZ, 0x1f, R31 ;  /* 0x0000001fff217819 */ /* 0x000fc8000001141f */
[----:B------:R-:W-:Y:S02]  /*0f30*/  IADD3.X R43, PT, PT, RZ, UR5, R33, P0, P1 ;  /* 0x00000005ff2b7c10 */ /* 0x000fe400087e2421 */
[----:B------:R-:W-:-:S03]  /*0f40*/  IADD3 R44, P0, P1, R28, UR4, R31 ;  /* 0x000000041c2c7c10 */ /* 0x000fc6000f91e01f */
[----:B------:R-:W2:Y:S01]  /*0f50*/  LDG.E.U8 R26, desc[UR8][R42.64+0x1] ;  /* 0x000001082a1a7981 */ /* 0x000ea2000c1e1100 */
[----:B------:R-:W-:Y:S02]  /*0f60*/  IADD3.X R45, PT, PT, RZ, UR5, R33, P0, P1 ;  /* 0x00000005ff2d7c10 */ /* 0x000fe400087e2421 */
[----:B------:R-:W-:Y:S01]  /*0f70*/  IADD3 R46, P0, P1, R34, UR4, R31 ;  /* 0x00000004222e7c10 */ /* 0x000fe2000f91e01f */
[----:B------:R-:W3:Y:S04]  /*0f80*/  LDG.E.U8 R24, desc[UR8][R42.64+0x2] ;  /* 0x000002082a187981 */ /* 0x000ee8000c1e1100 */
[----:B------:R-:W4:Y:S01]  /*0f90*/  LDG.E.U8 R30, desc[UR8][R44.64+0x1] ;  /* 0x000001082c1e7981 */ /* 0x000f22000c1e1100 */
[----:B------:R-:W-:-:S03]  /*0fa0*/  IADD3.X R47, PT, PT, RZ, UR5, R33, P0, P1 ;  /* 0x00000005ff2f7c10 */ /* 0x000fc600087e2421 */
[----:B------:R-:W5:Y:S04]  /*0fb0*/  LDG.E.U8 R32, desc[UR8][R44.64+0x2] ;  /* 0x000002082c207981 */ /* 0x000f68000c1e1100 */
        /* <DEDUP_REMOVED lines=12> */
[----:B-1----:R-:W-:Y:S01]  /*1080*/  DFMA R44, -R86, R50, 1 ;  /* 0x3ff00000562c742b */ /* 0x002fe20000000132 */
[----:B------:R-:W-:Y:S01]  /*1090*/  UMOV UR4, 0x39581062 ;  /* 0x3958106200047882 */ /* 0x000fe20000000000 */
[----:B0-----:R-:W-:Y:S01]  /*10a0*/  DADD R74, R74, 0.5 ;  /* 0x3fe000004a4a7429 */ /* 0x001fe20000000000 */
[----:B------:R-:W-:-:S05]  /*10b0*/  UMOV UR5, 0x3fe2c8b4 ;  /* 0x3fe2c8b400057882 */ /* 0x000fca0000000000 */
[----:B------:R-:W-:Y:S01]  /*10c0*/  DFMA R52, R50, R44, R50 ;  /* 0x0000002c3234722b */ /* 0x000fe20000000032 */
[----:B------:R-:W-:Y:S01]  /*10d0*/  UMOV UR6, 0xe5604189 ;  /* 0xe560418900067882 */ /* 0x000fe20000000000 */
[----:B------:R-:W-:-:S06]  /*10e0*/  UMOV UR7, 0x3fd322d0 ;  /* 0x3fd322d000077882 */ /* 0x000fcc0000000000 */
[----:B------:R-:W-:-:S08]  /*10f0*/  DMUL R78, R52, R74 ;  /* 0x0000004a344e7228 */ /* 0x000fd00000000000 */
[----:B------:R-:W-:Y:S01]  /*1100*/  DFMA R50, -R86, R78, R74 ;  /* 0x0000004e5632722b */ /* 0x000fe2000000014a */
[----:B------:R-:W-:Y:S01]  /*1110*/  UMOV UR10, 0x9fbe76c9 ;  /* 0x9fbe76c9000a7882 */ /* 0x000fe20000000000 */
[----:B------:R-:W-:-:S06]  /*1120*/  UMOV UR11, 0x3fbd2f1a ;  /* 0x3fbd2f1a000b7882 */ /* 0x000fcc0000000000 */
[----:B------:R-:W-:Y:S01]  /*1130*/  DFMA R78, R52, R50, R78 ;  /* 0x00000032344e722b */ /* 0x000fe2000000004e */
[----:B------:R-:W-:Y:S01]  /*1140*/  FSETP.GEU.AND P1, PT, |R75|, 6.5827683646048100446e-37, PT ;  /* 0x036000004b00780b */ /* 0x000fe20003f2e200 */
[----:B------:R-:W-:Y:S01]  /*1150*/  BSSY.RECONVERGENT B1, `(.L_x_111) ;  /* 0x0000025000017945 */ /* 0x000fe20003800200 */
[----:B--2---:R-:W0:Y:S08]  /*1160*/  I2F.F64.U16 R42, R26 ;  /* 0x0000001a002a7312 */ /* 0x004e300000101800 */
[----:B----4-:R-:W1:Y:S08]  /*1170*/  I2F.F64.U16 R46, R30 ;  /* 0x0000001e002e7312 */ /* 0x010e700000101800 */
[----:B---3--:R-:W2:Y:S01]  /*1180*/  I2F.F64.U16 R4, R24 ;  /* 0x0000001800047312 */ /* 0x008ea20000101800 */
[----:B0-----:R-:W-:-:S07]  /*1190*/  DMUL R42, R42, UR4 ;  /* 0x000000042a2a7c28 */ /* 0x001fce0008000000 */
[----:B-----5:R-:W0:Y:S01]  /*11a0*/  I2F.F64.U16 R44, R32 ;  /* 0x00000020002c7312 */ /* 0x020e220000101800 */
[----:B-1----:R-:W-:-:S07]  /*11b0*/  DMUL R46, R46, UR4 ;  /* 0x000000042e2e7c28 */ /* 0x002fce0008000000 */
[----:B------:R-:W1:Y:S01]  /*11c0*/  I2F.F64.U16 R48, R36 ;  /* 0x0000002400307312 */ /* 0x000e620000101800 */
[----:B--2---:R-:W-:-:S07]  /*11d0*/  DFMA R4, R4, UR6, R42 ;  /* 0x0000000604047c2b */ /* 0x004fce000800002a */
[----:B------:R-:W2:Y:S01]  /*11e0*/  I2F.F64.U16 R62, R28 ;  /* 0x0000001c003e7312 */ /* 0x000ea20000101800 */
[----:B0-----:R-:W-:-:S07]  /*11f0*/  DFMA R44, R44, UR6, R46 ;  /* 0x000000062c2c7c2b */ /* 0x001fce000800002e */
[----:B------:R-:W0:Y:S01]  /*1200*/  I2F.F64.U16 R64, R34 ;  /* 0x0000002200407312 */ /* 0x000e220000101800 */
[----:B-1----:R-:W-:-:S07]  /*1210*/  DMUL R48, R48, UR4 ;  /* 0x0000000430307c28 */ /* 0x002fce0008000000 */
[----:B------:R-:W1:Y:S01]  /*1220*/  I2F.F64.U16 R42, R38 ;  /* 0x00000026002a7312 */ /* 0x000e620000101800 */
[----:B------:R-:W-:Y:S02]  /*1230*/  PRMT R50, R22, 0x3340, R24 ;  /* 0x0000334016327816 */ /* 0x000fe40000000018 */
[----:B------:R-:W-:Y:S02]  /*1240*/  PRMT R19, R26, 0x3340, R28 ;  /* 0x000033401a137816 */ /* 0x000fe4000000001c */
[----:B------:R-:W-:Y:S01]  /*1250*/  PRMT R17, R34, 0x3340, R38 ;  /* 0x0000334022117816 */ /* 0x000fe20000000026 */
[----:B--2---:R-:W-:Y:S01]  /*1260*/  DFMA R62, R62, UR10, R4 ;  /* 0x0000000a3e3e7c2b */ /* 0x004fe20008000004 */
[----:B------:R-:W-:Y:S01]  /*1270*/  PRMT R46, R32, 0x3340, R30 ;  /* 0x00003340202e7816 */ /* 0x000fe2000000001e */
[----:B0-----:R-:W-:Y:S01]  /*1280*/  DFMA R64, R64, UR10, R44 ;  /* 0x0000000a40407c2b */ /* 0x001fe2000800002c */
[----:B------:R-:W0:Y:S01]  /*1290*/  LDCU.U8 UR4, c[0x0][0x3a4] ;  /* 0x00007480ff0477ac */ /* 0x000e220008000000 */
[----:B------:R-:W2:Y:S01]  /*12a0*/  I2F.F64.U16 R44, R40 ;  /* 0x00000028002c7312 */ /* 0x000ea20000101800 */
[----:B-1----:R-:W-:Y:S01]  /*12b0*/  DFMA R4, R42, UR6, R48 ;  /* 0x000000062a047c2b */ /* 0x002fe20008000030 */
[----:B------:R-:W-:-:S02]  /*12c0*/  PRMT R42, R50, 0x5410, R19 ;  /* 0x00005410322a7816 */ /* 0x000fc40000000013 */
[----:B------:R-:W-:Y:S01]  /*12d0*/  PRMT R43, R46, 0x5410, R17 ;  /* 0x000054102e2b7816 */ /* 0x000fe20000000011 */
[----:B------:R-:W-:Y:S01]  /*12e0*/  FFMA R17, RZ, R87, R79 ;  /* 0x00000057ff117223 */ /* 0x000fe2000000004f */
[----:B------:R-:W-:-:S03]  /*12f0*/  DADD R6, R6, R62 ;  /* 0x0000000006067229 */ /* 0x000fc6000000003e */
[----:B------:R1:W-:Y:S01]  /*1300*/  STL.64 [R1+0x48], R42 ;  /* 0x0000482a01007387 */ /* 0x0003e20000100a00 */
[----:B------:R-:W-:Y:S01]  /*1310*/  FSETP.GT.AND P0, PT, |R17|, 1.469367938527859385e-39, PT ;  /* 0x001000001100780b */ /* 0x000fe20003f04200 */
[----:B--2---:R-:W-:-:S03]  /*1320*/  DFMA R4, R44, UR10, R4 ;  /* 0x0000000a2c047c2b */ /* 0x004fc60008000004 */
[----:B------:R-:W-:-:S08]  /*1330*/  DADD R6, R6, R64 ;  /* 0x0000000006067229 */ /* 0x000fd00000000040 */
[----:B------:R-:W-:Y:S01]  /*1340*/  DADD R6, R6, R4 ;  /* 0x0000000006067229 */ /* 0x000fe20000000004 */
[----:B01----:R-:W-:Y:S10]  /*1350*/  @P0 BRA P1, `(.L_x_112) ;  /* 0x0000000000100947 */ /* 0x003ff40000800000 */
[----:B------:R-:W-:Y:S01]  /*1360*/  IMAD.MOV.U32 R72, RZ, RZ, R86 ;  /* 0x000000ffff487224 */ /* 0x000fe200078e0056 */
[----:B------:R-:W-:Y:S01]  /*1370*/  MOV R54, 0x13a0 ;  /* 0x000013a000367802 */ /* 0x000fe20000000f00 */
[----:B------:R-:W-:-:S07]  /*1380*/  IMAD.MOV.U32 R73, RZ, RZ, R87 ;  /* 0x000000ffff497224 */ /* 0x000fce00078e0057 */
[----:B------:R-:W-:Y:S05]  /*1390*/  CALL.REL.NOINC `($__internal_2_$__cuda_sm20_div_rn_f64_full) ;  /* 0x0000006400c87944 */ /* 0x000fea0003c00000 */
.L_x_112:
[----:B------:R-:W-:Y:S05]  /*13a0*/  BSYNC.RECONVERGENT B1 ;  /* 0x0000000000017941 */ /* 0x000fea0003800200 */
.L_x_111:
[----:B------:R-:W-:Y:S01]  /*13b0*/  DMUL R78, R78, R90 ;  /* 0x0000005a4e4e7228 */ /* 0x000fe20000000000 */
[----:B------:R-:W0:Y:S01]  /*13c0*/  LDCU UR5, c[0x0][0x390] ;  /* 0x00007200ff0577ac */ /* 0x000e220008000800 */
[----:B------:R-:W1:Y:S08]  /*13d0*/  LDCU.64 UR6, c[0x0][0x380] ;  /* 0x00007000ff0677ac */ /* 0x000e700008000a00 */
[----:B------:R-:W2:Y:S02]  /*13e0*/  F2I.F64.TRUNC R78, R78 ;  /* 0x0000004e004e7311 */ /* 0x000ea4000030d100 */
[----:B--2---:R-:W-:-:S04]  /*13f0*/  VIMNMX R42, PT, PT, RZ, R78, !PT ;  /* 0x0000004eff2a7248 */ /* 0x004fc80007fe0100 */
[----:B------:R-:W-:-:S05]  /*1400*/  VIMNMX R42, PT, PT, R42, R13, PT ;  /* 0x0000000d2a2a7248 */ /* 0x000fca0003fe0100 */
[----:B0-----:R-:W-:-:S05]  /*1410*/  IMAD R42, R42, UR5, RZ ;  /* 0x000000052a2a7c24 */ /* 0x001fca000f8e02ff */
[C---:B-1----:R-:W-:Y:S02]  /*1420*/  IADD3 R54, P0, P1, R42.reuse, UR6, R27 ;  /* 0x000000062a367c10 */ /* 0x042fe4000f91e01b */
[----:B------:R-:W-:Y:S02]  /*1430*/  IADD3 R72, P2, P3, R42, UR6, R31 ;  /* 0x000000062a487c10 */ /* 0x000fe4000fb5e01f */
[----:B------:R-:W-:Y:S02]  /*1440*/  IADD3.X R55, PT, PT, RZ, UR7, R29, P0, P1 ;  /* 0x00000007ff377c10 */ /* 0x000fe400087e241d */
[----:B------:R-:W-:-:S03]  /*1450*/  IADD3.X R73, PT, PT, RZ, UR7, R33, P2, P3 ;  /* 0x00000007ff497c10 */ /* 0x000fc600097e6421 */
[----:B------:R-:W2:Y:S04]  /*1460*/  LDG.E.U8 R44, desc[UR8][R54.64+0x1] ;  /* 0x00000108362c7981 */ /* 0x000ea8000c1e1100 */
[----:B------:R-:W3:Y:S04]  /*1470*/  LDG.E.U8 R46, desc[UR8][R72.64+0x1] ;  /* 0x00000108482e7981 */ /* 0x000ee8000c1e1100 */
[----:B------:R-:W4:Y:S04]  /*1480*/  LDG.E.U8 R42, desc[UR8][R54.64+0x2] ;  /* 0x00000208362a7981 */ /* 0x000f28000c1e1100 */
[----:B------:R-:W5:Y:S04]  /*1490*/  LDG.E.U8 R48, desc[UR8][R72.64+0x2] ;  /* 0x0000020848307981 */ /* 0x000f68000c1e1100 */
[----:B------:R-:W5:Y:S04]  /*14a0*/  LDG.E.U8 R50, desc[UR8][R54.64] ;  /* 0x0000000836327981 */ /* 0x000f68000c1e1100 */
[----:B------:R-:W5:Y:S01]  /*14b0*/  LDG.E.U8 R52, desc[UR8][R72.64] ;  /* 0x0000000848347981 */ /* 0x000f62000c1e1100 */
[----:B------:R-:W-:Y:S01]  /*14c0*/  UMOV UR6, 0x39581062 ;  /* 0x3958106200067882 */ /* 0x000fe20000000000 */
[----:B------:R-:W-:Y:S01]  /*14d0*/  UMOV UR7, 0x3fe2c8b4 ;  /* 0x3fe2c8b400077882 */ /* 0x000fe20000000000 */
[----:B------:R-:W-:Y:S01]  /*14e0*/  UMOV UR10, 0xe5604189 ;  /* 0xe5604189000a7882 */ /* 0x000fe20000000000 */
[----:B------:R-:W-:Y:S01]  /*14f0*/  UMOV UR11, 0x3fd322d0 ;  /* 0x3fd322d0000b7882 */ /* 0x000fe20000000000 */
[----:B------:R-:W-:-:S02]  /*1500*/  IMAD.MOV.U32 R78, RZ, RZ, 0x0 ;  /* 0x00000000ff4e7424 */ /* 0x000fc400078e00ff */
[----:B------:R-:W-:Y:S01]  /*1510*/  IMAD.MOV.U32 R79, RZ, RZ, 0x40590000 ;  /* 0x40590000ff4f7424 */ /* 0x000fe200078e00ff */
[----:B------:R-:W-:Y:S01]  /*1520*/  PRMT R19, R36, 0x3340, R40 ;  /* 0x0000334024137816 */ /* 0x000fe20000000028 */
[----:B--2---:R-:W0:Y:S08]  /*1530*/  I2F.F64.U16 R68, R44 ;  /* 0x0000002c00447312 */ /* 0x004e300000101800 */
[----:B---3--:R-:W1:Y:S08]  /*1540*/  I2F.F64.U16 R76, R46 ;  /* 0x0000002e004c7312 */ /* 0x008e700000101800 */
[----:B----4-:R-:W2:Y:S01]  /*1550*/  I2F.F64.U16 R66, R42 ;  /* 0x0000002a00427312 */ /* 0x010ea20000101800 */
[----:B0-----:R-:W-:-:S07]  /*1560*/  DMUL R68, R68, UR6 ;  /* 0x0000000644447c28 */ /* 0x001fce0008000000 */
[----:B-----5:R-:W0:Y:S01]  /*1570*/  I2F.F64.U16 R74, R48 ;  /* 0x00000030004a7312 */ /* 0x020e220000101800 */
[----:B-1----:R-:W-:-:S07]  /*1580*/  DMUL R76, R76, UR6 ;  /* 0x000000064c4c7c28 */ /* 0x002fce0008000000 */
[----:B------:R-:W1:Y:S01]  /*1590*/  I2F.F64.U16 R70, R50 ;  /* 0x0000003200467312 */ /* 0x000e620000101800 */
[----:B--2---:R-:W-:Y:S01]  /*15a0*/  DFMA R66, R66, UR10, R68 ;  /* 0x0000000a42427c2b */ /* 0x004fe20008000044 */
[----:B------:R-:W-:-:S06]  /*15b0*/  UMOV UR6, 0x9fbe76c9 ;  /* 0x9fbe76c900067882 */ /* 0x000fcc0000000000 */
[----:B------:R-:W2:Y:S01]  /*15c0*/  I2F.F64.U16 R54, R52 ;  /* 0x0000003400367312 */ /* 0x000ea20000101800 */
[----:B------:R-:W-:Y:S01]  /*15d0*/  UMOV UR7, 0x3fbd2f1a ;  /* 0x3fbd2f1a00077882 */ /* 0x000fe20000000000 */
[----:B0-----:R-:W-:Y:S02]  /*15e0*/  DFMA R68, R74, UR10, R76 ;  /* 0x0000000a4a447c2b */ /* 0x001fe4000800004c */
[----:B-1----:R-:W-:-:S06]  /*15f0*/  DFMA R66, R70, UR6, R66 ;  /* 0x0000000646427c2b */ /* 0x002fcc0008000042 */
[----:B--2---:R-:W-:Y:S02]  /*1600*/  DFMA R68, R54, UR6, R68 ;  /* 0x0000000636447c2b */ /* 0x004fe40008000044 */
[----:B------:R-:W-:Y:S01]  /*1610*/  DADD R6, R6, R66 ;  /* 0x0000000006067229 */ /* 0x000fe20000000042 */
[----:B------:R-:W0:Y:S01]  /*1620*/  MUFU.RCP64H R55, -100 ;  /* 0xc059000000377908 */ /* 0x000e220000001800 */
[----:B------:R-:W-:-:S06]  /*1630*/  IMAD.MOV.U32 R54, RZ, RZ, 0x1 ;  /* 0x00000001ff367424 */ /* 0x000fcc00078e00ff */
[----:B------:R-:W-:-:S08]  /*1640*/  DADD R6, R6, R68 ;  /* 0x0000000006067229 */ /* 0x000fd00000000044 */
[----:B------:R-:W-:Y:S02]  /*1650*/  DMUL R96, R6, 0.125 ;  /* 0x3fc0000006607828 */ /* 0x000fe40000000000 */
[----:B0-----:R-:W-:-:S08]  /*1660*/  DFMA R6, R54, R78, 1 ;  /* 0x3ff000003606742b */ /* 0x001fd0000000004e */
[----:B------:R-:W-:Y:S02]  /*1670*/  DFMA R70, R6, R6, R6 ;  /* 0x000000060646722b */ /* 0x000fe40000000006 */
[--C-:B------:R-:W-:Y:S02]  /*1680*/  DADD R98, R60, -R96.reuse ;  /* 0x000000003c627229 */ /* 0x100fe40000000860 */
[----:B------:R-:W-:-:S04]  /*1690*/  DADD R100, R56, -R96 ;  /* 0x0000000038647229 */ /* 0x000fc80000000860 */
[----:B------:R-:W-:Y:S02]  /*16a0*/  DFMA R70, R54, R70, R54 ;  /* 0x000000463646722b */ /* 0x000fe40000000036 */
[----:B------:R-:W-:Y:S01]  /*16b0*/  DMUL R6, R98, R98 ;  /* 0x0000006262067228 */ /* 0x000fe20000000000 */
[----:B------:R-:W0:Y:S01]  /*16c0*/  I2F.F64.U16 R74, UR4 ;  /* 0x00000004004a7d12 */ /* 0x000e220008101800 */
[----:B------:R-:W-:-:S04]  /*16d0*/  DADD R102, R2, -R96 ;  /* 0x0000000002667229 */ /* 0x000fc80000000860 */
[----:B------:R-:W-:Y:S02]  /*16e0*/  DFMA R78, R70, R78, 1 ;  /* 0x3ff00000464e742b */ /* 0x000fe4000000004e */
[----:B------:R-:W-:Y:S02]  /*16f0*/  DFMA R6, R100, R100, R6 ;  /* 0x000000646406722b */ /* 0x000fe40000000006 */
[----:B------:R-:W-:-:S04]  /*1700*/  DADD R104, R62, -R96 ;  /* 0x000000003e687229 */ /* 0x000fc80000000860 */
[----:B------:R-:W-:Y:S02]  /*1710*/  DFMA R78, R70, R78, R70 ;  /* 0x0000004e464e722b */ /* 0x000fe40000000046 */
[----:B------:R-:W-:Y:S02]  /*1720*/  DFMA R6, R102, R102, R6 ;  /* 0x000000666606722b */ /* 0x000fe40000000006 */
[----:B------:R-:W-:-:S04]  /*1730*/  DADD R106, R64, -R96 ;  /* 0x00000000406a7229 */ /* 0x000fc80000000860 */
[----:B0-----:R-:W-:Y:S02]  /*1740*/  DMUL R54, R74, R78 ;  /* 0x0000004e4a367228 */ /* 0x001fe40000000000 */
[----:B------:R-:W-:Y:S02]  /*1750*/  DFMA R6, R104, R104, R6 ;  /* 0x000000686806722b */ /* 0x000fe40000000006 */
[----:B------:R-:W-:-:S04]  /*1760*/  DADD R108, R4, -R96 ;  /* 0x00000000046c7229 */ /* 0x000fc80000000860 */
[----:B------:R-:W-:Y:S02]  /*1770*/  DFMA R70, R54, 100, R74 ;  /* 0x405900003646782b */ /* 0x000fe4000000004a */
[----:B------:R-:W-:Y:S01]  /*1780*/  DFMA R6, R106, R106, R6 ;  /* 0x0000006a6a06722b */ /* 0x000fe20000000006 */
[----:B------:R-:W-:Y:S02]  /*1790*/  PRMT R76, R42, 0x3340, R44 ;  /* 0x000033402a4c7816 */ /* 0x000fe4000000002c */
[----:B------:R-:W-:Y:S02]  /*17a0*/  PRMT R72, R50, 0x3340, R48 ;  /* 0x0000334032487816 */ /* 0x000fe40000000030 */
[----:B------:R-:W-:Y:S01]  /*17b0*/  PRMT R17, R46, 0x3340, R52 ;  /* 0x000033402e117816 */ /* 0x000fe20000000034 */
[----:B------:R-:W-:Y:S02]  /*17c0*/  DFMA R78, R78, R70, R54 ;  /* 0x000000464e4e722b */ /* 0x000fe40000000036 */
[----:B------:R-:W-:Y:S01]  /*17d0*/  DADD R110, R66, -R96 ;  /* 0x00000000426e7229 */ /* 0x000fe20000000860 */
[----:B------:R-:W-:Y:S01]  /*17e0*/  PRMT R54, R19, 0x5410, R76 ;  /* 0x0000541013367816 */ /* 0x000fe2000000004c */
[----:B------:R-:W-:Y:S01]  /*17f0*/  DFMA R6, R108, R108, R6 ;  /* 0x0000006c6c06722b */ /* 0x000fe20000000006 */
[----:B------:R-:W-:Y:S01]  /*1800*/  PRMT R55, R72, 0x5410, R17 ;  /* 0x0000541048377816 */ /* 0x000fe20000000011 */
[----:B------:R-:W-:-:S04]  /*1810*/  DADD R112, R68, -R96 ;  /* 0x0000000044707229 */ /* 0x000fc80000000860 */
[----:B------:R0:W-:Y:S01]  /*1820*/  STL.64 [R1+0x50], R54 ;  /* 0x0000503601007387 */ /* 0x0001e20000100a00 */
[----:B------:R-:W-:Y:S01]  /*1830*/  FFMA R17, RZ, -3.390625, R79 ;  /* 0xc0590000ff117823 */ /* 0x000fe2000000004f */
[----:B------:R-:W-:Y:S01]  /*1840*/  DFMA R6, R110, R110, R6 ;  /* 0x0000006e6e06722b */ /* 0x000fe20000000006 */
[----:B------:R-:W-:-:S03]  /*1850*/  FSETP.GEU.AND P1, PT, |R75|, 6.5827683646048100446e-37, PT ;  /* 0x036000004b00780b */ /* 0x000fc60003f2e200 */
[----:B------:R-:W-:-:S04]  /*1860*/  FSETP.GT.AND P0, PT, |R17|, 1.469367938527859385e-39, PT ;  /* 0x001000001100780b */ /* 0x000fc80003f04200 */
[----:B------:R-:W-:-:S08]  /*1870*/  DFMA R6, R112, R112, R6 ;  /* 0x000000707006722b */ /* 0x000fd00000000006 */
[----:B------:R-:W-:Y:S01]  /*1880*/  DMUL R6, R6, 0.125 ;  /* 0x3fc0000006067828 */ /* 0x000fe20000000000 */
[----:B0-----:R-:W-:Y:S10]  /*1890*/  @P0 BRA P1, `(.L_x_113) ;  /* 0x0000000000100947 */ /* 0x001ff40000800000 */
[----:B------:R-:W-:Y:S01]  /*18a0*/  IMAD.MOV.U32 R72, RZ, RZ, RZ ;  /* 0x000000ffff487224 */ /* 0x000fe200078e00ff */
[----:B------:R-:W-:Y:S01]  /*18b0*/  MOV R54, 0x18e0 ;  /* 0x000018e000367802 */ /* 0x000fe20000000f00 */
[----:B------:R-:W-:-:S07]  /*18c0*/  IMAD.MOV.U32 R73, RZ, RZ, -0x3fa70000 ;  /* 0xc0590000ff497424 */ /* 0x000fce00078e00ff */
[----:B------:R-:W-:Y:S05]  /*18d0*/  CALL.REL.NOINC `($__internal_2_$__cuda_sm20_div_rn_f64_full) ;  /* 0x0000006000787944 */ /* 0x000fea0003c00000 */
.L_x_113:
[----:B------:R-:W-:Y:S02]  /*18e0*/  IMAD.MOV.U32 R54, RZ, RZ, 0x0 ;  /* 0x00000000ff367424 */ /* 0x000fe400078e00ff */
[----:B------:R-:W-:-:S06]  /*18f0*/  IMAD.MOV.U32 R55, RZ, RZ, 0x408db000 ;  /* 0x408db000ff377424 */ /* 0x000fcc00078e00ff */
[----:B------:R-:W-:-:S08]  /*1900*/  DFMA R78, R78, R54, 1000 ;  /* 0x408f40004e4e742b */ /* 0x000fd00000000036 */
[----:B------:R-:W-:-:S14]  /*1910*/  DSETP.GT.AND P0, PT, R6, R78, PT ;  /* 0x0000004e0600722a */ /* 0x000fdc0003f04000 */
[----:B------:R-:W-:Y:S05]  /*1920*/  @!P0 BRA `(.L_x_114) ;  /* 0x0000005400c88947 */ /* 0x000fea0003800000 */
[----:B------:R-:W0:Y:S01]  /*1930*/  LDCU.U8 UR6, c[0x0][0x3a5] ;  /* 0x000074a0ff0677ac */ /* 0x000e220008000000 */
[----:B------:R-:W1:Y:S01]  /*1940*/  LDC.U8 R13, c[0x0][0x3a4] ;  /* 0x0000e900ff0d7b82 */ /* 0x000e620000000000 */
[----:B------:R-:W-:Y:S01]  /*1950*/  IMAD.MOV.U32 R6, RZ, RZ, 0x10 ;  /* 0x00000010ff067424 */ /* 0x000fe200078e00ff */
[----:B0-----:R-:W-:-:S04]  /*1960*/  UPRMT UR4, UR6, 0x9910, URZ ;  /* 0x0000991006047896 */ /* 0x001fc800080000ff */
[----:B------:R-:W-:Y:S01]  /*1970*/  UIMAD UR4, UR4, 0x25, URZ ;  /* 0x00000025040478a4 */ /* 0x000fe2000f8e02ff */
[----:B-1----:R-:W-:-:S03]  /*1980*/  ISETP.GE.U32.AND P0, PT, R13, 0x5a, PT ;  /* 0x0000005a0d00780c */ /* 0x002fc60003f06070 */
[----:B------:R-:W-:-:S04]  /*1990*/  ULOP3.LUT UR4, UR4, 0xffff, URZ, 0xc0, !UPT ;  /* 0x0000ffff04047892 */ /* 0x000fc8000f8ec0ff */
[----:B------:R-:W-:-:S04]  /*19a0*/  USHF.R.U32.HI UR4, URZ, 0x8, UR4 ;  /* 0x00000008ff047899 */ /* 0x000fc80008011604 */
[----:B------:R-:W-:-:S04]  /*19b0*/  UIADD3 UR5, UPT, UPT, URZ, -UR4, URZ ;  /* 0x80000004ff057290 */ /* 0x000fc8000fffe0ff */
[----:B------:R-:W-:-:S04]  /*19c0*/  UPRMT UR5, UR5, 0x7710, URZ ;  /* 0x0000771005057896 */ /* 0x000fc800080000ff */
[----:B------:R-:W-:-:S04]  /*19d0*/  UIADD3 UR5, UPT, UPT, UR6, UR5, URZ ;  /* 0x0000000506057290 */ /* 0x000fc8000fffe0ff */
[----:B------:R-:W-:-:S04]  /*19e0*/  ULOP3.LUT UR5, UR5, 0xfe, URZ, 0xc0, !UPT ;  /* 0x000000fe05057892 */ /* 0x000fc8000f8ec0ff */
[----:B------:R-:W-:-:S04]  /*19f0*/  ULEA.HI UR5, UR5, UR4, URZ, 0x1f ;  /* 0x0000000405057291 */ /* 0x000fc8000f8ff8ff */
[----:B------:R-:W-:-:S04]  /*1a00*/  ULOP3.LUT UR4, UR5, 0xffff, URZ, 0xc0, !UPT ;  /* 0x0000ffff05047892 */ /* 0x000fc8000f8ec0ff */
[----:B------:R-:W-:-:S04]  /*1a10*/  USHF.R.U32.HI UR4, URZ, 0x2, UR4 ;  /* 0x00000002ff047899 */ /* 0x000fc80008011604 */
[----:B------:R-:W-:-:S06]  /*1a20*/  ULOP3.LUT UR4, UR4, 0xffff, URZ, 0xc0, !UPT ;  /* 0x0000ffff04047892 */ /* 0x000fcc000f8ec0ff */
[----:B------:R-:W-:-:S05]  /*1a30*/  IMAD R11, RZ, RZ, -UR4 ;  /* 0x80000004ff0b7e24 */ /* 0x000fca000f8e02ff */
[----:B------:R-:W-:Y:S01]  /*1a40*/  VIADDMNMX R11, R11, R6, 0x1, !PT ;  /* 0x000000010b0b7446 */ /* 0x000fe20007800106 */
[----:B------:R-:W-:Y:S06]  /*1a50*/  @!P0 BRA `(.L_x_115) ;  /* 0x0000002400ac8947 */ /* 0x000fec0003800000 */
[CCC-:B------:R-:W-:Y:S01]  /*1a60*/  VIMNMX3.U16x2 R15, R8.reuse, R0.reuse, R10.reuse, !PT ;  /* 0x00000000080f720f */ /* 0x1c0fe2000780020a */
[----:B------:R-:W-:Y:S01]  /*1a70*/  BSSY.RECONVERGENT B1, `(.L_x_116) ;  /* 0x000001f000017945 */ /* 0x000fe20003800200 */
[----:B------:R-:W-:Y:S02]  /*1a80*/  VIMNMX3.U16x2 R13, R8, R0, R10, PT ;  /* 0x00000000080d720f */ /* 0x000fe4000380020a */
[----:B------:R-:W-:Y:S02]  /*1a90*/  CS2R R78, SRZ ;  /* 0x00000000004e7805 */ /* 0x000fe4000001ff00 */
        /* <DEDUP_REMOVED lines=24> */
[----:B------:R-:W-:-:S07]  /*1c20*/  MOV R54, 0x1c40 ;  /* 0x00001c4000367802 */ /* 0x000fce0000000f00 */
[----:B------:R-:W-:Y:S05]  /*1c30*/  CALL.REL.NOINC `($__internal_2_$__cuda_sm20_div_rn_f64_full) ;  /* 0x0000005c00a07944 */ /* 0x000fea0003c00000 */
.L_x_119:
[----:B------:R-:W-:Y:S05]  /*1c40*/  BSYNC.RECONVERGENT B2 ;  /* 0x0000000000027941 */ /* 0x000fea0003800200 */
.L_x_118:
[----:B------:R-:W-:-:S11]  /*1c50*/  DMUL R78, R78, 60 ;  /* 0x404e00004e4e7828 */ /* 0x000fd60000000000 */
.L_x_117:
[----:B------:R-:W-:Y:S05]  /*1c60*/  BSYNC.RECONVERGENT B1 ;  /* 0x0000000000017941 */ /* 0x000fea0003800200 */
.L_x_116:
[CCC-:B------:R-:W-:Y:S01]  /*1c70*/  VIMNMX3.U16x2 R15, R14.reuse, R12.reuse, R16.reuse, !PT ;  /* 0x0000000c0e0f720f */ /* 0x1c0fe20007800210 */
[----:B------:R-:W-:Y:S01]  /*1c80*/  BSSY.RECONVERGENT B1, `(.L_x_120) ;  /* 0x0000020000017945 */ /* 0x000fe20003800200 */
[----:B------:R-:W-:Y:S01]  /*1c90*/  VIMNMX3.U16x2 R13, R14, R12, R16, PT ;  /* 0x0000000c0e0d720f */ /* 0x000fe20003800210 */
        /* <DEDUP_REMOVED lines=28> */
.L_x_123:
[----:B------:R-:W-:Y:S05]  /*1e60*/  BSYNC.RECONVERGENT B2 ;  /* 0x0000000000027941 */ /* 0x000fea0003800200 */
.L_x_122:
[----:B------:R-:W-:-:S11]  /*1e70*/  DMUL R78, R78, 60 ;  /* 0x404e00004e4e7828 */ /* 0x000fd60000000000 */
.L_x_121:
[----:B------:R-:W-:Y:S05]  /*1e80*/  BSYNC.RECONVERGENT B1 ;  /* 0x0000000000017941 */ /* 0x000fea0003800200 */
.L_x_120:
        /* <DEDUP_REMOVED lines=31> */
.L_x_127:
[----:B------:R-:W-:Y:S05]  /*2080*/  BSYNC.RECONVERGENT B2 ;  /* 0x0000000000027941 */ /* 0x000fea0003800200 */
.L_x_126:
[----:B------:R-:W-:-:S11]  /*2090*/  DMUL R78, R78, 60 ;  /* 0x404e00004e4e7828 */ /* 0x000fd60000000000 */
.L_x_125:
[----:B------:R-:W-:Y:S05]  /*20a0*/  BSYNC.RECONVERGENT B1 ;  /* 0x0000000000017941 */ /* 0x000fea0003800200 */
.L_x_124:
        /* <DEDUP_REMOVED lines=31> */
.L_x_131:
[----:B------:R-:W-:Y:S05]  /*22a0*/  BSYNC.RECONVERGENT B2 ;  /* 0x0000000000027941 */ /* 0x000fea0003800200 */
.L_x_130:
[----:B------:R-:W-:-:S11]  /*22b0*/  DMUL R78, R78, 60 ;  /* 0x404e00004e4e7828 */ /* 0x000fd60000000000 */
.L_x_129:
[----:B------:R-:W-:Y:S05]  /*22c0*/  BSYNC.RECONVERGENT B1 ;  /* 0x0000000000017941 */ /* 0x000fea0003800200 */
.L_x_128:
        /* <DEDUP_REMOVED lines=31> */
.L_x_135:
[----:B------:R-:W-:Y:S05]  /*24c0*/  BSYNC.RECONVERGENT B2 ;  /* 0x0000000000027941 */ /* 0x000fea0003800200 */
.L_x_134:
[----:B------:R-:W-:-:S11]  /*24d0*/  DMUL R78, R78, 60 ;  /* 0x404e00004e4e7828 */ /* 0x000fd60000000000 */
.L_x_133:
[----:B------:R-:W-:Y:S05]  /*24e0*/  BSYNC.RECONVERGENT B1 ;  /* 0x0000000000017941 */ /* 0x000fea0003800200 */
.L_x_132:
        /* <DEDUP_REMOVED lines=31> */
.L_x_139:
[----:B------:R-:W-:Y:S05]  /*26e0*/  BSYNC.RECONVERGENT B2 ;  /* 0x0000000000027941 */ /* 0x000fea0003800200 */
.L_x_138:
[----:B------:R-:W-:-:S11]  /*26f0*/  DMUL R78, R78, 60 ;  /* 0x404e00004e4e7828 */ /* 0x000fd60000000000 */
.L_x_137:
[----:B------:R-:W-:Y:S05]  /*2700*/  BSYNC.RECONVERGENT B1 ;  /* 0x0000000000017941 */ /* 0x000fea0003800200 */
.L_x_136:
        /* <DEDUP_REMOVED lines=31> */
.L_x_143:
[----:B------:R-:W-:Y:S05]  /*2900*/  BSYNC.RECONVERGENT B2 ;  /* 0x0000000000027941 */ /* 0x000fea0003800200 */
.L_x_142:
[----:B------:R-:W-:-:S11]  /*2910*/  DMUL R78, R78, 60 ;  /* 0x404e00004e4e7828 */ /* 0x000fd60000000000 */
.L_x_141:
[----:B------:R-:W-:Y:S05]  /*2920*/  BSYNC.RECONVERGENT B1 ;  /* 0x0000000000017941 */ /* 0x000fea0003800200 */
.L_x_140:
        /* <DEDUP_REMOVED lines=31> */
.L_x_147:
[----:B------:R-:W-:Y:S05]  /*2b20*/  BSYNC.RECONVERGENT B2 ;  /* 0x0000000000027941 */ /* 0x000fea0003800200 */
.L_x_146:
[----:B------:R-:W-:-:S11]  /*2b30*/  DMUL R86, R78, 60 ;  /* 0x404e00004e567828 */ /* 0x000fd60000000000 */
.L_x_145:
[----:B------:R-:W-:Y:S05]  /*2b40*/  BSYNC.RECONVERGENT B1 ;  /* 0x0000000000017941 */ /* 0x000fea0003800200 */
.L_x_144:
[----:B------:R-:W-:Y:S01]  /*2b50*/  DADD R86, R68, R86 ;  /* 0x0000000044567229 */ /* 0x000fe20000000056 */
[----:B------:R-:W-:Y:S01]  /*2b60*/  LOP3.LUT R25, R11, 0xff, RZ, 0xc0, !PT ;  /* 0x000000ff0b197812 */ /* 0x000fe200078ec0ff */
[----:B------:R-:W-:Y:S01]  /*2b70*/  IMAD.MOV.U32 R23, RZ, RZ, 0xff ;  /* 0x000000ffff177424 */ /* 0x000fe200078e00ff */
[----:B------:R-:W-:-:S08]  /*2b80*/  MOV R29, 0x2ba0 ;  /* 0x00002ba0001d7802 */ /* 0x000fd00000000f00 */
[----:B------:R-:W-:Y:S05]  /*2b90*/  CALL.REL.NOINC `($__internal_3_$__cuda_sm20_div_u16) ;  /* 0x0000005400307944 */ /* 0x000fea0003c00000 */
        /* <DEDUP_REMOVED lines=11> */
.L_x_161:
        /* <DEDUP_REMOVED lines=66> */
[----:B------:R-:W-:-:S07]  /*3070*/  MOV R54, 0x3090 ;  /* 0x0000309000367802 */ /* 0x000fce0000000f00 */
[----:B------:R-:W-:Y:S05]  /*3080*/  CALL.REL.NOINC `($__internal_2_$__cuda_sm20_div_rn_f64_full) ;  /* 0x00000048008c7944 */ /* 0x000fea0003c00000 */
[----:B------:R-:W-:Y:S02]  /*3090*/  IMAD.MOV.U32 R94, RZ, RZ, R78 ;  /* 0x000000ffff5e7224 */ /* 0x000fe400078e004e */
[----:B------:R-:W-:-:S07]  /*30a0*/  IMAD.MOV.U32 R95, RZ, RZ, R79 ;  /* 0x000000ffff5f7224 */ /* 0x000fce00078e004f */
.L_x_152:
[----:B------:R-:W-:Y:S05]  /*30b0*/  BSYNC.RECONVERGENT B3 ;  /* 0x0000000000037941 */ /* 0x000fea0003800200 */
.L_x_151:
        /* <DEDUP_REMOVED lines=18> */
[----:B------:R-:W-:-:S07]  /*31e0*/  IMAD.MOV.U32 R75, RZ, RZ, R97 ;  /* 0x000000ffff4b7224 */ /* 0x000fce00078e0061 */
[----:B------:R-:W-:Y:S05]  /*31f0*/  CALL.REL.NOINC `($__internal_2_$__cuda_sm20_div_rn_f64_full) ;  /* 0x0000004800307944 */ /* 0x000fea0003c00000 */
.L_x_154:
[----:B------:R-:W-:Y:S05]  /*3200*/  BSYNC.RECONVERGENT B3 ;  /* 0x0000000000037941 */ /* 0x000fea0003800200 */
.L_x_153:
        /* <DEDUP_REMOVED lines=10> */
.L_x_150:
[----:B------:R-:W-:Y:S05]  /*32b0*/  BSYNC.RECONVERGENT B2 ;  /* 0x0000000000027941 */ /* 0x000fea0003800200 */
.L_x_149:
        /* <DEDUP_REMOVED lines=68> */
.L_x_158:
[----:B------:R-:W-:Y:S05]  /*3700*/  BSYNC.RECONVERGENT B3 ;  /* 0x0000000000037941 */ /* 0x000fea0003800200 */
.L_x_157:
        /* <DEDUP_REMOVED lines=20> */
.L_x_160:
[----:B------:R-:W-:Y:S05]  /*3850*/  BSYNC.RECONVERGENT B3 ;  /* 0x0000000000037941 */ /* 0x000fea0003800200 */
.L_x_159:
        /* <DEDUP_REMOVED lines=10> */
.L_x_156:
[----:B------:R-:W-:Y:S05]  /*3900*/  BSYNC.RECONVERGENT B2 ;  /* 0x0000000000027941 */ /* 0x000fea0003800200 */
.L_x_155:
[C---:B------:R-:W-:Y:S01]  /*3910*/  IADD3 R68, PT, PT, R11.reuse, R68, R11 ;  /* 0x000000440b447210 */ /* 0x040fe20007ffe00b */
[----:B------:R-:W-:Y:S01]  /*3920*/  IMAD R58, R11, 0x2, R58 ;  /* 0x000000020b3a7824 */ /* 0x000fe200078e023a */
[----:B------:R-:W-:Y:S06]  /*3930*/  @P1 BRA `(.L_x_161) ;  /* 0xfffffff000c41947 */ /* 0x000fec000383ffff */
[----:B------:R-:W-:Y:S05]  /*3940*/  BSYNC.RECONVERGENT B1 ;  /* 0x0000000000017941 */ /* 0x000fea0003800200 */
.L_x_148:
        /* <DEDUP_REMOVED lines=71> */
.L_x_165:
[----:B------:R-:W-:Y:S05]  /*3dc0*/  BSYNC.RECONVERGENT B2 ;  /* 0x0000000000027941 */ /* 0x000fea0003800200 */
.L_x_164:
        /* <DEDUP_REMOVED lines=20> */
.L_x_167:
[----:B------:R-:W-:Y:S05]  /*3f10*/  BSYNC.RECONVERGENT B2 ;  /* 0x0000000000027941 */ /* 0x000fea0003800200 */
.L_x_166:
        /* <DEDUP_REMOVED lines=8> */
.L_x_163:
[----:B------:R-:W-:Y:S05]  /*3fa0*/  BSYNC.RECONVERGENT B1 ;  /* 0x0000000000017941 */ /* 0x000fea0003800200 */
.L_x_162:
        /* <DEDUP_REMOVED lines=10> */
[----:B------:R-:W-:Y:S01]  /*4050*/  SEL R4, RZ, 0x10, !P4 ;  /* 0x00000010ff047807 */ /* 0x000fe20006000000 */
[----:B------:R-:W-:Y:S01]  /*4060*/  DSETP.GT.AND P2, PT, R86, R88, PT ;  /* 0x000000585600722a */ /* 0x000fe20003f44000 */
[----:B------:R-:W-:Y:S02]  /*4070*/  IADD3 R2, PT, PT, R6, R3, R2 ;  /* 0x0000000306027210 */ /* 0x000fe40007ffe002 */
[----:B------:R-:W-:-:S03]  /*4080*/  SEL R3, RZ, 0x8, !P3 ;  /* 0x00000008ff037807 */ /* 0x000fc60005800000 */
[----:B------:R-:W-:Y:S02]  /*4090*/  SEL R5, RZ, 0xff80, !P2 ;  /* 0x0000ff80ff057807 */ /* 0x000fe40005000000 */
[----:B------:R-:W-:Y:S02]  /*40a0*/  IADD3 R2, PT, PT, R4, R3, R2 ;  /* 0x0000000304027210 */ /* 0x000fe40007ffe002 */
[----:B------:R-:W-:Y:S02]  /*40b0*/  SEL R3, RZ, 0x20, !P0 ;  /* 0x00000020ff037807 */ /* 0x000fe40004000000 */
[----:B------:R-:W-:-:S04]  /*40c0*/  SEL R4, RZ, 0x40, !P1 ;  /* 0x00000040ff047807 */ /* 0x000fc80004800000 */
[----:B------:R-:W-:-:S05]  /*40d0*/  IADD3 R2, PT, PT, R4, R3, R2 ;  /* 0x0000000304027210 */ /* 0x000fca0007ffe002 */
[----:B------:R-:W-:-:S05]  /*40e0*/  IMAD.IADD R2, R2, 0x1, R5 ;  /* 0x0000000102027824 */ /* 0x000fca00078e0205 */
[----:B------:R-:W-:Y:S01]  /*40f0*/  PRMT R17, R2, 0x7610, R17 ;  /* 0x0000761002117816 */ /* 0x000fe20000000011 */
[----:B------:R-:W-:Y:S06]  /*4100*/  BRA `(.L_x_168) ;  /* 0x00000018008c7947 */ /* 0x000fec0003800000 */
.L_x_115:
[----:B------:R-:W-:-:S13]  /*4110*/  ISETP.GE.U32.AND P0, PT, R13, 0x46, PT ;  /* 0x000000460d00780c */ /* 0x000fda0003f06070 */
[----:B------:R-:W-:Y:S05]  /*4120*/  @!P0 BRA `(.L_x_169) ;  /* 0x0000001400688947 */ /* 0x000fea0003800000 */
[----:B------:R-:W-:Y:S01]  /*4130*/  LOP3.LUT R25, R11, 0xff, RZ, 0xc0, !PT ;  /* 0x000000ff0b197812 */ /* 0x000fe200078ec0ff */
[----:B------:R-:W-:Y:S01]  /*4140*/  IMAD.MOV.U32 R23, RZ, RZ, 0xff ;  /* 0x000000ffff177424 */ /* 0x000fe200078e00ff */
[----:B------:R-:W-:-:S07]  /*4150*/  MOV R29, 0x4170 ;  /* 0x00004170001d7802 */ /* 0x000fce0000000f00 */
[----:B------:R-:W-:Y:S05]  /*4160*/  CALL.REL.NOINC `($__internal_3_$__cuda_sm20_div_u16) ;  /* 0x0000003c00bc7944 */ /* 0x000fea0003c00000 */
[----:B------:R-:W-:Y:S01]  /*4170*/  LOP3.LUT R13, R27, 0xffff, RZ, 0xc0, !PT ;  /* 0x0000ffff1b0d7812 */ /* 0x000fe200078ec0ff */
[----:B------:R-:W-:Y:S01]  /*4180*/  BSSY.RECONVERGENT B1, `(.L_x_170) ;  /* 0x00000d8000017945 */ /* 0x000fe20003800200 */
[----:B------:R-:W-:Y:S01]  /*4190*/  IMAD.MOV.U32 R92, RZ, RZ, RZ ;  /* 0x000000ffff5c7224 */ /* 0x000fe200078e00ff */
[----:B------:R-:W-:Y:S01]  /*41a0*/  CS2R R84, SRZ ;  /* 0x0000000000547805 */ /* 0x000fe2000001ff00 */
[----:B------:R-:W-:Y:S02]  /*41b0*/  IMAD.MOV.U32 R94, RZ, RZ, R11 ;  /* 0x000000ffff5e7224 */ /* 0x000fe400078e000b */
[----:B------:R-:W-:Y:S02]  /*41c0*/  VIADD R6, R13, 0x1 ;  /* 0x000000010d067836 */ /* 0x000fe40000000000 */
[----:B------:R-:W-:Y:S02]  /*41d0*/  IMAD.MOV.U32 R86, RZ, RZ, 0x0 ;  /* 0x00000000ff567424 */ /* 0x000fe400078e00ff */
[----:B------:R-:W-:Y:S01]  /*41e0*/  IMAD.MOV.U32 R87, RZ, RZ, 0x405fc000 ;  /* 0x405fc000ff577424 */ /* 0x000fe200078e00ff */
[----:B------:R-:W-:-:S05]  /*41f0*/  LOP3.LUT R6, R6, 0x1fe, RZ, 0xc0, !PT ;  /* 0x000001fe06067812 */ /* 0x000fca00078ec0ff */
[----:B------:R-:W-:-:S07]  /*4200*/  IMAD.MOV R15, RZ, RZ, -R6 ;  /* 0x000000ffff0f7224 */ /* 0x000fce00078e0a06 */
.L_x_183:
        /* <DEDUP_REMOVED lines=70> */
.L_x_174:
[----:B------:R-:W-:Y:S05]  /*4670*/  BSYNC.RECONVERGENT B3 ;  /* 0x0000000000037941 */ /* 0x000fea0003800200 */
.L_x_173:
        /* <DEDUP_REMOVED lines=20> */
.L_x_176:
[----:B------:R-:W-:Y:S05]  /*47c0*/  BSYNC.RECONVERGENT B3 ;  /* 0x0000000000037941 */ /* 0x000fea0003800200 */
.L_x_175:
        /* <DEDUP_REMOVED lines=10> */
.L_x_172:
[----:B------:R-:W-:Y:S05]  /*4870*/  BSYNC.RECONVERGENT B2 ;  /* 0x0000000000027941 */ /* 0x000fea0003800200 */
.L_x_171:
        /* <DEDUP_REMOVED lines=68> */
.L_x_180:
[----:B------:R-:W-:Y:S05]  /*4cc0*/  BSYNC.RECONVERGENT B3 ;  /* 0x0000000000037941 */ /* 0x000fea0003800200 */
.L_x_179:
        /* <DEDUP_REMOVED lines=20> */
.L_x_182:
[----:B------:R-:W-:Y:S05]  /*4e10*/  BSYNC.RECONVERGENT B3 ;  /* 0x0000000000037941 */ /* 0x000fea0003800200 */
.L_x_181:
        /* <DEDUP_REMOVED lines=10> */
.L_x_178:
[----:B------:R-:W-:Y:S05]  /*4ec0*/  BSYNC.RECONVERGENT B2 ;  /* 0x0000000000027941 */ /* 0x000fea0003800200 */
.L_x_177:
[C---:B------:R-:W-:Y:S01]  /*4ed0*/  IADD3 R92, PT, PT, R11.reuse, R92, R11 ;  /* 0x0000005c0b5c7210 */ /* 0x040fe20007ffe00b */
[----:B------:R-:W-:Y:S01]  /*4ee0*/  IMAD R94, R11, 0x2, R94 ;  /* 0x000000020b5e7824 */ /* 0x000fe200078e025e */
[----:B------:R-:W-:Y:S06]  /*4ef0*/  @P1 BRA `(.L_x_183) ;  /* 0xfffffff000c41947 */ /* 0x000fec000383ffff */
[----:B------:R-:W-:Y:S05]  /*4f00*/  BSYNC.RECONVERGENT B1 ;  /* 0x0000000000017941 */ /* 0x000fea0003800200 */
.L_x_170:
        /* <DEDUP_REMOVED lines=71> */
.L_x_187:
[----:B------:R-:W-:Y:S05]  /*5380*/  BSYNC.RECONVERGENT B2 ;  /* 0x0000000000027941 */ /* 0x000fea0003800200 */
.L_x_186:
        /* <DEDUP_REMOVED lines=20> */
.L_x_189:
[----:B------:R-:W-:Y:S05]  /*54d0*/  BSYNC.RECONVERGENT B2 ;  /* 0x0000000000027941 */ /* 0x000fea0003800200 */
.L_x_188:
        /* <DEDUP_REMOVED lines=8> */
.L_x_185:
[----:B------:R-:W-:Y:S05]  /*5560*/  BSYNC.RECONVERGENT B1 ;  /* 0x0000000000017941 */ /* 0x000fea0003800200 */
.L_x_184:
        /* <DEDUP_REMOVED lines=22> */
.L_x_169:
[C---:B------:R-:W-:Y:S01]  /*56d0*/  ISETP.GT.U32.AND P1, PT, R13.reuse, 0x31, PT ;  /* 0x000000310d00780c */ /* 0x040fe20003f24070 */
[----:B------:R-:W-:Y:S01]  /*56e0*/  DADD R6, R96, 10 ;  /* 0x4024000060067429 */ /* 0x000fe20000000000 */
[----:B------:R-:W-:-:S09]  /*56f0*/  ISETP.GT.U32.AND P0, PT, R13, 0x27, PT ;  /* 0x000000270d00780c */ /* 0x000fd20003f04070 */
[----:B------:R-:W-:Y:S02]  /*5700*/  FSEL R6, R96, R6, P0 ;  /* 0x0000000660067208 */ /* 0x000fe40000000000 */
[----:B------:R-:W-:Y:S01]  /*5710*/  FSEL R7, R97, R7, P0 ;  /* 0x0000000761077208 */ /* 0x000fe20000000000 */
[----:B------:R-:W-:Y:S06]  /*5720*/  @P1 BRA `(.L_x_190) ;  /* 0x0000000000b01947 */ /* 0x000fec0003800000 */
[--C-:B------:R-:W-:Y:S02]  /*5730*/  DADD R60, R60, -R6.reuse ;  /* 0x000000003c3c7229 */ /* 0x100fe40000000806 */
[--C-:B------:R-:W-:Y:S02]  /*5740*/  DADD R2, R2, -R6.reuse ;  /* 0x0000000002027229 */ /* 0x100fe40000000806 */
[--C-:B------:R-:W-:Y:S02]  /*5750*/  DADD R56, R56, -R6.reuse ;  /* 0x0000000038387229 */ /* 0x100fe40000000806 */
[--C-:B------:R-:W-:Y:S02]  /*5760*/  DADD R62, R62, -R6.reuse ;  /* 0x000000003e3e7229 */ /* 0x100fe40000000806 */
[----:B------:R-:W-:Y:S02]  /*5770*/  DADD R64, R64, -R6 ;  /* 0x0000000040407229 */ /* 0x000fe40000000806 */
[----:B------:R-:W-:-:S02]  /*5780*/  DSETP.GT.AND P4, PT, R60, RZ, PT ;  /* 0x000000ff3c00722a */ /* 0x000fc40003f84000 */
[--C-:B------:R-:W-:Y:S02]  /*5790*/  DADD R4, R4, -R6.reuse ;  /* 0x0000000004047229 */ /* 0x100fe40000000806 */
[----:B------:R-:W-:Y:S02]  /*57a0*/  DSETP.GT.AND P6, PT, R2, RZ, PT ;  /* 0x000000ff0200722a */ /* 0x000fe40003fc4000 */
[----:B------:R-:W-:Y:S02]  /*57b0*/  DSETP.GT.AND P5, PT, R60, 6, PT ;  /* 0x401800003c00742a */ /* 0x000fe40003fa4000 */
[----:B------:R-:W-:Y:S02]  /*57c0*/  DADD R66, R66, -R6 ;  /* 0x0000000042427229 */ /* 0x000fe40000000806 */
[----:B------:R-:W-:Y:S02]  /*57d0*/  DSETP.GT.AND P3, PT, R56, RZ, PT ;  /* 0x000000ff3800722a */ /* 0x000fe40003f64000 */
[----:B------:R-:W-:-:S02]  /*57e0*/  DSETP.GT.AND P0, PT, R2, 6, PT ;  /* 0x401800000200742a */ /* 0x000fc40003f04000 */
[----:B------:R-:W-:Y:S01]  /*57f0*/  DSETP.GT.AND P2, PT, R62, RZ, PT ;  /* 0x000000ff3e00722a */ /* 0x000fe20003f44000 */
[----:B------:R-:W-:Y:S01]  /*5800*/  SEL R3, RZ, 0x2, !P4 ;  /* 0x00000002ff037807 */ /* 0x000fe20006000000 */
[----:B------:R-:W-:Y:S01]  /*5810*/  DADD R68, R68, -R6 ;  /* 0x0000000044447229 */ /* 0x000fe20000000806 */
[----:B------:R-:W-:Y:S01]  /*5820*/  SEL R2, RZ, 0x1, !P3 ;  /* 0x00000001ff027807 */ /* 0x000fe20005800000 */
[----:B------:R-:W-:Y:S01]  /*5830*/  DSETP.GT.AND P4, PT, R64, RZ, PT ;  /* 0x000000ff4000722a */ /* 0x000fe20003f84000 */
[----:B------:R-:W-:Y:S01]  /*5840*/  SEL R6, RZ, 0x4, !P6 ;  /* 0x00000004ff067807 */ /* 0x000fe20007000000 */
[C---:B------:R-:W-:Y:S01]  /*5850*/  DSETP.GT.AND P6, PT, R4.reuse, 6, PT ;  /* 0x401800000400742a */ /* 0x040fe20003fc4000 */
[----:B------:R-:W-:Y:S01]  /*5860*/  SEL R3, R3, 0x2, !P5 ;  /* 0x0000000203037807 */ /* 0x000fe20006800000 */
[----:B------:R-:W-:Y:S01]  /*5870*/  DSETP.GT.AND P5, PT, R4, RZ, PT ;  /* 0x000000ff0400722a */ /* 0x000fe20003fa4000 */
[----:B------:R-:W-:Y:S01]  /*5880*/  SEL R6, R6, 0x4, !P0 ;  /* 0x0000000406067807 */ /* 0x000fe20004000000 */
[----:B------:R-:W-:Y:S01]  /*5890*/  DSETP.GT.AND P1, PT, R62, 6, PT ;  /* 0x401800003e00742a */ /* 0x000fe20003f24000 */
[----:B------:R-:W-:Y:S01]  /*58a0*/  SEL R4, RZ, 0x8, !P2 ;  /* 0x00000008ff047807 */ /* 0x000fe20005000000 */
[----:B------:R-:W-:Y:S01]  /*58b0*/  DSETP.GT.AND P3, PT, R64, 6, PT ;  /* 0x401800004000742a */ /* 0x000fe20003f64000 */
[----:B------:R-:W-:Y:S01]  /*58c0*/  SEL R5, RZ, 0x10, !P4 ;  /* 0x00000010ff057807 */ /* 0x000fe20006000000 */
[C---:B------:R-:W-:Y:S01]  /*58d0*/  DSETP.GT.AND P2, PT, R66.reuse, RZ, PT ;  /* 0x000000ff4200722a */ /* 0x040fe20003f44000 */
[----:B------:R-:W-:Y:S01]  /*58e0*/  IADD3 R2, PT, PT, R6, R3, R2 ;  /* 0x0000000306027210 */ /* 0x000fe20007ffe002 */
[----:B------:R-:W-:Y:S01]  /*58f0*/  DSETP.GT.AND P0, PT, R66, 6, PT ;  /* 0x401800004200742a */ /* 0x000fe20003f04000 */
[----:B------:R-:W-:Y:S01]  /*5900*/  SEL R3, R4, 0x8, !P1 ;  /* 0x0000000804037807 */ /* 0x000fe20004800000 */
[C---:B------:R-:W-:Y:S01]  /*5910*/  DSETP.GT.AND P4, PT, R68.reuse, RZ, PT ;  /* 0x000000ff4400722a */ /* 0x040fe20003f84000 */
[----:B------:R-:W-:Y:S01]  /*5920*/  SEL R5, R5, 0x10, !P3 ;  /* 0x0000001005057807 */ /* 0x000fe20005800000 */
[----:B------:R-:W-:Y:S01]  /*5930*/  DSETP.GT.AND P1, PT, R68, 6, PT ;  /* 0x401800004400742a */ /* 0x000fe20003f24000 */
[----:B------:R-:W-:-:S02]  /*5940*/  SEL R4, RZ, 0x20, !P5 ;  /* 0x00000020ff047807 */ /* 0x000fc40006800000 */
[----:B------:R-:W-:Y:S02]  /*5950*/  SEL R6, RZ, 0x40, !P2 ;  /* 0x00000040ff067807 */ /* 0x000fe40005000000 */
[----:B------:R-:W-:Y:S02]  /*5960*/  IADD3 R2, PT, PT, R5, R3, R2 ;  /* 0x0000000305027210 */ /* 0x000fe40007ffe002 */
[----:B------:R-:W-:Y:S02]  /*5970*/  SEL R5, RZ, 0xff80, !P4 ;  /* 0x0000ff80ff057807 */ /* 0x000fe40006000000 */
[----:B------:R-:W-:Y:S02]  /*5980*/  SEL R3, R4, 0x20, !P6 ;  /* 0x0000002004037807 */ /* 0x000fe40007000000 */
[----:B------:R-:W-:Y:S02]  /*5990*/  SEL R6, R6, 0x40, !P0 ;  /* 0x0000004006067807 */ /* 0x000fe40004000000 */
[----:B------:R-:W-:-:S02]  /*59a0*/  SEL R5, R5, 0xff80, !P1 ;  /* 0x0000ff8005057807 */ /* 0x000fc40004800000 */
[----:B------:R-:W-:-:S05]  /*59b0*/  IADD3 R2, PT, PT, R6, R3, R2 ;  /* 0x0000000306027210 */ /* 0x000fca0007ffe002 */
[----:B------:R-:W-:-:S05]  /*59c0*/  IMAD.IADD R2, R2, 0x1, R5 ;  /* 0x0000000102027824 */ /* 0x000fca00078e0205 */
[----:B------:R-:W-:Y:S01]  /*59d0*/  PRMT R17, R2, 0x7610, R17 ;  /* 0x0000761002117816 */ /* 0x000fe20000000011 */
[----:B------:R-:W-:Y:S06]  /*59e0*/  BRA `(.L_x_168) ;  /* 0x0000000000547947 */ /* 0x000fec0003800000 */
.L_x_190:
[----:B------:R-:W-:Y:S02]  /*59f0*/  DSETP.GE.AND P0, PT, R100, RZ, PT ;  /* 0x000000ff6400722a */ /* 0x000fe40003f06000 */
[----:B------:R-:W-:Y:S02]  /*5a00*/  DSETP.GE.AND P1, PT, R98, RZ, PT ;  /* 0x000000ff6200722a */ /* 0x000fe40003f26000 */
[----:B------:R-:W-:Y:S02]  /*5a10*/  DSETP.GE.AND P2, PT, R102, RZ, PT ;  /* 0x000000ff6600722a */ /* 0x000fe40003f46000 */
[----:B------:R-:W-:Y:S01]  /*5a20*/  DSETP.GE.AND P3, PT, R104, RZ, PT ;  /* 0x000000ff6800722a */ /* 0x000fe20003f66000 */
[----:B------:R-:W-:Y:S01]  /*5a30*/  SEL R2, RZ, 0x1, !P0 ;  /* 0x00000001ff027807 */ /* 0x000fe20004000000 */
[----:B------:R-:W-:Y:S01]  /*5a40*/  DSETP.GE.AND P4, PT, R106, RZ, PT ;  /* 0x000000ff6a00722a */ /* 0x000fe20003f86000 */
[----:B------:R-:W-:Y:S01]  /*5a50*/  SEL R3, RZ, 0x2, !P1 ;  /* 0x00000002ff037807 */ /* 0x000fe20004800000 */
[----:B------:R-:W-:Y:S01]  /*5a60*/  DSETP.GE.AND P0, PT, R108, RZ, PT ;  /* 0x000000ff6c00722a */ /* 0x000fe20003f06000 */
[----:B------:R-:W-:Y:S01]  /*5a70*/  SEL R4, RZ, 0x4, !P2 ;  /* 0x00000004ff047807 */ /* 0x000fe20005000000 */
[----:B------:R-:W-:-:S02]  /*5a80*/  DSETP.GE.AND P1, PT, R110, RZ, PT ;  /* 0x000000ff6e00722a */ /* 0x000fc40003f26000 */
[----:B------:R-:W-:Y:S01]  /*5a90*/  DSETP.GE.AND P2, PT, R112, RZ, PT ;  /* 0x000000ff7000722a */ /* 0x000fe20003f46000 */
        /* <DEDUP_REMOVED lines=9> */
[----:B------:R-:W-:-:S07]  /*5b30*/  PRMT R17, R2, 0x7610, R17 ;  /* 0x0000761002117816 */ /* 0x000fce0000000011 */
.L_x_168:
[----:B------:R-:W-:Y:S01]  /*5b40*/  LOP3.LUT R2, R17, 0x1, RZ, 0xc0, !PT ;  /* 0x0000000111027812 */ /* 0x000fe200078ec0ff */
[----:B------:R-:W-:Y:S01]  /*5b50*/  VIADD R13, R1, 0x20 ;  /* 0x00000020010d7836 */ /* 0x000fe20000000000 */
[----:B------:R-:W-:Y:S01]  /*5b60*/  LOP3.LUT R5, R17, 0xff, RZ, 0xc0, !PT ;  /* 0x000000ff11057812 */ /* 0x000fe200078ec0ff */
[----:B------:R-:W-:Y:S01]  /*5b70*/  IMAD.MOV.U32 R58, RZ, RZ, 0x1 ;  /* 0x00000001ff3a7424 */ /* 0x000fe200078e00ff */
[----:B------:R-:W-:Y:S01]  /*5b80*/  ISETP.NE.U32.AND P0, PT, R2, 0x1, PT ;  /* 0x000000010200780c */ /* 0x000fe20003f05070 */
[----:B------:R-:W-:Y:S01]  /*5b90*/  IMAD.MOV.U32 R60, RZ, RZ, 0x3 ;  /* 0x00000003ff3c7424 */ /* 0x000fe200078e00ff */
[----:B------:R-:W-:Y:S02]  /*5ba0*/  BSSY.RECONVERGENT B0, `(.L_x_191) ;  /* 0x0000132000007945 */ /* 0x000fe40003800200 */
[----:B------:R-:W-:-:S09]  /*5bb0*/  R2P PR, R5, 0x7e ;  /* 0x0000007e05007804 */ /* 0x000fd20000000000 */
[----:B------:R-:W-:Y:S01]  /*5bc0*/  @!P0 IMAD.MOV.U32 R2, RZ, RZ, RZ ;  /* 0x000000ffff028224 */ /* 0x000fe200078e00ff */
[----:B------:R-:W-:Y:S01]  /*5bd0*/  @!P0 STL [R1], RZ ;  /* 0x000000ff01008387 */ /* 0x000fe20000100800 */
[----:B------:R-:W-:Y:S02]  /*5be0*/  @P0 IMAD.MOV.U32 R2, RZ, RZ, 0x1 ;  /* 0x00000001ff020424 */ /* 0x000fe400078e00ff */
[----:B------:R-:W-:Y:S01]  /*5bf0*/  @!P0 IMAD.MOV.U32 R6, RZ, RZ, 0x1 ;  /* 0x00000001ff068424 */ /* 0x000fe200078e00ff */
[----:B------:R-:W-:Y:S01]  /*5c00*/  @P0 STL [R1+0x20], RZ ;  /* 0x000020ff01000387 */ /* 0x000fe20000100800 */
[C---:B------:R-:W-:Y:S02]  /*5c10*/  @!P1 VIADD R3, R2.reuse, 0x1 ;  /* 0x0000000102039836 */ /* 0x040fe40000000000 */
[----:B------:R-:W-:Y:S02]  /*5c20*/  @!P1 IMAD R11, R2, 0x4, R13 ;  /* 0x00000004020b9824 */ /* 0x000fe400078e020d */
[----:B------:R-:W-:-:S02]  /*5c30*/  @!P1 IMAD.MOV.U32 R2, RZ, RZ, R3 ;  /* 0x000000ffff029224 */ /* 0x000fc400078e0003 */
[----:B------:R-:W-:Y:S01]  /*5c40*/  @P0 IMAD.MOV.U32 R6, RZ, RZ, RZ ;  /* 0x000000ffff060224 */ /* 0x000fe200078e00ff */
[----:B------:R-:W-:Y:S01]  /*5c50*/  LOP3.LUT P0, RZ, R5, 0x80, RZ, 0xc0, !PT ;  /* 0x0000008005ff7812 */ /* 0x000fe2000780c0ff */
[C---:B------:R-:W-:Y:S02]  /*5c60*/  @!P2 VIADD R5, R2.reuse, 0x1 ;  /* 0x000000010205a836 */ /* 0x040fe40000000000 */
[----:B------:R-:W-:Y:S02]  /*5c70*/  @!P2 IMAD R54, R2, 0x4, R13 ;  /* 0x000000040236a824 */ /* 0x000fe400078e020d */
[----:B------:R-:W-:Y:S02]  /*5c80*/  @!P2 IMAD.MOV.U32 R2, RZ, RZ, R5 ;  /* 0x000000ffff02a224 */ /* 0x000fe400078e0005 */
[----:B------:R-:W-:Y:S02]  /*5c90*/  @P1 VIADD R4, R6, 0x1 ;  /* 0x0000000106041836 */ /* 0x000fe40000000000 */
[----:B------:R-:W-:-:S02]  /*5ca0*/  @!P3 VIADD R7, R2, 0x1 ;  /* 0x000000010207b836 */ /* 0x000fc40000000000 */
[----:B------:R-:W-:Y:S02]  /*5cb0*/  @!P3 IMAD R15, R2, 0x4, R13 ;  /* 0x00000004020fb824 */ /* 0x000fe400078e020d */
[----:B------:R-:W-:Y:S02]  /*5cc0*/  @!P3 IMAD.MOV.U32 R2, RZ, RZ, R7 ;  /* 0x000000ffff02b224 */ /* 0x000fe400078e0007 */
[----:B------:R-:W-:Y:S02]  /*5cd0*/  @!P1 IMAD.MOV.U32 R4, RZ, RZ, R6 ;  /* 0x000000ffff049224 */ /* 0x000fe400078e0006 */
[----:B------:R-:W-:Y:S02]  /*5ce0*/  @P1 IMAD R3, R6, 0x4, R1 ;  /* 0x0000000406031824 */ /* 0x000fe400078e0201 */
[----:B------:R-:W-:Y:S02]  /*5cf0*/  @!P4 VIADD R7, R2, 0x1 ;  /* 0x000000010207c836 */ /* 0x000fe40000000000 */
[----:B------:R-:W-:Y:S01]  /*5d00*/  @P2 VIADD R6, R4, 0x1 ;  /* 0x0000000104062836 */ /* 0x000fe20000000000 */
[----:B------:R-:W-:Y:S01]  /*5d10*/  @P1 STL [R3], R58 ;  /* 0x0000003a03001387 */ /* 0x000fe20000100800 */
[----:B------:R-:W-:-:S02]  /*5d20*/  @!P2 IMAD.MOV.U32 R6, RZ, RZ, R4 ;  /* 0x000000ffff06a224 */ /* 0x000fc400078e0004 */
[----:B------:R-:W-:Y:S01]  /*5d30*/  @!P4 IMAD R62, R2, 0x4, R13 ;  /* 0x00000004023ec824 */ /* 0x000fe200078e020d */
[----:B------:R0:W-:Y:S01]  /*5d40*/  @!P1 STL [R11], R58 ;  /* 0x0000003a0b009387 */ /* 0x0001e20000100800 */
[----:B------:R-:W-:Y:S02]  /*5d50*/  @!P4 IMAD.MOV.U32 R2, RZ, RZ, R7 ;  /* 0x000000ffff02c224 */ /* 0x000fe400078e0007 */
[----:B------:R-:W-:Y:S02]  /*5d60*/  @P3 VIADD R56, R6, 0x1 ;  /* 0x0000000106383836 */ /* 0x000fe40000000000 */
[----:B------:R-:W-:Y:S02]  /*5d70*/  @!P3 IMAD.MOV.U32 R56, RZ, RZ, R6 ;  /* 0x000000ffff38b224 */ /* 0x000fe400078e0006 */
[----:B------:R-:W-:Y:S02]  /*5d80*/  IMAD.MOV.U32 R5, RZ, RZ, 0x2 ;  /* 0x00000002ff057424 */ /* 0x000fe400078e00ff */
[----:B------:R-:W-:-:S02]  /*5d90*/  @P2 IMAD R4, R4, 0x4, R1 ;  /* 0x0000000404042824 */ /* 0x000fc400078e0201 */
[----:B0-----:R-:W-:Y:S02]  /*5da0*/  @!P5 VIADD R11, R2, 0x1 ;  /* 0x00000001020bd836 */ /* 0x001fe40000000000 */
[----:B------:R-:W-:Y:S01]  /*5db0*/  @P3 IMAD R3, R6, 0x4, R1 ;  /* 0x0000000406033824 */ /* 0x000fe200078e0201 */
[----:B------:R0:W-:Y:S01]  /*5dc0*/  @P2 STL [R4], R5 ;  /* 0x0000000504002387 */ /* 0x0001e20000100800 */
[----:B------:R-:W-:Y:S02]  /*5dd0*/  @P4 VIADD R6, R56, 0x1 ;  /* 0x0000000138064836 */ /* 0x000fe40000000000 */
[----:B------:R-:W-:Y:S01]  /*5de0*/  @!P5 IMAD R64, R2, 0x4, R13 ;  /* 0x000000040240d824 */ /* 0x000fe200078e020d */
[----:B------:R1:W-:Y:S01]  /*5df0*/  @!P2 STL [R54], R5 ;  /* 0x000000053600a387 */ /* 0x0003e20000100800 */
[----:B------:R-:W-:Y:S02]  /*5e00*/  @!P4 IMAD.MOV.U32 R6, RZ, RZ, R56 ;  /* 0x000000ffff06c224 */ /* 0x000fe400078e0038 */
[----:B------:R-:W-:Y:S01]  /*5e10*/  @!P5 IMAD.MOV.U32 R2, RZ, RZ, R11 ;  /* 0x000000ffff02d224 */ /* 0x000fe200078e000b */
[----:B------:R2:W-:Y:S01]  /*5e20*/  @P3 STL [R3], R60 ;  /* 0x0000003c03003387 */ /* 0x0005e20000100800 */
[----:B------:R-:W-:-:S02]  /*5e30*/  IMAD.MOV.U32 R7, RZ, RZ, 0x4 ;  /* 0x00000004ff077424 */ /* 0x000fc400078e00ff */
[--C-:B------:R-:W-:Y:S01]  /*5e40*/  @P4 IMAD R56, R56, 0x4, R1.reuse ;  /* 0x0000000438384824 */ /* 0x100fe200078e0201 */
[----:B------:R3:W-:Y:S01]  /*5e50*/  @!P3 STL [R15], R60 ;  /* 0x0000003c0f00b387 */ /* 0x0007e20000100800 */
[----:B0-----:R-:W-:Y:S02]  /*5e60*/  @P5 VIADD R4, R6, 0x1 ;  /* 0x0000000106045836 */ /* 0x001fe40000000000 */
[----:B------:R-:W-:Y:S01]  /*5e70*/  @!P5 IMAD.MOV.U32 R4, RZ, RZ, R6 ;  /* 0x000000ffff04d224 */ /* 0x000fe200078e0006 */
[----:B------:R-:W-:Y:S01]  /*5e80*/  @P4 STL [R56], R7 ;  /* 0x0000000738004387 */ /* 0x000fe20000100800 */
[----:B-1----:R-:W-:Y:S02]  /*5e90*/  IMAD.MOV.U32 R5, RZ, RZ, 0x5 ;  /* 0x00000005ff057424 */ /* 0x002fe400078e00ff */
[----:B--2---:R-:W-:Y:S01]  /*5ea0*/  @!P6 VIADD R3, R2, 0x1 ;  /* 0x000000010203e836 */ /* 0x004fe20000000000 */
[----:B------:R-:W-:Y:S01]  /*5eb0*/  @!P4 STL [R62], R7 ;  /* 0x000000073e00c387 */ /* 0x000fe20000100800 */
[----:B------:R-:W-:-:S02]  /*5ec0*/  @P5 IMAD R6, R6, 0x4, R1 ;  /* 0x0000000406065824 */ /* 0x000fc400078e0201 */
[----:B---3--:R-:W-:Y:S02]  /*5ed0*/  @!P6 IMAD R60, R2, 0x4, R13 ;  /* 0x00000004023ce824 */ /* 0x008fe400078e020d */
[----:B------:R-:W-:Y:S01]  /*5ee0*/  @!P6 IMAD.MOV.U32 R2, RZ, RZ, R3 ;  /* 0x000000ffff02e224 */ /* 0x000fe200078e0003 */
[----:B------:R0:W-:Y:S01]  /*5ef0*/  @P5 STL [R6], R5 ;  /* 0x0000000506005387 */ /* 0x0001e20000100800 */
[C---:B------:R-:W-:Y:S02]  /*5f00*/  @P6 VIADD R54, R4.reuse, 0x1 ;  /* 0x0000000104366836 */ /* 0x040fe40000000000 */
[----:B------:R-:W-:Y:S01]  /*5f10*/  @!P6 IMAD.MOV.U32 R54, RZ, RZ, R4 ;  /* 0x000000ffff36e224 */ /* 0x000fe200078e0004 */
[----:B------:R1:W-:Y:S01]  /*5f20*/  @!P5 STL [R64], R5 ;  /* 0x000000054000d387 */ /* 0x0003e20000100800 */
[----:B------:R-:W-:Y:S02]  /*5f30*/  IMAD.MOV.U32 R11, RZ, RZ, 0x6 ;  /* 0x00000006ff0b7424 */ /* 0x000fe400078e00ff */
[----:B------:R-:W-:-:S02]  /*5f40*/  @P6 IMAD R4, R4, 0x4, R1 ;  /* 0x0000000404046824 */ /* 0x000fc400078e0201 */
[----:B------:R-:W-:Y:S02]  /*5f50*/  IMAD.MOV.U32 R58, RZ, RZ, 0x7 ;  /* 0x00000007ff3a7424 */ /* 0x000fe400078e00ff */
[----:B0-----:R-:W-:Y:S01]  /*5f60*/  @!P0 VIADD R6, R2, 0x1 ;  /* 0x0000000102068836 */ /* 0x001fe20000000000 */
[----:B------:R1:W-:Y:S01]  /*5f70*/  @P6 STL [R4], R11 ;  /* 0x0000000b04006387 */ /* 0x0003e20000100800 */
[----:B------:R-:W-:Y:S02]  /*5f80*/  @P0 IMAD R3, R54, 0x4, R1 ;  /* 0x0000000436030824 */ /* 0x000fe400078e0201 */
        /* <DEDUP_REMOVED lines=9> */
[----:B-1----:R-:W-:Y:S05]  /*6020*/  @P0 BRA P1, `(.L_x_192) ;  /* 0x0000000000580947 */ /* 0x002fea0000800000 */
[----:B------:R-:W-:Y:S02]  /*6030*/  IADD3 R3, PT, PT, R20, R8, R14 ;  /* 0x0000000814037210 */ /* 0x000fe40007ffe00e */
[----:B------:R-:W-:Y:S02]  /*6040*/  IADD3 R5, PT, PT, R18, R0, R12 ;  /* 0x0000000012057210 */ /* 0x000fe40007ffe00c */
[----:B------:R-:W-:Y:S02]  /*6050*/  IADD3 R7, PT, PT, R22, R10, R16 ;  /* 0x0000000a16077210 */ /* 0x000fe40007ffe010 */
[----:B------:R-:W-:Y:S02]  /*6060*/  IADD3 R3, PT, PT, R32, R3, R24 ;  /* 0x0000000320037210 */ /* 0x000fe40007ffe018 */
[----:B------:R-:W-:Y:S02]  /*6070*/  IADD3 R5, PT, PT, R30, R5, R26 ;  /* 0x000000051e057210 */ /* 0x000fe40007ffe01a */
[----:B------:R-:W-:-:S02]  /*6080*/  IADD3 R7, PT, PT, R34, R7, R28 ;  /* 0x0000000722077210 */ /* 0x000fc40007ffe01c */
[----:B------:R-:W-:Y:S02]  /*6090*/  IADD3 R3, PT, PT, R42, R3, R38 ;  /* 0x000000032a037210 */ /* 0x000fe40007ffe026 */
[----:B------:R-:W-:Y:S02]  /*60a0*/  IADD3 R5, PT, PT, R44, R5, R36 ;  /* 0x000000052c057210 */ /* 0x000fe40007ffe024 */
[----:B------:R-:W-:Y:S01]  /*60b0*/  IADD3 R7, PT, PT, R50, R7, R40 ;  /* 0x0000000732077210 */ /* 0x000fe20007ffe028 */
[----:B------:R-:W-:Y:S02]  /*60c0*/  IMAD.IADD R3, R48, 0x1, R3 ;  /* 0x0000000130037824 */ /* 0x000fe400078e0203 */
[----:B------:R-:W-:Y:S02]  /*60d0*/  IMAD.IADD R5, R46, 0x1, R5 ;  /* 0x000000012e057824 */ /* 0x000fe400078e0205 */
[----:B------:R-:W-:Y:S01]  /*60e0*/  IMAD.IADD R7, R52, 0x1, R7 ;  /* 0x0000000134077824 */ /* 0x000fe200078e0207 */
[----:B------:R-:W-:-:S02]  /*60f0*/  SHF.R.U32.HI R3, RZ, 0x3, R3 ;  /* 0x00000003ff037819 */ /* 0x000fc40000011603 */
[----:B------:R-:W-:Y:S02]  /*6100*/  SHF.R.U32.HI R5, RZ, 0x3, R5 ;  /* 0x00000003ff057819 */ /* 0x000fe40000011605 */
[----:B------:R-:W-:Y:S02]  /*6110*/  SHF.R.U32.HI R7, RZ, 0x3, R7 ;  /* 0x00000003ff077819 */ /* 0x000fe40000011607 */
[C---:B------:R-:W-:Y:S02]  /*6120*/  PRMT R0, R3.reuse, 0x7610, R0 ;  /* 0x0000761003007816 */ /* 0x040fe40000000000 */
[----:B------:R-:W-:Y:S02]  /*6130*/  PRMT R21, R3, 0x7610, R21 ;  /* 0x0000761003157816 */ /* 0x000fe40000000015 */
[C---:B------:R-:W-:Y:S02]  /*6140*/  PRMT R10, R5.reuse, 0x7610, R10 ;  /* 0x00007610050a7816 */ /* 0x040fe4000000000a */
[----:B------:R-:W-:-:S02]  /*6150*/  PRMT R19, R5, 0x7610, R19 ;  /* 0x0000761005137816 */ /* 0x000fc40000000013 */
[C---:B------:R-:W-:Y:S02]  /*6160*/  PRMT R11, R7.reuse, 0x7610, R11 ;  /* 0x00007610070b7816 */ /* 0x040fe4000000000b */
[----:B------:R-:W-:Y:S01]  /*6170*/  PRMT R15, R7, 0x7610, R15 ;  /* 0x00007610070f7816 */ /* 0x000fe2000000000f */
[----:B------:R-:W-:Y:S06]  /*6180*/  BRA `(.L_x_193) ;  /* 0x0000000c004c7947 */ /* 0x000fec0003800000 */
.L_x_192:
        /* <DEDUP_REMOVED lines=69> */
.L_x_195:
[----:B------:R-:W-:Y:S05]  /*65e0*/  BSYNC.RECONVERGENT B1 ;  /* 0x0000000000017941 */ /* 0x000fea0003800200 */
.L_x_194:
        /* <DEDUP_REMOVED lines=9> */
[----:B0-----:R-:W2:Y:S04]  /*6680*/  LDL.U8 R8, [R13+0x40] ;  /* 0x000040000d087983 */ /* 0x001ea80000100000 */
[----:B------:R-:W3:Y:S04]  /*6690*/  LDL.U8 R11, [R13+0x41] ;  /* 0x000041000d0b7983 */ /* 0x000ee80000100000 */
        /* <DEDUP_REMOVED lines=58> */
.L_x_197:
[----:B------:R-:W-:Y:S05]  /*6a40*/  BSYNC.RECONVERGENT B1 ;  /* 0x0000000000017941 */ /* 0x000fea0003800200 */
.L_x_196:
[----:B-----5:R-:W-:Y:S02]  /*6a50*/  LOP3.LUT R23, R0, 0xffff, RZ, 0xc0, !PT ;  /* 0x0000ffff00177812 */ /* 0x020fe400078ec0ff */
[----:B------:R-:W-:Y:S02]  /*6a60*/  LOP3.LUT R25, R19, 0xffff, RZ, 0xc0, !PT ;  /* 0x0000ffff13197812 */ /* 0x000fe400078ec0ff */
[----:B------:R-:W-:-:S07]  /*6a70*/  MOV R29, 0x6a90 ;  /* 0x00006a90001d7802 */ /* 0x000fce0000000f00 */
[----:B01----:R-:W-:Y:S05]  /*6a80*/  CALL.REL.NOINC `($__internal_3_$__cuda_sm20_div_u16) ;  /* 0x0000001400747944 */ /* 0x003fea0003c00000 */
[----:B------:R-:W-:Y:S01]  /*6a90*/  IMAD.MOV.U32 R8, RZ, RZ, R27 ;  /* 0x000000ffff087224 */ /* 0x000fe200078e001b */
[----:B------:R-:W-:Y:S02]  /*6aa0*/  LOP3.LUT R23, R3, 0xffff, RZ, 0xc0, !PT ;  /* 0x0000ffff03177812 */ /* 0x000fe400078ec0ff */
[----:B------:R-:W-:Y:S02]  /*6ab0*/  LOP3.LUT R25, R19, 0xffff, RZ, 0xc0, !PT ;  /* 0x0000ffff13197812 */ /* 0x000fe400078ec0ff */
[----:B------:R-:W-:-:S07]  /*6ac0*/  MOV R29, 0x6ae0 ;  /* 0x00006ae0001d7802 */ /* 0x000fce0000000f00 */
[----:B------:R-:W-:Y:S05]  /*6ad0*/  CALL.REL.NOINC `($__internal_3_$__cuda_sm20_div_u16) ;  /* 0x0000001400607944 */ /* 0x000fea0003c00000 */
        /* <DEDUP_REMOVED lines=10> */
[----:B------:R-:W-:Y:S02]  /*6b80*/  LOP3.LUT R23, R6, 0xffff, RZ, 0xc0, !PT ;  /* 0x0000ffff06177812 */ /* 0x000fe400078ec0ff */
[----:B------:R-:W-:Y:S02]  /*6b90*/  PRMT R21, R27, 0x7610, R21 ;  /* 0x000076101b157816 */ /* 0x000fe40000000015 */
[----:B------:R-:W-:Y:S02]  /*6ba0*/  LOP3.LUT R25, R2, 0xffff, RZ, 0xc0, !PT ;  /* 0x0000ffff02197812 */ /* 0x000fe400078ec0ff */
[----:B------:R-:W-:-:S07]  /*6bb0*/  MOV R29, 0x6bd0 ;  /* 0x00006bd0001d7802 */ /* 0x000fce0000000f00 */
[----:B------:R-:W-:Y:S05]  /*6bc0*/  CALL.REL.NOINC `($__internal_3_$__cuda_sm20_div_u16) ;  /* 0x0000001400247944 */ /* 0x000fea0003c00000 */
[----:B------:R-:W0:Y:S01]  /*6bd0*/  LDC.U8 R0, c[0x0][0x3a4] ;  /* 0x0000e900ff007b82 */ /* 0x000e220000000000 */
[----:B------:R-:W-:Y:S02]  /*6be0*/  LOP3.LUT R23, R7, 0xffff, RZ, 0xc0, !PT ;  /* 0x0000ffff07177812 */ /* 0x000fe400078ec0ff */
[----:B------:R-:W-:Y:S02]  /*6bf0*/  LOP3.LUT R25, R2, 0xffff, RZ, 0xc0, !PT ;  /* 0x0000ffff02197812 */ /* 0x000fe400078ec0ff */
[----:B------:R-:W-:Y:S02]  /*6c00*/  PRMT R19, R27, 0x7610, R19 ;  /* 0x000076101b137816 */ /* 0x000fe40000000013 */
[----:B------:R-:W-:-:S07]  /*6c10*/  MOV R29, 0x6c30 ;  /* 0x00006c30001d7802 */ /* 0x000fce0000000f00 */
[----:B0-----:R-:W-:Y:S05]  /*6c20*/  CALL.REL.NOINC `($__internal_3_$__cuda_sm20_div_u16) ;  /* 0x00000014000c7944 */ /* 0x001fea0003c00000 */
        /* <DEDUP_REMOVED lines=31> */
[----:B------:R-:W-:-:S08]  /*6e20*/  DADD R10, R10, -15 ;  /* 0xc02e00000a0a7429 */ /* 0x000fd00000000000 */
[----:B------:R-:W-:Y:S02]  /*6e30*/  DSETP.GEU.AND P0, PT, R2, R10, PT ;  /* 0x0000000a0200722a */ /* 0x000fe40003f0e000 */
[----:B------:R-:W-:Y:S02]  /*6e40*/  PRMT R11, R16, 0x7610, R11 ;  /* 0x00007610100b7816 */ /* 0x000fe4000000000b */
[----:B------:R-:W-:-:S10]  /*6e50*/  PRMT R10, R14, 0x7610, R10 ;  /* 0x000076100e0a7816 */ /* 0x000fd4000000000a */
[----:B------:R-:W-:Y:S02]  /*6e60*/  @!P0 PRMT R11, R15, 0x7610, R11 ;  /* 0x000076100f0b8816 */ /* 0x000fe4000000000b */
[----:B------:R-:W-:Y:S02]  /*6e70*/  @!P0 PRMT R10, R19, 0x7610, R10 ;  /* 0x00007610130a8816 */ /* 0x000fe4000000000a */
[----:B------:R-:W-:Y:S02]  /*6e80*/  @!P0 PRMT R0, R21, 0x7610, R0 ;  /* 0x0000761015008816 */ /* 0x000fe40000000000 */
[----:B------:R-:W-:Y:S02]  /*6e90*/  @!P0 PRMT R15, R16, 0x7610, R15 ;  /* 0x00007610100f8816 */ /* 0x000fe4000000000f */
[----:B------:R-:W-:Y:S02]  /*6ea0*/  @!P0 PRMT R19, R14, 0x7610, R19 ;  /* 0x000076100e138816 */ /* 0x000fe40000000013 */
[----:B------:R-:W-:-:S07]  /*6eb0*/  @!P0 PRMT R21, R8, 0x7610, R21 ;  /* 0x0000761008158816 */ /* 0x000fce0000000015 */
.L_x_193:
[----:B------:R-:W-:Y:S05]  /*6ec0*/  BSYNC.RECONVERGENT B0 ;  /* 0x0000000000007941 */ /* 0x000fea0003800200 */
.L_x_191:
[----:B------:R-:W0:Y:S01]  /*6ed0*/  LDCU.64 UR4, c[0x0][0x3a8] ;  /* 0x00007500ff0477ac */ /* 0x000e220008000a00 */
[----:B------:R-:W-:Y:S01]  /*6ee0*/  SHF.R.S32.HI R3, RZ, 0x1f, R9 ;  /* 0x0000001fff037819 */ /* 0x000fe20000011409 */
[----:B------:R-:W-:Y:S01]  /*6ef0*/  IMAD R4, R9, 0x3, RZ ;  /* 0x0000000309047824 */ /* 0x000fe200078e02ff */
[----:B------:R-:W1:Y:S01]  /*6f00*/  LDCU.128 UR12, c[0x0][0x3b0] ;  /* 0x00007600ff0c77ac */ /* 0x000e620008000c00 */
[----:B------:R-:W-:-:S03]  /*6f10*/  IMAD.MOV.U32 R12, RZ, RZ, 0x1 ;  /* 0x00000001ff0c7424 */ /* 0x000fc600078e00ff */
[----:B------:R-:W-:Y:S01]  /*6f20*/  SHF.R.S32.HI R5, RZ, 0x1f, R4 ;  /* 0x0000001fff057819 */ /* 0x000fe20000011404 */
[----:B------:R-:W2:Y:S01]  /*6f30*/  LDCU.64 UR6, c[0x0][0x3c0] ;  /* 0x00007800ff0677ac */ /* 0x000ea20008000a00 */
[----:B0-----:R-:W-:-:S04]  /*6f40*/  IADD3 R6, P0, PT, R9, UR4, RZ ;  /* 0x0000000409067c10 */ /* 0x001fc8000ff1e0ff */
[----:B------:R-:W-:Y:S02]  /*6f50*/  IADD3.X R7, PT, PT, R3, UR5, RZ, P0, !PT ;  /* 0x0000000503077c10 */ /* 0x000fe400087fe4ff */
[----:B-1----:R-:W-:Y:S02]  /*6f60*/  IADD3 R8, P0, PT, R9, UR12, RZ ;  /* 0x0000000c09087c10 */ /* 0x002fe4000ff1e0ff */
[C---:B------:R-:W-:Y:S01]  /*6f70*/  IADD3 R2, P1, PT, R4.reuse, UR14, RZ ;  /* 0x0000000e04027c10 */ /* 0x040fe2000ff3e0ff */
[----:B------:R-:W-:Y:S01]  /*6f80*/  STG.E.U8 desc[UR8][R6.64], R12 ;  /* 0x0000000c06007986 */ /* 0x000fe2000c101108 */
[----:B--2---:R-:W-:Y:S02]  /*6f90*/  IADD3 R4, P2, PT, R4, UR6, RZ ;  /* 0x0000000604047c10 */ /* 0x004fe4000ff5e0ff */
[----:B------:R-:W-:Y:S02]  /*6fa0*/  IADD3.X R9, PT, PT, R3, UR13, RZ, P0, !PT ;  /* 0x0000000d03097c10 */ /* 0x000fe400087fe4ff */
[----:B------:R-:W-:-:S02]  /*6fb0*/  IADD3.X R3, PT, PT, R5, UR15, RZ, P1, !PT ;  /* 0x0000000f05037c10 */ /* 0x000fc40008ffe4ff */
[----:B------:R-:W-:Y:S01]  /*6fc0*/  IADD3.X R5, PT, PT, R5, UR7, RZ, P2, !PT ;  /* 0x0000000705057c10 */ /* 0x000fe200097fe4ff */
[----:B------:R-:W-:Y:S04]  /*6fd0*/  STG.E.U8 desc[UR8][R8.64], R17 ;  /* 0x0000001108007986 */ /* 0x000fe8000c101108 */
[----:B------:R-:W-:Y:S04]  /*6fe0*/  STG.E.U8 desc[UR8][R2.64], R0 ;  /* 0x0000000002007986 */ /* 0x000fe8000c101108 */
[----:B------:R-:W-:Y:S04]  /*6ff0*/  STG.E.U8 desc[UR8][R4.64], R21 ;  /* 0x0000001504007986 */ /* 0x000fe8000c101108 */
[----:B------:R-:W-:Y:S04]  /*7000*/  STG.E.U8 desc[UR8][R2.64+0x1], R10 ;  /* 0x0000010a02007986 */ /* 0x000fe8000c101108 */
[----:B------:R-:W-:Y:S04]  /*7010*/  STG.E.U8 desc[UR8][R4.64+0x1], R19 ;  /* 0x0000011304007986 */ /* 0x000fe8000c101108 */
[----:B------:R-:W-:Y:S04]  /*7020*/  STG.E.U8 desc[UR8][R2.64+0x2], R11 ;  /* 0x0000020b02007986 */ /* 0x000fe8000c101108 */
[----:B------:R-:W-:Y:S01]  /*7030*/  STG.E.U8 desc[UR8][R4.64+0x2], R15 ;  /* 0x0000020f04007986 */ /* 0x000fe2000c101108 */
[----:B------:R-:W-:Y:S05]  /*7040*/  EXIT ;  /* 0x000000000000794d */ /* 0x000fea0003800000 */
.L_x_114:
[----:B------:R-:W0:Y:S01]  /*7050*/  MUFU.RCP64H R3, R87 ;  /* 0x0000005700037308 */ /* 0x000e220000001800 */
[----:B------:R-:W-:Y:S01]  /*7060*/  IMAD.MOV.U32 R2, RZ, RZ, 0x1 ;  /* 0x00000001ff027424 */ /* 0x000fe200078e00ff */
[----:B------:R-:W-:Y:S01]  /*7070*/  DMUL R74, R88, R90 ;  /* 0x0000005a584a7228 */ /* 0x000fe20000000000 */
[----:B------:R-:W-:Y:S09]  /*7080*/  BSSY.RECONVERGENT B1, `(.L_x_198) ;  /* 0x0000011000017945 */ /* 0x000ff20003800200 */
[----:B------:R-:W-:Y:S01]  /*7090*/  FSETP.GEU.AND P1, PT, |R75|, 6.5827683646048100446e-37, PT ;  /* 0x036000004b00780b */ /* 0x000fe20003f2e200 */
        /* <DEDUP_REMOVED lines=15> */
.L_x_199:
[----:B------:R-:W-:Y:S05]  /*7190*/  BSYNC.RECONVERGENT B1 ;  /* 0x0000000000017941 */ /* 0x000fea0003800200 */
.L_x_198:
[----:B------:R-:W0:Y:S01]  /*71a0*/  MUFU.RCP64H R3, R87 ;  /* 0x0000005700037308 */ /* 0x000e220000001800 */
[----:B------:R-:W-:Y:S01]  /*71b0*/  IMAD.MOV.U32 R2, RZ, RZ, 0x1 ;  /* 0x00000001ff027424 */ /* 0x000fe200078e00ff */
[----:B------:R-:W-:Y:S01]  /*71c0*/  DMUL R74, R94, R90 ;  /* 0x0000005a5e4a7228 */ /* 0x000fe20000000000 */
[----:B------:R-:W-:Y:S05]  /*71d0*/  BSSY.RECONVERGENT B1, `(.L_x_200) ;  /* 0x0000015000017945 */ /* 0x000fea0003800200 */
[----:B------:R-:W1:Y:S04]  /*71e0*/  F2I.F64.TRUNC R78, R78 ;  /* 0x0000004e004e7311 */ /* 0x000e68000030d100 */
[----:B------:R-:W-:Y:S01]  /*71f0*/  FSETP.GEU.AND P1, PT, |R75|, 6.5827683646048100446e-37, PT ;  /* 0x036000004b00780b */ /* 0x000fe20003f2e200 */
[----:B0-----:R-:W-:Y:S01]  /*7200*/  DFMA R4, -R86, R2, 1 ;  /* 0x3ff000005604742b */ /* 0x001fe20000000102 */
[----:B-1----:R-:W-:-:S07]  /*7210*/  VIMNMX R8, PT, PT, R78, R13, PT ;  /* 0x0000000d4e087248 */ /* 0x002fce0003fe0100 */
        /* <DEDUP_REMOVED lines=14> */
[----:B------:R-:W-:Y:S02]  /*7300*/  IMAD.MOV.U32 R2, RZ, RZ, R78 ;  /* 0x000000ffff027224 */ /* 0x000fe400078e004e */
[----:B------:R-:W-:-:S07]  /*7310*/  IMAD.MOV.U32 R3, RZ, RZ, R79 ;  /* 0x000000ffff037224 */ /* 0x000fce00078e004f */
.L_x_201:
[----:B------:R-:W-:Y:S05]  /*7320*/  BSYNC.RECONVERGENT B1 ;  /* 0x0000000000017941 */ /* 0x000fea0003800200 */
.L_x_200:
[----:B------:R-:W0:Y:S01]  /*7330*/  MUFU.RCP64H R7, R85 ;  /* 0x0000005500077308 */ /* 0x000e220000001800 */
[----:B------:R-:W-:Y:S01]  /*7340*/  IMAD.MOV.U32 R6, RZ, RZ, 0x1 ;  /* 0x00000001ff067424 */ /* 0x000fe200078e00ff */
[----:B------:R-:W-:Y:S06]  /*7350*/  BSSY.RECONVERGENT B1, `(.L_x_202) ;  /* 0x0000016000017945 */ /* 0x000fec0003800200 */
[----:B------:R-:W1:Y:S08]  /*7360*/  I2F.F64 R4, R15 ;  /* 0x0000000f00047312 */ /* 0x000e700000201c00 */
[----:B------:R-:W2:Y:S01]  /*7370*/  F2I.F64.TRUNC R2, R2 ;  /* 0x0000000200027311 */ /* 0x000ea2000030d100 */
[----:B0-----:R-:W-:-:S02]  /*7380*/  DFMA R16, -R84, R6, 1 ;  /* 0x3ff000005410742b */ /* 0x001fc40000000106 */
[----:B-1----:R-:W-:-:S06]  /*7390*/  DADD R4, R4, R4 ;  /* 0x0000000004047229 */ /* 0x002fcc0000000004 */
[----:B------:R-:W-:Y:S02]  /*73a0*/  DFMA R16, R16, R16, R16 ;  /* 0x000000101010722b */ /* 0x000fe40000000010 */
[----:B------:R-:W-:-:S06]  /*73b0*/  DMUL R74, R4, R92 ;  /* 0x0000005c044a7228 */ /* 0x000fcc0000000000 */
[----:B------:R-:W-:-:S08]  /*73c0*/  DFMA R16, R6, R16, R6 ;  /* 0x000000100610722b */ /* 0x000fd00000000006 */
[----:B------:R-:W-:Y:S01]  /*73d0*/  DFMA R6, -R84, R16, 1 ;  /* 0x3ff000005406742b */ /* 0x000fe20000000110 */
[----:B------:R-:W-:-:S07]  /*73e0*/  FSETP.GEU.AND P1, PT, |R75|, 6.5827683646048100446e-37, PT ;  /* 0x036000004b00780b */ /* 0x000fce0003f2e200 */
[----:B------:R-:W-:-:S08]  /*73f0*/  DFMA R6, R16, R6, R16 ;  /* 0x000000061006722b */ /* 0x000fd00000000010 */
[----:B------:R-:W-:-:S08]  /*7400*/  DMUL R78, R6, R74 ;  /* 0x0000004a064e7228 */ /* 0x000fd00000000000 */
[----:B------:R-:W-:-:S08]  /*7410*/  DFMA R4, -R84, R78, R74 ;  /* 0x0000004e5404722b */ /* 0x000fd0000000014a */
[----:B------:R-:W-:Y:S01]  /*7420*/  DFMA R78, R6, R4, R78 ;  /* 0x00000004064e722b */ /* 0x000fe2000000004e */
[----:B--2---:R-:W-:-:S09]  /*7430*/  VIMNMX R4, PT, PT, R2, R13, PT ;  /* 0x0000000d02047248 */ /* 0x004fd20003fe0100 */
[----:B------:R-:W-:-:S05]  /*7440*/  FFMA R0, RZ, R85, R79 ;  /* 0x00000055ff007223 */ /* 0x000fca000000004f */
[----:B------:R-:W-:-:S13]  /*7450*/  FSETP.GT.AND P0, PT, |R0|, 1.469367938527859385e-39, PT ;  /* 0x001000000000780b */ /* 0x000fda0003f04200 */
[----:B------:R-:W-:Y:S05]  /*7460*/  @P0 BRA P1, `(.L_x_203) ;  /* 0x0000000000100947 */ /* 0x000fea0000800000 */
[----:B------:R-:W-:Y:S01]  /*7470*/  IMAD.MOV.U32 R72, RZ, RZ, R84 ;  /* 0x000000ffff487224 */ /* 0x000fe200078e0054 */
[----:B------:R-:W-:Y:S01]  /*7480*/  MOV R54, 0x74b0 ;  /* 0x000074b000367802 */ /* 0x000fe20000000f00 */
[----:B------:R-:W-:-:S07]  /*7490*/  IMAD.MOV.U32 R73, RZ, RZ, R85 ;  /* 0x000000ffff497224 */ /* 0x000fce00078e0055 */
[----:B------:R-:W-:Y:S05]  /*74a0*/  CALL.REL.NOINC `($__internal_2_$__cuda_sm20_div_rn_f64_full) ;  /* 0x0000000400847944 */ /* 0x000fea0003c00000 */
.L_x_203:
[----:B------:R-:W-:Y:S05]  /*74b0*/  BSYNC.RECONVERGENT B1 ;  /* 0x0000000000017941 */ /* 0x000fea0003800200 */
.L_x_202:
[----:B------:R-:W0:Y:S01]  /*74c0*/  F2I.F64.TRUNC R78, R78 ;  /* 0x0000004e004e7311 */ /* 0x000e22000030d100 */
[----:B------:R-:W1:Y:S01]  /*74d0*/  LDCU UR4, c[0x0][0x390] ;  /* 0x00007200ff0477ac */ /* 0x000e620008000800 */
[--C-:B------:R-:W-:Y:S02]  /*74e0*/  VIADDMNMX R2, R8, 0x1, R13.reuse, PT ;  /* 0x0000000108027846 */ /* 0x100fe4000380010d */
[----:B------:R-:W-:Y:S01]  /*74f0*/  VIADDMNMX R13, R4, 0x1, R13, PT ;  /* 0x00000001040d7846 */ /* 0x000fe2000380010d */
[----:B------:R-:W2:Y:S01]  /*7500*/  LDCU.64 UR6, c[0x0][0x380] ;  /* 0x00007000ff0677ac */ /* 0x000ea20008000a00 */
[----:B------:R-:W3:Y:S01]  /*7510*/  LDCU.128 UR12, c[0x0][0x3b0] ;  /* 0x00007600ff0c77ac */ /* 0x000ee20008000c00 */
[----:B0-----:R-:W-:-:S04]  /*7520*/  VIMNMX R0, PT, PT, R78, R11, PT ;  /* 0x0000000b4e007248 */ /* 0x001fc80003fe0100 */
[----:B------:R-:W-:Y:S01]  /*7530*/  VIADDMNMX R3, R0, 0x1, R11, PT ;  /* 0x0000000100037846 */ /* 0x000fe2000380010b */
[----:B-1----:R-:W-:Y:S02]  /*7540*/  IMAD R7, R8, UR4, RZ ;  /* 0x0000000408077c24 */ /* 0x002fe4000f8e02ff */
[----:B------:R-:W-:Y:S02]  /*7550*/  IMAD.SHL.U32 R0, R0, 0x4, RZ ;  /* 0x0000000400007824 */ /* 0x000fe400078e00ff */
[----:B------:R-:W-:Y:S02]  /*7560*/  IMAD R17, R2, UR4, RZ ;  /* 0x0000000402117c24 */ /* 0x000fe4000f8e02ff */
[----:B------:R-:W-:Y:S01]  /*7570*/  IMAD R19, R13, UR4, RZ ;  /* 0x000000040d137c24 */ /* 0x000fe2000f8e02ff */
[----:B------:R-:W-:Y:S01]  /*7580*/  SHF.R.S32.HI R8, RZ, 0x1f, R0 ;  /* 0x0000001fff087819 */ /* 0x000fe20000011400 */
[----:B------:R-:W-:Y:S01]  /*7590*/  IMAD R11, R4, UR4, RZ ;  /* 0x00000004040b7c24 */ /* 0x000fe2000f8e02ff */
[C---:B--2---:R-:W-:Y:S01]  /*75a0*/  IADD3 R2, P2, P3, R0.reuse, UR6, R7 ;  /* 0x0000000600027c10 */ /* 0x044fe2000fb5e007 */
[----:B------:R-:W-:Y:S01]  /*75b0*/  IMAD.SHL.U32 R18, R3, 0x4, RZ ;  /* 0x0000000403127824 */ /* 0x000fe200078e00ff */
[----:B------:R-:W-:Y:S01]  /*75c0*/  IADD3 R12, P0, P1, R0, UR6, R17 ;  /* 0x00000006000c7c10 */ /* 0x000fe2000f91e011 */
[----:B------:R-:W0:Y:S01]  /*75d0*/  LDCU.64 UR4, c[0x0][0x3a8] ;  /* 0x00007500ff0477ac */ /* 0x000e220008000a00 */
[----:B------:R-:W-:-:S02]  /*75e0*/  IADD3.X R3, PT, PT, R8, UR7, RZ, P2, P3 ;  /* 0x0000000708037c10 */ /* 0x000fc400097e64ff */
[----:B------:R-:W-:Y:S02]  /*75f0*/  IADD3 R14, P2, P3, R0, UR6, R19 ;  /* 0x00000006000e7c10 */ /* 0x000fe4000fb5e013 */
[----:B------:R-:W-:Y:S01]  /*7600*/  IADD3.X R13, PT, PT, R8, UR7, RZ, P0, P1 ;  /* 0x00000007080d7c10 */ /* 0x000fe200087e24ff */
[----:B------:R-:W2:Y:S01]  /*7610*/  LDG.E.U8 R20, desc[UR8][R2.64] ;  /* 0x0000000802147981 */ /* 0x000ea2000c1e1100 */
[----:B------:R-:W-:Y:S02]  /*7620*/  IADD3 R4, P4, P5, R0, UR6, R11 ;  /* 0x0000000600047c10 */ /* 0x000fe4000fd9e00b */
[----:B------:R-:W-:Y:S01]  /*7630*/  IADD3 R6, P1, P0, R18, UR6, R7 ;  /* 0x0000000612067c10 */ /* 0x000fe2000f83e007 */
[----:B------:R-:W4:Y:S01]  /*7640*/  LDG.E.U8 R26, desc[UR8][R12.64+0x1] ;  /* 0x000001080c1a7981 */ /* 0x000f22000c1e1100 */
[----:B------:R-:W-:Y:S02]  /*7650*/  SHF.R.S32.HI R27, RZ, 0x1f, R18 ;  /* 0x0000001fff1b7819 */ /* 0x000fe40000011412 */
[C---:B------:R-:W-:Y:S01]  /*7660*/  IADD3.X R15, PT, PT, R8.reuse, UR7, RZ, P2, P3 ;  /* 0x00000007080f7c10 */ /* 0x040fe200097e64ff */
[----:B------:R-:W5:Y:S01]  /*7670*/  LDG.E.U8 R0, desc[UR8][R2.64+0x2] ;  /* 0x0000020802007981 */ /* 0x000f62000c1e1100 */
[----:B------:R-:W-:-:S02]  /*7680*/  IADD3.X R5, PT, PT, R8, UR7, RZ, P4, P5 ;  /* 0x0000000708057c10 */ /* 0x000fc4000a7ea4ff */
[C---:B------:R-:W-:Y:S01]  /*7690*/  IADD3 R10, P2, P3, R18.reuse, UR6, R11 ;  /* 0x00000006120a7c10 */ /* 0x040fe2000fb5e00b */
[----:B------:R-:W4:Y:S01]  /*76a0*/  LDG.E.U8 R8, desc[UR8][R2.64+0x1] ;  /* 0x0000010802087981 */ /* 0x000f22000c1e1100 */
[C---:B------:R-:W-:Y:S02]  /*76b0*/  IADD3.X R7, PT, PT, R27.reuse, UR7, RZ, P1, P0 ;  /* 0x000000071b077c10 */ /* 0x040fe40008fe04ff */
[C---:B------:R-:W-:Y:S01]  /*76c0*/  IADD3 R16, P5, P4, R18.reuse, UR6, R17 ;  /* 0x0000000612107c10 */ /* 0x040fe2000fcbe011 */
[----:B------:R-:W5:Y:S01]  /*76d0*/  LDG.E.U8 R24, desc[UR8][R12.64+0x2] ;  /* 0x000002080c187981 */ /* 0x000f62000c1e1100 */
[C---:B------:R-:W-:Y:S02]  /*76e0*/  IADD3.X R11, PT, PT, R27.reuse, UR7, RZ, P2, P3 ;  /* 0x000000071b0b7c10 */ /* 0x040fe400097e64ff */
[----:B------:R-:W-:Y:S01]  /*76f0*/  IADD3 R18, P0, P1, R18, UR6, R19 ;  /* 0x0000000612127c10 */ /* 0x000fe2000f91e013 */
[----:B------:R-:W4:Y:S01]  /*7700*/  LDG.E.U8 R25, desc[UR8][R6.64+0x1] ;  /* 0x0000010806197981 */ /* 0x000f22000c1e1100 */
[----:B------:R-:W-:-:S02]  /*7710*/  IADD3.X R17, PT, PT, R27, UR7, RZ, P5, P4 ;  /* 0x000000071b117c10 */ /* 0x000fc4000afe84ff */
[----:B------:R-:W-:Y:S01]  /*7720*/  IADD3.X R19, PT, PT, R27, UR7, RZ, P0, P1 ;  /* 0x000000071b137c10 */ /* 0x000fe200087e24ff */
[----:B------:R-:W2:Y:S01]  /*7730*/  LDG.E.U8 R28, desc[UR8][R12.64] ;  /* 0x000000080c1c7981 */ /* 0x000ea2000c1e1100 */
[----:B------:R-:W1:Y:S03]  /*7740*/  LDCU.64 UR6, c[0x0][0x3c0] ;  /* 0x00007800ff0677ac */ /* 0x000e660008000a00 */
[----:B------:R-:W2:Y:S04]  /*7750*/  LDG.E.U8 R21, desc[UR8][R4.64+0x2] ;  /* 0x0000020804157981 */ /* 0x000ea8000c1e1100 */
[----:B------:R-:W2:Y:S04]  /*7760*/  LDG.E.U8 R29, desc[UR8][R14.64+0x2] ;  /* 0x000002080e1d7981 */ /* 0x000ea8000c1e1100 */
[----:B------:R-:W2:Y:S04]  /*7770*/  LDG.E.U8 R30, desc[UR8][R14.64+0x1] ;  /* 0x000001080e1e7981 */ /* 0x000ea8000c1e1100 */
[----:B------:R-:W2:Y:S04]  /*7780*/  LDG.E.U8 R31, desc[UR8][R14.64] ;  /* 0x000000080e1f7981 */ /* 0x000ea8000c1e1100 */
[----:B------:R-:W5:Y:S04]  /*7790*/  LDG.E.U8 R3, desc[UR8][R6.64+0x2] ;  /* 0x0000020806037981 */ /* 0x000f68000c1e1100 */
[----:B------:R-:W2:Y:S04]  /*77a0*/  LDG.E.U8 R13, desc[UR8][R6.64] ;  /* 0x00000008060d7981 */ /* 0x000ea8000c1e1100 */
[----:B------:R-:W2:Y:S04]  /*77b0*/  LDG.E.U8 R12, desc[UR8][R10.64+0x2] ;  /* 0x000002080a0c7981 */ /* 0x000ea8000c1e1100 */
[----:B------:R-:W2:Y:S04]  /*77c0*/  LDG.E.U8 R22, desc[UR8][R4.64+0x1] ;  /* 0x0000010804167981 */ /* 0x000ea8000c1e1100 */
[----:B------:R3:W2:Y:S04]  /*77d0*/  LDG.E.U8 R23, desc[UR8][R4.64] ;  /* 0x0000000804177981 */ /* 0x0006a8000c1e1100 */
[----:B------:R-:W2:Y:S04]  /*77e0*/  LDG.E.U8 R35, desc[UR8][R16.64+0x1] ;  /* 0x0000010810237981 */ /* 0x000ea8000c1e1100 */
[----:B------:R-:W2:Y:S04]  /*77f0*/  LDG.E.U8 R27, desc[UR8][R10.64+0x1] ;  /* 0x000001080a1b7981 */ /* 0x000ea8000c1e1100 */
[----:B------:R-:W2:Y:S04]  /*7800*/  LDG.E.U8 R14, desc[UR8][R10.64] ;  /* 0x000000080a0e7981 */ /* 0x000ea8000c1e1100 */
[----:B------:R-:W2:Y:S04]  /*7810*/  LDG.E.U8 R33, desc[UR8][R16.64+0x2] ;  /* 0x0000020810217981 */ /* 0x000ea8000c1e1100 */
[----:B------:R1:W2:Y:S04]  /*7820*/  LDG.E.U8 R32, desc[UR8][R16.64] ;  /* 0x0000000810207981 */ /* 0x0002a8000c1e1100 */
[----:B------:R-:W2:Y:S04]  /*7830*/  LDG.E.U8 R15, desc[UR8][R18.64+0x2] ;  /* 0x00000208120f7981 */ /* 0x000ea8000c1e1100 */
[----:B------:R-:W2:Y:S04]  /*7840*/  LDG.E.U8 R37, desc[UR8][R18.64+0x1] ;  /* 0x0000010812257981 */ /* 0x000ea8000c1e1100 */
[----:B------:R-:W2:Y:S01]  /*7850*/  LDG.E.U8 R39, desc[UR8][R18.64] ;  /* 0x0000000812277981 */ /* 0x000ea2000c1e1100 */
[----:B------:R-:W-:-:S02]  /*7860*/  SHF.R.S32.HI R34, RZ, 0x1f, R9 ;  /* 0x0000001fff227819 */ /* 0x000fc40000011409 */
[C---:B---3--:R-:W-:Y:S01]  /*7870*/  IADD3 R4, P0, PT, R9.reuse, UR12, RZ ;  /* 0x0000000c09047c10 */ /* 0x048fe2000ff1e0ff */
[----:B------:R-:W-:-:S03]  /*7880*/  IMAD R36, R9, 0x3, RZ ;  /* 0x0000000309247824 */ /* 0x000fc600078e02ff */
[----:B------:R-:W-:Y:S02]  /*7890*/  IADD3.X R5, PT, PT, R34, UR13, RZ, P0, !PT ;  /* 0x0000000d22057c10 */ /* 0x000fe400087fe4ff */
[----:B0-----:R-:W-:Y:S02]  /*78a0*/  IADD3 R2, P0, PT, R9, UR4, RZ ;  /* 0x0000000409027c10 */ /* 0x001fe4000ff1e0ff */
[----:B------:R-:W-:Y:S02]  /*78b0*/  IADD3 R6, P1, PT, R36, UR14, RZ ;  /* 0x0000000e24067c10 */ /* 0x000fe4000ff3e0ff */
[----:B-1----:R-:W-:-:S04]  /*78c0*/  SHF.R.S32.HI R16, RZ, 0x1f, R36 ;  /* 0x0000001fff107819 */ /* 0x002fc80000011424 */
[----:B------:R-:W-:Y:S02]  /*78d0*/  IADD3.X R7, PT, PT, R16, UR15, RZ, P1, !PT ;  /* 0x0000000f10077c10 */ /* 0x000fe40008ffe4ff */
[----:B----4-:R-:W-:Y:S02]  /*78e0*/  IADD3 R8, PT, PT, R26, R8, R25 ;  /* 0x000000081a087210 */ /* 0x010fe40007ffe019 */
[----:B-----5:R-:W-:Y:S02]  /*78f0*/  IADD3 R0, PT, PT, R24, R0, R3 ;  /* 0x0000000018007210 */ /* 0x020fe40007ffe003 */
[----:B--2---:R-:W-:Y:S02]  /*7900*/  IADD3 R13, PT, PT, R28, R20, R13 ;  /* 0x000000141c0d7210 */ /* 0x004fe40007ffe00d */
[----:B------:R-:W-:Y:S02]  /*7910*/  IADD3 R12, PT, PT, R29, R21, R12 ;  /* 0x000000151d0c7210 */ /* 0x000fe40007ffe00c */
[----:B------:R-:W-:Y:S01]  /*7920*/  IADD3.X R3, PT, PT, R34, UR5, RZ, P0, !PT ;  /* 0x0000000522037c10 */ /* 0x000fe200087fe4ff */
[----:B------:R-:W-:Y:S01]  /*7930*/  IMAD.IADD R8, R8, 0x1, R35 ;  /* 0x0000000108087824 */ /* 0x000fe200078e0223 */
[----:B------:R-:W-:-:S02]  /*7940*/  IADD3 R22, PT, PT, R30, R22, R27 ;  /* 0x000000161e167210 */ /* 0x000fc40007ffe01b */
[----:B------:R-:W-:Y:S01]  /*7950*/  IADD3 R14, PT, PT, R31, R23, R14 ;  /* 0x000000171f0e7210 */ /* 0x000fe20007ffe00e */
[----:B------:R-:W-:Y:S02]  /*7960*/  IMAD.IADD R0, R0, 0x1, R33 ;  /* 0x0000000100007824 */ /* 0x000fe400078e0221 */
[----:B------:R-:W-:Y:S02]  /*7970*/  IMAD.IADD R13, R13, 0x1, R32 ;  /* 0x000000010d0d7824 */ /* 0x000fe400078e0220 */
[----:B------:R-:W-:Y:S01]  /*7980*/  IMAD.IADD R12, R12, 0x1, R15 ;  /* 0x000000010c0c7824 */ /* 0x000fe200078e020f */
[----:B------:R-:W-:Y:S02]  /*7990*/  SHF.R.U32.HI R15, RZ, 0x2, R8 ;  /* 0x00000002ff0f7819 */ /* 0x000fe40000011608 */
[----:B------:R-:W-:Y:S01]  /*79a0*/  IADD3 R8, P0, PT, R36, UR6, RZ ;  /* 0x0000000624087c10 */ /* 0x000fe2000ff1e0ff */
[----:B------:R-:W-:Y:S01]  /*79b0*/  IMAD.IADD R22, R22, 0x1, R37 ;  /* 0x0000000116167824 */ /* 0x000fe200078e0225 */
[----:B------:R0:W-:Y:S01]  /*79c0*/  STG.E.U8 desc[UR8][R2.64], RZ ;  /* 0x000000ff02007986 */ /* 0x0001e2000c101108 */
[----:B------:R-:W-:-:S03]  /*79d0*/  IMAD.IADD R14, R14, 0x1, R39 ;  /* 0x000000010e0e7824 */ /* 0x000fc600078e0227 */
[----:B------:R1:W-:Y:S01]  /*79e0*/  STG.E.U8 desc[UR8][R4.64], RZ ;  /* 0x000000ff04007986 */ /* 0x0003e2000c101108 */
[----:B------:R-:W-:Y:S02]  /*79f0*/  SHF.R.U32.HI R11, RZ, 0x2, R0 ;  /* 0x00000002ff0b7819 */ /* 0x000fe40000011600 */
[----:B------:R-:W-:Y:S02]  /*7a00*/  SHF.R.U32.HI R13, RZ, 0x2, R13 ;  /* 0x00000002ff0d7819 */ /* 0x000fe4000001160d */
[----:B------:R-:W-:Y:S02]  /*7a10*/  IADD3.X R9, PT, PT, R16, UR7, RZ, P0, !PT ;  /* 0x0000000710097c10 */ /* 0x000fe400087fe4ff */
[----:B------:R-:W-:Y:S02]  /*7a20*/  SHF.R.U32.HI R17, RZ, 0x2, R12 ;  /* 0x00000002ff117819 */ /* 0x000fe4000001160c */
[----:B0-----:R-:W-:Y:S02]  /*7a30*/  SHF.R.U32.HI R3, RZ, 0x2, R22 ;  /* 0x00000002ff037819 */ /* 0x001fe40000011616 */
[----:B-1----:R-:W-:Y:S01]  /*7a40*/  SHF.R.U32.HI R5, RZ, 0x2, R14 ;  /* 0x00000002ff057819 */ /* 0x002fe2000001160e */
[----:B------:R-:W-:Y:S04]  /*7a50*/  STG.E.U8 desc[UR8][R6.64], R11 ;  /* 0x0000000b06007986 */ /* 0x000fe8000c101108 */
[----:B------:R-:W-:Y:S04]  /*7a60*/  STG.E.U8 desc[UR8][R6.64+0x1], R15 ;  /* 0x0000010f06007986 */ /* 0x000fe8000c101108 */
[----:B------:R-:W-:Y:S04]  /*7a70*/  STG.E.U8 desc[UR8][R6.64+0x2], R13 ;  /* 0x0000020d06007986 */ /* 0x000fe8000c101108 */
[----:B------:R-:W-:Y:S04]  /*7a80*/  STG.E.U8 desc[UR8][R8.64], R17 ;  /* 0x0000001108007986 */ /* 0x000fe8000c101108 */
[----:B------:R-:W-:Y:S04]  /*7a90*/  STG.E.U8 desc[UR8][R8.64+0x1], R3 ;  /* 0x0000010308007986 */ /* 0x000fe8000c101108 */
[----:B------:R-:W-:Y:S01]  /*7aa0*/  STG.E.U8 desc[UR8][R8.64+0x2], R5 ;  /* 0x0000020508007986 */ /* 0x000fe2000c101108 */
[----:B------:R-:W-:Y:S05]  /*7ab0*/  EXIT ;  /* 0x000000000000794d */ /* 0x000fea0003800000 */
        .weak           $__internal_2_$__cuda_sm20_div_rn_f64_full
        .type           $__internal_2_$__cuda_sm20_div_rn_f64_full,@function
        .size           $__internal_2_$__cuda_sm20_div_rn_f64_full,($__internal_3_$__cuda_sm20_div_u16 - $__internal_2_$__cuda_sm20_div_rn_f64_full)
$__internal_2_$__cuda_sm20_div_rn_f64_full:
[C---:B------:R-:W-:Y:S01]  /*7ac0*/  FSETP.GEU.AND P0, PT, |R73|.reuse, 1.469367938527859385e-39, PT ;  /* 0x001000004900780b */ /* 0x040fe20003f0e200 */
[----:B------:R-:W-:Y:S01]  /*7ad0*/  IMAD.MOV.U32 R78, RZ, RZ, 0x1 ;  /* 0x00000001ff4e7424 */ /* 0x000fe200078e00ff */
[----:B------:R-:W-:Y:S01]  /*7ae0*/  LOP3.LUT R70, R73, 0x800fffff, RZ, 0xc0, !PT ;  /* 0x800fffff49467812 */ /* 0x000fe200078ec0ff */
[----:B------:R-:W-:Y:S01]  /*7af0*/  IMAD.MOV.U32 R19, RZ, RZ, 0x1ca00000 ;  /* 0x1ca00000ff137424 */ /* 0x000fe200078e00ff */
[C---:B------:R-:W-:Y:S01]  /*7b00*/  FSETP.GEU.AND P3, PT, |R75|.reuse, 1.469367938527859385e-39, PT ;  /* 0x001000004b00780b */ /* 0x040fe20003f6e200 */
[----:B------:R-:W-:Y:S01]  /*7b10*/  BSSY.RECONVERGENT B0, `(.L_x_204) ;  /* 0x0000052000007945 */ /* 0x000fe20003800200 */
[----:B------:R-:W-:Y:S01]  /*7b20*/  LOP3.LUT R71, R70, 0x3ff00000, RZ, 0xfc, !PT ;  /* 0x3ff0000046477812 */ /* 0x000fe200078efcff */
[----:B------:R-:W-:Y:S01]  /*7b30*/  IMAD.MOV.U32 R70, RZ, RZ, R72 ;  /* 0x000000ffff467224 */ /* 0x000fe200078e0048 */
[----:B------:R-:W-:Y:S02]  /*7b40*/  LOP3.LUT R17, R75, 0x7ff00000, RZ, 0xc0, !PT ;  /* 0x7ff000004b117812 */ /* 0x000fe400078ec0ff */
[----:B------:R-:W-:-:S03]  /*7b50*/  LOP3.LUT R114, R73, 0x7ff00000, RZ, 0xc0, !PT ;  /* 0x7ff0000049727812 */ /* 0x000fc600078ec0ff */
[----:B------:R-:W-:Y:S01]  /*7b60*/  @!P0 DMUL R70, R72, 8.98846567431157953865e+307 ;  /* 0x7fe0000048468828 */ /* 0x000fe20000000000 */
[----:B------:R-:W-:-:S03]  /*7b70*/  ISETP.GE.U32.AND P2, PT, R17, R114, PT ;  /* 0x000000721100720c */ /* 0x000fc60003f46070 */
[----:B------:R-:W-:Y:S02]  /*7b80*/  @!P3 LOP3.LUT R80, R73, 0x7ff00000, RZ, 0xc0, !PT ;  /* 0x7ff000004950b812 */ /* 0x000fe400078ec0ff */
[----:B------:R-:W0:Y:S02]  /*7b90*/  MUFU.RCP64H R79, R71 ;  /* 0x00000047004f7308 */ /* 0x000e240000001800 */
[----:B------:R-:W-:Y:S02]  /*7ba0*/  @!P3 ISETP.GE.U32.AND P4, PT, R17, R80, PT ;  /* 0x000000501100b20c */ /* 0x000fe40003f86070 */
[----:B------:R-:W-:Y:S02]  /*7bb0*/  @!P0 LOP3.LUT R114, R71, 0x7ff00000, RZ, 0xc0, !PT ;  /* 0x7ff0000047728812 */ /* 0x000fe400078ec0ff */
[----:B------:R-:W-:-:S03]  /*7bc0*/  @!P3 SEL R21, R19, 0x63400000, !P4 ;  /* 0x634000001315b807 */ /* 0x000fc60006000000 */
[----:B------:R-:W-:Y:S01]  /*7bd0*/  VIADD R25, R114, 0xffffffff ;  /* 0xffffffff72197836 */ /* 0x000fe20000000000 */
[----:B------:R-:W-:Y:S01]  /*7be0*/  @!P3 LOP3.LUT R82, R21, 0x80000000, R75, 0xf8, !PT ;  /* 0x800000001552b812 */ /* 0x000fe200078ef84b */
[----:B------:R-:W-:-:S03]  /*7bf0*/  IMAD.MOV.U32 R21, RZ, RZ, R17 ;  /* 0x000000ffff157224 */ /* 0x000fc600078e0011 */
[----:B------:R-:W-:Y:S01]  /*7c00*/  @!P3 LOP3.LUT R83, R82, 0x100000, RZ, 0xfc, !PT ;  /* 0x001000005253b812 */ /* 0x000fe200078efcff */
[----:B------:R-:W-:Y:S01]  /*7c10*/  @!P3 IMAD.MOV.U32 R82, RZ, RZ, RZ ;  /* 0x000000ffff52b224 */ /* 0x000fe200078e00ff */
[----:B0-----:R-:W-:-:S08]  /*7c20*/  DFMA R76, R78, -R70, 1 ;  /* 0x3ff000004e4c742b */ /* 0x001fd00000000846 */
[----:B------:R-:W-:-:S08]  /*7c30*/  DFMA R76, R76, R76, R76 ;  /* 0x0000004c4c4c722b */ /* 0x000fd0000000004c */
[----:B------:R-:W-:Y:S01]  /*7c40*/  DFMA R78, R78, R76, R78 ;  /* 0x0000004c4e4e722b */ /* 0x000fe2000000004e */
[----:B------:R-:W-:Y:S01]  /*7c50*/  SEL R77, R19, 0x63400000, !P2 ;  /* 0x63400000134d7807 */ /* 0x000fe20005000000 */
[----:B------:R-:W-:-:S03]  /*7c60*/  IMAD.MOV.U32 R76, RZ, RZ, R74 ;  /* 0x000000ffff4c7224 */ /* 0x000fc600078e004a */
[----:B------:R-:W-:-:S03]  /*7c70*/  LOP3.LUT R77, R77, 0x800fffff, R75, 0xf8, !PT ;  /* 0x800fffff4d4d7812 */ /* 0x000fc600078ef84b */
[----:B------:R-:W-:-:S03]  /*7c80*/  DFMA R80, R78, -R70, 1 ;  /* 0x3ff000004e50742b */ /* 0x000fc60000000846 */
[----:B------:R-:W-:-:S05]  /*7c90*/  @!P3 DFMA R76, R76, 2, -R82 ;  /* 0x400000004c4cb82b */ /* 0x000fca0000000852 */
[----:B------:R-:W-:-:S05]  /*7ca0*/  DFMA R80, R78, R80, R78 ;  /* 0x000000504e50722b */ /* 0x000fca000000004e */
[----:B------:R-:W-:-:S03]  /*7cb0*/  @!P3 LOP3.LUT R21, R77, 0x7ff00000, RZ, 0xc0, !PT ;  /* 0x7ff000004d15b812 */ /* 0x000fc600078ec0ff */
[----:B------:R-:W-:Y:S02]  /*7cc0*/  DMUL R78, R80, R76 ;  /* 0x0000004c504e7228 */ /* 0x000fe40000000000 */
[----:B------:R-:W-:-:S05]  /*7cd0*/  VIADD R23, R21, 0xffffffff ;  /* 0xffffffff15177836 */ /* 0x000fca0000000000 */
[----:B------:R-:W-:Y:S01]  /*7ce0*/  ISETP.GT.U32.AND P0, PT, R23, 0x7feffffe, PT ;  /* 0x7feffffe1700780c */ /* 0x000fe20003f04070 */
[----:B------:R-:W-:-:S03]  /*7cf0*/  DFMA R82, R78, -R70, R76 ;  /* 0x800000464e52722b */ /* 0x000fc6000000004c */
[----:B------:R-:W-:-:S05]  /*7d00*/  ISETP.GT.U32.OR P0, PT, R25, 0x7feffffe, P0 ;  /* 0x7feffffe1900780c */ /* 0x000fca0000704470 */
[----:B------:R-:W-:-:S08]  /*7d10*/  DFMA R82, R80, R82, R78 ;  /* 0x000000525052722b */ /* 0x000fd0000000004e */
[----:B------:R-:W-:Y:S05]  /*7d20*/  @P0 BRA `(.L_x_205) ;  /* 0x00000000006c0947 */ /* 0x000fea0003800000 */
[----:B------:R-:W-:-:S04]  /*7d30*/  LOP3.LUT R74, R73, 0x7ff00000, RZ, 0xc0, !PT ;  /* 0x7ff00000494a7812 */ /* 0x000fc800078ec0ff */
[CC--:B------:R-:W-:Y:S02]  /*7d40*/  VIADDMNMX R21, R17.reuse, -R74.reuse, 0xb9600000, !PT ;  /* 0xb960000011157446 */ /* 0x0c0fe4000780094a */
[----:B------:R-:W-:Y:S02]  /*7d50*/  ISETP.GE.U32.AND P0, PT, R17, R74, PT ;  /* 0x0000004a1100720c */ /* 0x000fe40003f06070 */
[----:B------:R-:W-:Y:S02]  /*7d60*/  VIMNMX R17, PT, PT, R21, 0x46a00000, PT ;  /* 0x46a0000015117848 */ /* 0x000fe40003fe0100 */
[----:B------:R-:W-:-:S05]  /*7d70*/  SEL R74, R19, 0x63400000, !P0 ;  /* 0x63400000134a7807 */ /* 0x000fca0004000000 */
[----:B------:R-:W-:Y:S02]  /*7d80*/  IMAD.IADD R17, R17, 0x1, -R74 ;  /* 0x0000000111117824 */ /* 0x000fe400078e0a4a */
[----:B------:R-:W-:Y:S02]  /*7d90*/  IMAD.MOV.U32 R74, RZ, RZ, RZ ;  /* 0x000000ffff4a7224 */ /* 0x000fe400078e00ff */
[----:B------:R-:W-:-:S06]  /*7da0*/  VIADD R75, R17, 0x7fe00000 ;  /* 0x7fe00000114b7836 */ /* 0x000fcc0000000000 */
[----:B------:R-:W-:-:S10]  /*7db0*/  DMUL R78, R82, R74 ;  /* 0x0000004a524e7228 */ /* 0x000fd40000000000 */
[----:B------:R-:W-:-:S13]  /*7dc0*/  FSETP.GTU.AND P0, PT, |R79|, 1.469367938527859385e-39, PT ;  /* 0x001000004f00780b */ /* 0x000fda0003f0c200 */
[----:B------:R-:W-:Y:S05]  /*7dd0*/  @P0 BRA `(.L_x_206) ;  /* 0x0000000000940947 */ /* 0x000fea0003800000 */
[----:B------:R-:W-:Y:S01]  /*7de0*/  DFMA R70, R82, -R70, R76 ;  /* 0x800000465246722b */ /* 0x000fe2000000004c */
[----:B------:R-:W-:-:S09]  /*7df0*/  IMAD.MOV.U32 R74, RZ, RZ, RZ ;  /* 0x000000ffff4a7224 */ /* 0x000fd200078e00ff */
[C---:B------:R-:W-:Y:S02]  /*7e00*/  FSETP.NEU.AND P0, PT, R71.reuse, RZ, PT ;  /* 0x000000ff4700720b */ /* 0x040fe40003f0d000 */
[----:B------:R-:W-:-:S04]  /*7e10*/  LOP3.LUT R73, R71, 0x80000000, R73, 0x48, !PT ;  /* 0x8000000047497812 */ /* 0x000fc800078e4849 */
[----:B------:R-:W-:-:S07]  /*7e20*/  LOP3.LUT R75, R73, R75, RZ, 0xfc, !PT ;  /* 0x0000004b494b7212 */ /* 0x000fce00078efcff */
[----:B------:R-:W-:Y:S05]  /*7e30*/  @!P0 BRA `(.L_x_206) ;  /* 0x00000000007c8947 */ /* 0x000fea0003800000 */
[----:B------:R-:W-:Y:S01]  /*7e40*/  IMAD.MOV R71, RZ, RZ, -R17 ;  /* 0x000000ffff477224 */ /* 0x000fe200078e0a11 */
[----:B------:R-:W-:Y:S01]  /*7e50*/  DMUL.RP R74, R82, R74 ;  /* 0x0000004a524a7228 */ /* 0x000fe20000008000 */
[----:B------:R-:W-:Y:S01]  /*7e60*/  IMAD.MOV.U32 R70, RZ, RZ, RZ ;  /* 0x000000ffff467224 */ /* 0x000fe200078e00ff */
[----:B------:R-:W-:-:S05]  /*7e70*/  IADD3 R17, PT, PT, -R17, -0x43300000, RZ ;  /* 0xbcd0000011117810 */ /* 0x000fca0007ffe1ff */
[----:B------:R-:W-:-:S03]  /*7e80*/  DFMA R70, R78, -R70, R82 ;  /* 0x800000464e46722b */ /* 0x000fc60000000052 */
[----:B------:R-:W-:-:S07]  /*7e90*/  LOP3.LUT R73, R75, R73, RZ, 0x3c, !PT ;  /* 0x000000494b497212 */ /* 0x000fce00078e3cff */
[----:B------:R-:W-:-:S04]  /*7ea0*/  FSETP.NEU.AND P0, PT, |R71|, R17, PT ;  /* 0x000000114700720b */ /* 0x000fc80003f0d200 */
[----:B------:R-:W-:Y:S02]  /*7eb0*/  FSEL R78, R74, R78, !P0 ;  /* 0x0000004e4a4e7208 */ /* 0x000fe40004000000 */
[----:B------:R-:W-:Y:S01]  /*7ec0*/  FSEL R79, R73, R79, !P0 ;  /* 0x0000004f494f7208 */ /* 0x000fe20004000000 */
[----:B------:R-:W-:Y:S06]  /*7ed0*/  BRA `(.L_x_206) ;  /* 0x0000000000547947 */ /* 0x000fec0003800000 */
.L_x_205:
        /* <DEDUP_REMOVED lines=16> */
.L_x_208:
[----:B------:R-:W-:Y:S01]  /*7fe0*/  LOP3.LUT R79, R73, 0x80000, RZ, 0xfc, !PT ;  /* 0x00080000494f7812 */ /* 0x000fe200078efcff */
[----:B------:R-:W-:Y:S01]  /*7ff0*/  IMAD.MOV.U32 R78, RZ, RZ, R72 ;  /* 0x000000ffff4e7224 */ /* 0x000fe200078e0048 */
[----:B------:R-:W-:Y:S06]  /*8000*/  BRA `(.L_x_206) ;  /* 0x0000000000087947 */ /* 0x000fec0003800000 */
.L_x_207:
[----:B------:R-:W-:Y:S01]  /*8010*/  LOP3.LUT R79, R75, 0x80000, RZ, 0xfc, !PT ;  /* 0x000800004b4f7812 */ /* 0x000fe200078efcff */
[----:B------:R-:W-:-:S07]  /*8020*/  IMAD.MOV.U32 R78, RZ, RZ, R74 ;  /* 0x000000ffff4e7224 */ /* 0x000fce00078e004a */
.L_x_206:
[----:B------:R-:W-:Y:S05]  /*8030*/  BSYNC.RECONVERGENT B0 ;  /* 0x0000000000007941 */ /* 0x000fea0003800200 */
.L_x_204:
[----:B------:R-:W-:-:S04]  /*8040*/  IMAD.MOV.U32 R55, RZ, RZ, 0x0 ;  /* 0x00000000ff377424 */ /* 0x000fc800078e00ff */
[----:B------:R-:W-:Y:S05]  /*8050*/  RET.REL.NODEC R54 `(_Z20render_hybrid_kernelPKhjjjiiiihhPhS1_S1_S1_) ;  /* 0xffffff7c36e87950 */ /* 0x000fea0003c3ffff */
        .weak           $__internal_3_$__cuda_sm20_div_u16
        .type           $__internal_3_$__cuda_sm20_div_u16,@function
        .size           $__internal_3_$__cuda_sm20_div_u16,(.L_x_213 - $__internal_3_$__cuda_sm20_div_u16)
$__internal_3_$__cuda_sm20_div_u16:
        /* <DEDUP_REMOVED lines=13> */
[----:B------:R-:W-:Y:S01]  /*8130*/  FMUL.RZ R13, R13, R54 ;  /* 0x000000360d0d7220 */ /* 0x000fe2000040c000 */
[----:B------:R-:W-:-:S05]  /*8140*/  IMAD.MOV.U32 R54, RZ, RZ, R29 ;  /* 0x000000ffff367224 */ /* 0x000fca00078e001d */
[----:B------:R-:W0:Y:S02]  /*8150*/  F2I.U32.TRUNC.NTZ R13, R13 ;  /* 0x0000000d000d7305 */ /* 0x000e24000020f000 */
[----:B0-----:R-:W-:Y:S01]  /*8160*/  LOP3.LUT R27, R13, 0xffff, RZ, 0xc0, !PT ;  /* 0x0000ffff0d1b7812 */ /* 0x001fe200078ec0ff */
[----:B------:R-:W-:Y:S01]  /*8170*/  @!P0 IMAD.MOV.U32 R27, RZ, RZ, -0x1 ;  /* 0xffffffffff1b8424 */ /* 0x000fe200078e00ff */
[----:B------:R-:W-:Y:S06]  /*8180*/  RET.REL.NODEC R54 `(_Z20render_hybrid_kernelPKhjjjiiiihhPhS1_S1_S1_) ;  /* 0xffffff7c369c7950 */ /* 0x000fec0003c3ffff */
.L_x_209:
        /* <DEDUP_REMOVED lines=15> */
.L_x_213:


//--------------------- .nv.shared.reserved.0     --------------------------
	.section	.nv.shared.reserved.0,"aw",@nobits
	.weak		__nv_reservedSMEM_offset_0_alias
	.size		__nv_reservedSMEM_offset_0_alias, 0, 64
	.other		__nv_reservedSMEM_offset_0_alias,@"STO_CUDA_RESERVED_SHARED STV_DEFAULT"
__nv_reservedSMEM_offset_0_alias:
	.zero		0
	.zero		64


//--------------------- .nv.constant0._Z21render_braille_kernelPKhjjjiiiihhPhS1_S1_ --------------------------
	.section	.nv.constant0._Z21render_braille_kernelPKhjjjiiiihhPhS1_S1_,"a",@progbits
	.sectionflags	@""
	.align	4
.nv.constant0._Z21render_braille_kernelPKhjjjiiiihhPhS1_S1_:
	.zero		960


//--------------------- .nv.constant0._Z20render_hybrid_kernelPKhjjjiiiihhPhS1_S1_S1_ --------------------------
	.section	.nv.constant0._Z20render_hybrid_kernelPKhjjjiiiihhPhS1_S1_S1_,"a",@progbits
	.sectionflags	@""
	.align	4
.nv.constant0._Z20render_hybrid_kernelPKhjjjiiiihhPhS1_S1_S1_:
	.zero		968


//--------------------- SYMBOLS --------------------------

	.type		.nv.reservedSmem.offset0,@object
	.size		.nv.reservedSmem.offset0,0x4
